// auto-generated by cutlass_sweep.gemm — config: {"arch": "sm_100", "cluster_m": 4, "cluster_n": 1, "dtype": "mxfp4", "dtype_b": "mxfp4", "layout": "nt", "stages": 0, "tile_k": 256, "tile_m": 128, "tile_n": 256}
#include "cutlass/cutlass.h"
#include "cutlass/gemm/collective/collective_builder.hpp"
#include "cutlass/gemm/device/gemm_universal_adapter.h"
#include "cutlass/gemm/kernel/gemm_universal.hpp"
#include "cutlass/epilogue/collective/collective_builder.hpp"

using ElemA = cutlass::mx_float4_t<cutlass::float_e2m1_t>;
using ElemB = cutlass::mx_float4_t<cutlass::float_e2m1_t>;
using ElemCD = cutlass::bfloat16_t;
using Acc  = float;
using TileShape    = cute::Shape<cute::_128, cute::_256, cute::_256>;
using ClusterShape = cute::Shape<cute::_4, cute::_1, cute::_1>;

using CollectiveEpilogue = typename cutlass::epilogue::collective::CollectiveBuilder<
    cutlass::arch::Sm100, cutlass::arch::OpClassTensorOp,
    TileShape, ClusterShape,
    cutlass::epilogue::collective::EpilogueTileAuto,
    Acc, Acc,
    ElemCD, cutlass::layout::RowMajor, 128 / cutlass::sizeof_bits<ElemCD>::value,
    ElemCD, cutlass::layout::RowMajor, 128 / cutlass::sizeof_bits<ElemCD>::value,
    cutlass::epilogue::collective::EpilogueScheduleAuto
  >::CollectiveOp;

using CollectiveMainloop = typename cutlass::gemm::collective::CollectiveBuilder<
    cutlass::arch::Sm100, cutlass::arch::OpClassBlockScaledTensorOp,
    ElemA, cutlass::layout::RowMajor, 32,
    ElemB, cutlass::layout::ColumnMajor, 32,
    Acc,
    TileShape, ClusterShape,
    cutlass::gemm::collective::StageCountAutoCarveout<static_cast<int>(sizeof(typename CollectiveEpilogue::SharedStorage))>,
    cutlass::gemm::collective::KernelScheduleAuto
  >::CollectiveOp;

using GemmKernel = cutlass::gemm::kernel::GemmUniversal<
    cute::Shape<int,int,int,int>,
    CollectiveMainloop,
    CollectiveEpilogue
>;
using Gemm = cutlass::gemm::device::GemmUniversalAdapter<GemmKernel>;

// Force the device kernel symbol into the cubin without needing a host main.
auto* _anchor = &cutlass::device_kernel<GemmKernel>;


// ===== COMPILED SASS (sm_100a) =====

	.target	sm_100a

	.elftype	@"ET_EXEC"


//--------------------- .note.nv.tkinfo           --------------------------
	.section	.note.nv.tkinfo,"",@"SHT_NOTE"
	.sectionflags	@"SHF_NOTE_NV_TKINFO"
	.tkinfo
        /*0018*/ 	.word	0x00000002
        /*0030*/ 	.string	""
        /*0030*/ 	.string	"ptxas"
        /*0030*/ 	.string	"Cuda compilation tools, release 13.0, V13.0.88"
        /*0030*/ 	.string	"Build cuda_13.0.r13.0/compiler.36424714_0"
        /*0030*/ 	.string	"-arch sm_100a -m 64 "



//--------------------- .note.nv.cuinfo           --------------------------
	.section	.note.nv.cuinfo,"",@"SHT_NOTE"
	.sectionflags	@"SHF_NOTE_NV_CUINFO"
        /*0018*/ 	.short	0x0002
        /*001a*/ 	.short	0x0064
        /*001c*/ 	.short	0x0082
	.zero		2


//--------------------- .nv.info                  --------------------------
	.section	.nv.info,"",@"SHT_CUDA_INFO"
	.align	4


	//----- nvinfo : EIATTR_REGCOUNT
	.align		4
        /*0000*/ 	.byte	0x04, 0x2f
        /*0002*/ 	.short	(.L_19 - .L_18)
	.align		4
.L_18:
        /*0004*/ 	.word	index@(_ZN7cutlass13device_kernelINS_4gemm6kernel13GemmUniversalIN4cute5tupleIJiiiiEEENS1_10collective13CollectiveMmaINS1_46MainloopSm100TmaUmmaWarpSpecializedBlockScaledILi3ELi2ELi1ENS5_IJNS4_1CILi4EEENSA_ILi1EEESC_EEEEENS5_IJNSA_ILi128EEENSA_ILi256EEESG_EEENS5_IJNS_12float_e2m1_tENS_13float_ue8m0_tEEEENS5_IJNS5_IJlSC_lEEENS4_6LayoutINS5_IJNS5_IJNS5_IJNSA_ILi32EEESB_EEEiEEESP_NS5_IJSC_iEEEEEENS5_IJNS5_IJNS5_IJNSA_ILi16EEESB_EEEiEEENS5_IJNS5_IJNSA_ILi0EEESC_EEENSA_ILi512EEEEEENS5_IJSV_iEEEEEEEEEEESK_S12_NS4_8TiledMMAINS4_8MMA_AtomIJNS4_17SM100_MMA_MXF4_SSISI_SI_fSJ_Li128ELi256ELi32ELNS4_4UMMA5MajorE0ELS17_0ELNS16_7ScaleInE0ELS18_0EEEEEENSM_INS5_IJSC_SC_SC_EEENS5_IJSV_SV_SV_EEEEENS5_IJNS4_10UnderscoreES1E_S1E_EEEEENS5_IJNS4_13SM90_TMA_LOADES1H_EEENS5_IJNS4_14ComposedLayoutINS4_7SwizzleILi3ELi4ELi3EEENS4_18smem_ptr_flag_bitsILi4EEENSM_INS5_IJNSA_ILi8EEESG_EEENS5_IJSG_SC_EEEEEEENSM_INS5_IJNS5_IJNS5_IJSO_SC_EEENS5_IJSN_NSA_ILi2EEEEEEEEESC_NS5_IJS1U_S1U_EEEEEENS5_IJNS5_IJNS5_IJST_SX_EEESW_EEESV_NS5_IJS1U_SX_EEEEEEEEEEEvNS4_8identityENS5_IJNS4_23SM90_TMA_LOAD_MULTICASTES26_EEENS5_IJS1S_NSM_INS5_IJNS5_IJNS5_IJSO_S1U_EEES1V_EEESC_S1X_EEENS5_IJS20_SV_NS5_IJS1U_NSA_ILi1024EEEEEEEEEEEEEEvS25_EENS_8epilogue10collective18CollectiveEpilogueINS2H_23Sm100TmaWarpSpecializedILi4ELi2ELi32ELb1ELb0EEEJNS5_IJNSA_ILi64EEESG_SG_EEENS5_IJNSM_IS2M_SC_EENSM_IS1V_NS5_IJSC_SF_EEEEEEEENS_10bfloat16_tESL_S2S_SL_NS2H_6fusion15FusionCallbacksIS2L_NS2T_17LinearCombinationIS2S_fS2S_fLNS_15FloatRoundStyleE2EEES2N_S2R_JEEENS4_5SM1004TMEM4LOAD26SM100_TMEM_LOAD_32dp32b32xES1H_NS1J_INS1K_ILi2ELi4ELi3EEENS1M_ILi16EEENSM_INS5_IJS1O_SN_EEENS5_IJSN_SC_EEEEEEENS4_39AutoVectorizingCopyWithAssumedAlignmentILi128EEENS4_14SM90_TMA_STOREES38_S3A_S3A_EEEvvEEEEvNT_6ParamsE)
        /*0008*/ 	.word	0x000000de


	//----- nvinfo : EIATTR_FRAME_SIZE
	.align		4
.L_19:
        /*000c*/ 	.byte	0x04, 0x11
        /*000e*/ 	.short	(.L_21 - .L_20)
	.align		4
.L_20:
        /*0010*/ 	.word	index@($__internal_2_$__cuda_sm10x_tcgen05_guardrail_trap_unallocated_columns_being_dealloced)
        /*0014*/ 	.word	0x00000000


	//----- nvinfo : EIATTR_FRAME_SIZE
	.align		4
.L_21:
        /*0018*/ 	.byte	0x04, 0x11
        /*001a*/ 	.short	(.L_23 - .L_22)
	.align		4
.L_22:
        /*001c*/ 	.word	index@($__internal_1_$__cuda_sm10x_tcgen05_guardrail_trap_phase_invalid_during_alloc)
        /*0020*/ 	.word	0x00000000


	//----- nvinfo : EIATTR_FRAME_SIZE
	.align		4
.L_23:
        /*0024*/ 	.byte	0x04, 0x11
        /*0026*/ 	.short	(.L_25 - .L_24)
	.align		4
.L_24:
        /*0028*/ 	.word	index@($__internal_0_$__cuda_sm10x_tcgen05_guardrail_trap_col_being_dealloced_not_returned_by_alloc)
        /*002c*/ 	.word	0x00000000


	//----- nvinfo : EIATTR_FRAME_SIZE
	.align		4
.L_25:
        /*0030*/ 	.byte	0x04, 0x11
        /*0032*/ 	.short	(.L_27 - .L_26)
	.align		4
.L_26:
        /*0034*/ 	.word	index@(_ZN7cutlass13device_kernelINS_4gemm6kernel13GemmUniversalIN4cute5tupleIJiiiiEEENS1_10collective13CollectiveMmaINS1_46MainloopSm100TmaUmmaWarpSpecializedBlockScaledILi3ELi2ELi1ENS5_IJNS4_1CILi4EEENSA_ILi1EEESC_EEEEENS5_IJNSA_ILi128EEENSA_ILi256EEESG_EEENS5_IJNS_12float_e2m1_tENS_13float_ue8m0_tEEEENS5_IJNS5_IJlSC_lEEENS4_6LayoutINS5_IJNS5_IJNS5_IJNSA_ILi32EEESB_EEEiEEESP_NS5_IJSC_iEEEEEENS5_IJNS5_IJNS5_IJNSA_ILi16EEESB_EEEiEEENS5_IJNS5_IJNSA_ILi0EEESC_EEENSA_ILi512EEEEEENS5_IJSV_iEEEEEEEEEEESK_S12_NS4_8TiledMMAINS4_8MMA_AtomIJNS4_17SM100_MMA_MXF4_SSISI_SI_fSJ_Li128ELi256ELi32ELNS4_4UMMA5MajorE0ELS17_0ELNS16_7ScaleInE0ELS18_0EEEEEENSM_INS5_IJSC_SC_SC_EEENS5_IJSV_SV_SV_EEEEENS5_IJNS4_10UnderscoreES1E_S1E_EEEEENS5_IJNS4_13SM90_TMA_LOADES1H_EEENS5_IJNS4_14ComposedLayoutINS4_7SwizzleILi3ELi4ELi3EEENS4_18smem_ptr_flag_bitsILi4EEENSM_INS5_IJNSA_ILi8EEESG_EEENS5_IJSG_SC_EEEEEEENSM_INS5_IJNS5_IJNS5_IJSO_SC_EEENS5_IJSN_NSA_ILi2EEEEEEEEESC_NS5_IJS1U_S1U_EEEEEENS5_IJNS5_IJNS5_IJST_SX_EEESW_EEESV_NS5_IJS1U_SX_EEEEEEEEEEEvNS4_8identityENS5_IJNS4_23SM90_TMA_LOAD_MULTICASTES26_EEENS5_IJS1S_NSM_INS5_IJNS5_IJNS5_IJSO_S1U_EEES1V_EEESC_S1X_EEENS5_IJS20_SV_NS5_IJS1U_NSA_ILi1024EEEEEEEEEEEEEEvS25_EENS_8epilogue10collective18CollectiveEpilogueINS2H_23Sm100TmaWarpSpecializedILi4ELi2ELi32ELb1ELb0EEEJNS5_IJNSA_ILi64EEESG_SG_EEENS5_IJNSM_IS2M_SC_EENSM_IS1V_NS5_IJSC_SF_EEEEEEEENS_10bfloat16_tESL_S2S_SL_NS2H_6fusion15FusionCallbacksIS2L_NS2T_17LinearCombinationIS2S_fS2S_fLNS_15FloatRoundStyleE2EEES2N_S2R_JEEENS4_5SM1004TMEM4LOAD26SM100_TMEM_LOAD_32dp32b32xES1H_NS1J_INS1K_ILi2ELi4ELi3EEENS1M_ILi16EEENSM_INS5_IJS1O_SN_EEENS5_IJSN_SC_EEEEEEENS4_39AutoVectorizingCopyWithAssumedAlignmentILi128EEENS4_14SM90_TMA_STOREES38_S3A_S3A_EEEvvEEEEvNT_6ParamsE)
        /*0038*/ 	.word	0x00000000


	//----- nvinfo : EIATTR_MIN_STACK_SIZE
	.align		4
.L_27:
        /*003c*/ 	.byte	0x04, 0x12
        /*003e*/ 	.short	(.L_29 - .L_28)
	.align		4
.L_28:
        /*0040*/ 	.word	index@(_ZN7cutlass13device_kernelINS_4gemm6kernel13GemmUniversalIN4cute5tupleIJiiiiEEENS1_10collective13CollectiveMmaINS1_46MainloopSm100TmaUmmaWarpSpecializedBlockScaledILi3ELi2ELi1ENS5_IJNS4_1CILi4EEENSA_ILi1EEESC_EEEEENS5_IJNSA_ILi128EEENSA_ILi256EEESG_EEENS5_IJNS_12float_e2m1_tENS_13float_ue8m0_tEEEENS5_IJNS5_IJlSC_lEEENS4_6LayoutINS5_IJNS5_IJNS5_IJNSA_ILi32EEESB_EEEiEEESP_NS5_IJSC_iEEEEEENS5_IJNS5_IJNS5_IJNSA_ILi16EEESB_EEEiEEENS5_IJNS5_IJNSA_ILi0EEESC_EEENSA_ILi512EEEEEENS5_IJSV_iEEEEEEEEEEESK_S12_NS4_8TiledMMAINS4_8MMA_AtomIJNS4_17SM100_MMA_MXF4_SSISI_SI_fSJ_Li128ELi256ELi32ELNS4_4UMMA5MajorE0ELS17_0ELNS16_7ScaleInE0ELS18_0EEEEEENSM_INS5_IJSC_SC_SC_EEENS5_IJSV_SV_SV_EEEEENS5_IJNS4_10UnderscoreES1E_S1E_EEEEENS5_IJNS4_13SM90_TMA_LOADES1H_EEENS5_IJNS4_14ComposedLayoutINS4_7SwizzleILi3ELi4ELi3EEENS4_18smem_ptr_flag_bitsILi4EEENSM_INS5_IJNSA_ILi8EEESG_EEENS5_IJSG_SC_EEEEEEENSM_INS5_IJNS5_IJNS5_IJSO_SC_EEENS5_IJSN_NSA_ILi2EEEEEEEEESC_NS5_IJS1U_S1U_EEEEEENS5_IJNS5_IJNS5_IJST_SX_EEESW_EEESV_NS5_IJS1U_SX_EEEEEEEEEEEvNS4_8identityENS5_IJNS4_23SM90_TMA_LOAD_MULTICASTES26_EEENS5_IJS1S_NSM_INS5_IJNS5_IJNS5_IJSO_S1U_EEES1V_EEESC_S1X_EEENS5_IJS20_SV_NS5_IJS1U_NSA_ILi1024EEEEEEEEEEEEEEvS25_EENS_8epilogue10collective18CollectiveEpilogueINS2H_23Sm100TmaWarpSpecializedILi4ELi2ELi32ELb1ELb0EEEJNS5_IJNSA_ILi64EEESG_SG_EEENS5_IJNSM_IS2M_SC_EENSM_IS1V_NS5_IJSC_SF_EEEEEEEENS_10bfloat16_tESL_S2S_SL_NS2H_6fusion15FusionCallbacksIS2L_NS2T_17LinearCombinationIS2S_fS2S_fLNS_15FloatRoundStyleE2EEES2N_S2R_JEEENS4_5SM1004TMEM4LOAD26SM100_TMEM_LOAD_32dp32b32xES1H_NS1J_INS1K_ILi2ELi4ELi3EEENS1M_ILi16EEENSM_INS5_IJS1O_SN_EEENS5_IJSN_SC_EEEEEEENS4_39AutoVectorizingCopyWithAssumedAlignmentILi128EEENS4_14SM90_TMA_STOREES38_S3A_S3A_EEEvvEEEEvNT_6ParamsE)
        /*0044*/ 	.word	0x00000000
.L_29:


//--------------------- .nv.compat                --------------------------
	.section	.nv.compat,"",@"SHT_CUDA_COMPAT_INFO"
	.align	4
        /*0000*/ 	.byte	0x02, 0x09, 0x01, 0x00, 0x02, 0x02, 0x02, 0x00, 0x02, 0x05, 0x05, 0x00, 0x03, 0x07, 0x01, 0x01
        /*0010*/ 	.byte	0x02, 0x03, 0x01, 0x00, 0x02, 0x06, 0x01, 0x00, 0x04, 0x0b, 0x08, 0x00, 0x09, 0x00, 0x00, 0x00
        /*0020*/ 	.byte	0x00, 0x00, 0x00, 0x00


//--------------------- .nv.info._ZN7cutlass13device_kernelINS_4gemm6kernel13GemmUniversalIN4cute5tupleIJiiiiEEENS1_10collective13CollectiveMmaINS1_46MainloopSm100TmaUmmaWarpSpecializedBlockScaledILi3ELi2ELi1ENS5_IJNS4_1CILi4EEENSA_ILi1EEESC_EEEEENS5_IJNSA_ILi128EEENSA_ILi256EEESG_EEENS5_IJNS_12float_e2m1_tENS_13float_ue8m0_tEEEENS5_IJNS5_IJlSC_lEEENS4_6LayoutINS5_IJNS5_IJNS5_IJNSA_ILi32EEESB_EEEiEEESP_NS5_IJSC_iEEEEEENS5_IJNS5_IJNS5_IJNSA_ILi16EEESB_EEEiEEENS5_IJNS5_IJNSA_ILi0EEESC_EEENSA_ILi512EEEEEENS5_IJSV_iEEEEEEEEEEESK_S12_NS4_8TiledMMAINS4_8MMA_AtomIJNS4_17SM100_MMA_MXF4_SSISI_SI_fSJ_Li128ELi256ELi32ELNS4_4UMMA5MajorE0ELS17_0ELNS16_7ScaleInE0ELS18_0EEEEEENSM_INS5_IJSC_SC_SC_EEENS5_IJSV_SV_SV_EEEEENS5_IJNS4_10UnderscoreES1E_S1E_EEEEENS5_IJNS4_13SM90_TMA_LOADES1H_EEENS5_IJNS4_14ComposedLayoutINS4_7SwizzleILi3ELi4ELi3EEENS4_18smem_ptr_flag_bitsILi4EEENSM_INS5_IJNSA_ILi8EEESG_EEENS5_IJSG_SC_EEEEEEENSM_INS5_IJNS5_IJNS5_IJSO_SC_EEENS5_IJSN_NSA_ILi2EEEEEEEEESC_NS5_IJS1U_S1U_EEEEEENS5_IJNS5_IJNS5_IJST_SX_EEESW_EEESV_NS5_IJS1U_SX_EEEEEEEEEEEvNS4_8identityENS5_IJNS4_23SM90_TMA_LOAD_MULTICASTES26_EEENS5_IJS1S_NSM_INS5_IJNS5_IJNS5_IJSO_S1U_EEES1V_EEESC_S1X_EEENS5_IJS20_SV_NS5_IJS1U_NSA_ILi1024EEEEEEEEEEEEEEvS25_EENS_8epilogue10collective18CollectiveEpilogueINS2H_23Sm100TmaWarpSpecializedILi4ELi2ELi32ELb1ELb0EEEJNS5_IJNSA_ILi64EEESG_SG_EEENS5_IJNSM_IS2M_SC_EENSM_IS1V_NS5_IJSC_SF_EEEEEEEENS_10bfloat16_tESL_S2S_SL_NS2H_6fusion15FusionCallbacksIS2L_NS2T_17LinearCombinationIS2S_fS2S_fLNS_15FloatRoundStyleE2EEES2N_S2R_JEEENS4_5SM1004TMEM4LOAD26SM100_TMEM_LOAD_32dp32b32xES1H_NS1J_INS1K_ILi2ELi4ELi3EEENS1M_ILi16EEENSM_INS5_IJS1O_SN_EEENS5_IJSN_SC_EEEEEEENS4_39AutoVectorizingCopyWithAssumedAlignmentILi128EEENS4_14SM90_TMA_STOREES38_S3A_S3A_EEEvvEEEEvNT_6ParamsE --------------------------
	.section	.nv.info._ZN7cutlass13device_kernelINS_4gemm6kernel13GemmUniversalIN4cute5tupleIJiiiiEEENS1_10collective13CollectiveMmaINS1_46MainloopSm100TmaUmmaWarpSpecializedBlockScaledILi3ELi2ELi1ENS5_IJNS4_1CILi4EEENSA_ILi1EEESC_EEEEENS5_IJNSA_ILi128EEENSA_ILi256EEESG_EEENS5_IJNS_12float_e2m1_tENS_13float_ue8m0_tEEEENS5_IJNS5_IJlSC_lEEENS4_6LayoutINS5_IJNS5_IJNS5_IJNSA_ILi32EEESB_EEEiEEESP_NS5_IJSC_iEEEEEENS5_IJNS5_IJNS5_IJNSA_ILi16EEESB_EEEiEEENS5_IJNS5_IJNSA_ILi0EEESC_EEENSA_ILi512EEEEEENS5_IJSV_iEEEEEEEEEEESK_S12_NS4_8TiledMMAINS4_8MMA_AtomIJNS4_17SM100_MMA_MXF4_SSISI_SI_fSJ_Li128ELi256ELi32ELNS4_4UMMA5MajorE0ELS17_0ELNS16_7ScaleInE0ELS18_0EEEEEENSM_INS5_IJSC_SC_SC_EEENS5_IJSV_SV_SV_EEEEENS5_IJNS4_10UnderscoreES1E_S1E_EEEEENS5_IJNS4_13SM90_TMA_LOADES1H_EEENS5_IJNS4_14ComposedLayoutINS4_7SwizzleILi3ELi4ELi3EEENS4_18smem_ptr_flag_bitsILi4EEENSM_INS5_IJNSA_ILi8EEESG_EEENS5_IJSG_SC_EEEEEEENSM_INS5_IJNS5_IJNS5_IJSO_SC_EEENS5_IJSN_NSA_ILi2EEEEEEEEESC_NS5_IJS1U_S1U_EEEEEENS5_IJNS5_IJNS5_IJST_SX_EEESW_EEESV_NS5_IJS1U_SX_EEEEEEEEEEEvNS4_8identityENS5_IJNS4_23SM90_TMA_LOAD_MULTICASTES26_EEENS5_IJS1S_NSM_INS5_IJNS5_IJNS5_IJSO_S1U_EEES1V_EEESC_S1X_EEENS5_IJS20_SV_NS5_IJS1U_NSA_ILi1024EEEEEEEEEEEEEEvS25_EENS_8epilogue10collective18CollectiveEpilogueINS2H_23Sm100TmaWarpSpecializedILi4ELi2ELi32ELb1ELb0EEEJNS5_IJNSA_ILi64EEESG_SG_EEENS5_IJNSM_IS2M_SC_EENSM_IS1V_NS5_IJSC_SF_EEEEEEEENS_10bfloat16_tESL_S2S_SL_NS2H_6fusion15FusionCallbacksIS2L_NS2T_17LinearCombinationIS2S_fS2S_fLNS_15FloatRoundStyleE2EEES2N_S2R_JEEENS4_5SM1004TMEM4LOAD26SM100_TMEM_LOAD_32dp32b32xES1H_NS1J_INS1K_ILi2ELi4ELi3EEENS1M_ILi16EEENSM_INS5_IJS1O_SN_EEENS5_IJSN_SC_EEEEEEENS4_39AutoVectorizingCopyWithAssumedAlignmentILi128EEENS4_14SM90_TMA_STOREES38_S3A_S3A_EEEvvEEEEvNT_6ParamsE,"",@"SHT_CUDA_INFO"
	.sectionflags	@""
	.align	4


	//----- nvinfo : EIATTR_CUDA_API_VERSION
	.align		4
        /*0000*/ 	.byte	0x04, 0x37
        /*0002*/ 	.short	(.L_31 - .L_30)
.L_30:
        /*0004*/ 	.word	0x00000082


	//----- nvinfo : EIATTR_KPARAM_INFO
	.align		4
.L_31:
        /*0008*/ 	.byte	0x04, 0x17
        /*000a*/ 	.short	(.L_33 - .L_32)
.L_32:
        /*000c*/ 	.word	0x00000000
        /*0010*/ 	.short	0x0000
        /*0012*/ 	.short	0x0000
        /*0014*/ 	.byte	0x00, 0xf0, 0x01, 0x30


	//----- nvinfo : EIATTR_AT_ENTRY_FRAGMENTS
	.align		4
.L_33:
        /*0018*/ 	.byte	0x04, 0x4f
        /*001a*/ 	.short	(.L_35 - .L_34)


	//   ....[0]....
.L_34:
        /*001c*/ 	.word	0x00000006


	//----- nvinfo : EIATTR_RESERVED_SMEM_USED
	.align		4
.L_35:
        /*0020*/ 	.byte	0x01, 0x41
	.zero		2


	//----- nvinfo : EIATTR_SPARSE_MMA_MASK
	.align		4
        /*0024*/ 	.byte	0x03, 0x50
        /*0026*/ 	.short	0x0000


	//----- nvinfo : EIATTR_TCGEN05_1CTA_USED
	.align		4
        /*0028*/ 	.byte	0x01, 0x51
	.zero		2


	//----- nvinfo : EIATTR_MAXREG_COUNT
	.align		4
        /*002c*/ 	.byte	0x03, 0x1b
        /*002e*/ 	.short	0x00ff


	//----- nvinfo : EIATTR_NUM_BARRIERS
	.align		4
        /*0030*/ 	.byte	0x02, 0x4c
        /*0032*/ 	.byte	0x07
	.zero		1


	//----- nvinfo : EIATTR_EXTERNS
	.align		4
        /*0034*/ 	.byte	0x04, 0x0f
        /*0036*/ 	.short	(.L_37 - .L_36)


	//   ....[0]....
	.align		4
.L_36:
        /*0038*/ 	.word	index@(__assertfail)


	//----- nvinfo : EIATTR_MERCURY_ISA_VERSION
	.align		4
.L_37:
        /*003c*/ 	.byte	0x03, 0x5f
        /*003e*/ 	.short	0x0101


	//----- nvinfo : EIATTR_INT_WARP_WIDE_INSTR_OFFSETS
	.align		4
        /*0040*/ 	.byte	0x04, 0x31
        /*0042*/ 	.short	(.L_39 - .L_38)


	//   ....[0]....
.L_38:
        /*0044*/ 	.word	0x00000d60


	//   ....[1]....
        /*0048*/ 	.word	0x00000e20


	//   ....[2]....
        /*004c*/ 	.word	0x00004650


	//   ....[3]....
        /*0050*/ 	.word	0x00004670


	//   ....[4]....
        /*0054*/ 	.word	0x000046a0


	//   ....[5]....
        /*0058*/ 	.word	0x000052e0


	//   ....[6]....
        /*005c*/ 	.word	0x00005380


	//   ....[7]....
        /*0060*/ 	.word	0x00005430


	//   ....[8]....
        /*0064*/ 	.word	0x000054a0


	//   ....[9]....
        /*0068*/ 	.word	0x00005550


	//   ....[10]....
        /*006c*/ 	.word	0x00005620


	//   ....[11]....
        /*0070*/ 	.word	0x000056a0


	//   ....[12]....
        /*0074*/ 	.word	0x00005730


	//   ....[13]....
        /*0078*/ 	.word	0x00005810


	//   ....[14]....
        /*007c*/ 	.word	0x00005880


	//   ....[15]....
        /*0080*/ 	.word	0x00005940


	//   ....[16]....
        /*0084*/ 	.word	0x000059f0


	//   ....[17]....
        /*0088*/ 	.word	0x00005a70


	//   ....[18]....
        /*008c*/ 	.word	0x00005b00


	//   ....[19]....
        /*0090*/ 	.word	0x00005bf0


	//   ....[20]....
        /*0094*/ 	.word	0x00005c60


	//   ....[21]....
        /*0098*/ 	.word	0x00005dc0


	//   ....[22]....
        /*009c*/ 	.word	0x00005df0


	//   ....[23]....
        /*00a0*/ 	.word	0x00005e60


	//   ....[24]....
        /*00a4*/ 	.word	0x00005f10


	//   ....[25]....
        /*00a8*/ 	.word	0x00005fe0


	//   ....[26]....
        /*00ac*/ 	.word	0x00006080


	//   ....[27]....
        /*00b0*/ 	.word	0x00006140


	//   ....[28]....
        /*00b4*/ 	.word	0x00006240


	//----- nvinfo : EIATTR_COOP_GROUP_MASK_REGIDS
	.align		4
.L_39:
        /*00b8*/ 	.byte	0x04, 0x29
        /*00ba*/ 	.short	(.L_41 - .L_40)


	//   ....[0]....
.L_40:
        /*00bc*/ 	.word	0xffffffff


	//   ....[1]....
        /*00c0*/ 	.word	0xffffffff


	//   ....[2]....
        /*00c4*/ 	.word	0xffffffff


	//   ....[3]....
        /*00c8*/ 	.word	0xffffffff


	//   ....[4]....
        /*00cc*/ 	.word	0xffffffff


	//   ....[5]....
        /*00d0*/ 	.word	0xffffffff


	//   ....[6]....
        /*00d4*/ 	.word	0xffffffff


	//   ....[7]....
        /*00d8*/ 	.word	0xffffffff


	//   ....[8]....
        /*00dc*/ 	.word	0xffffffff


	//   ....[9]....
        /*00e0*/ 	.word	0xffffffff


	//   ....[10]....
        /*00e4*/ 	.word	0xffffffff


	//   ....[11]....
        /*00e8*/ 	.word	0xffffffff


	//   ....[12]....
        /*00ec*/ 	.word	0xffffffff


	//   ....[13]....
        /*00f0*/ 	.word	0xffffffff


	//----- nvinfo : EIATTR_COOP_GROUP_INSTR_OFFSETS
	.align		4
.L_41:
        /*00f4*/ 	.byte	0x04, 0x28
        /*00f6*/ 	.short	(.L_43 - .L_42)


	//   ....[0]....
.L_42:
        /*00f8*/ 	.word	0x00000080


	//   ....[1]....
        /*00fc*/ 	.word	0x00000550


	//   ....[2]....
        /*0100*/ 	.word	0x000006d0


	//   ....[3]....
        /*0104*/ 	.word	0x00000870


	//   ....[4]....
        /*0108*/ 	.word	0x00000970


	//   ....[5]....
        /*010c*/ 	.word	0x00000ae0


	//   ....[6]....
        /*0110*/ 	.word	0x00000c20


	//   ....[7]....
        /*0114*/ 	.word	0x00000e90


	//   ....[8]....
        /*0118*/ 	.word	0x00002400


	//   ....[9]....
        /*011c*/ 	.word	0x00003260


	//   ....[10]....
        /*0120*/ 	.word	0x00003470


	//   ....[11]....
        /*0124*/ 	.word	0x000034a0


	//   ....[12]....
        /*0128*/ 	.word	0x00004530


	//   ....[13]....
        /*012c*/ 	.word	0x00004760


	//----- nvinfo : EIATTR_VRC_CTA_INIT_COUNT
	.align		4
.L_43:
        /*0130*/ 	.byte	0x02, 0x4a
        /*0132*/ 	.byte	0x80
	.zero		1


	//----- nvinfo : EIATTR_SYSCALL_OFFSETS
	.align		4
        /*0134*/ 	.byte	0x04, 0x46
        /*0136*/ 	.short	(.L_45 - .L_44)


	//   ....[0]....
.L_44:
        /*0138*/ 	.word	0x00006e30


	//   ....[1]....
        /*013c*/ 	.word	0x00006f20


	//   ....[2]....
        /*0140*/ 	.word	0x00007af0


	//   ....[3]....
        /*0144*/ 	.word	0x00007c60


	//   ....[4]....
        /*0148*/ 	.word	0x00009120


	//   ....[5]....
        /*014c*/ 	.word	0x00009290


	//   ....[6]....
        /*0150*/ 	.word	0x0000a7b0


	//   ....[7]....
        /*0154*/ 	.word	0x0000a920


	//   ....[8]....
        /*0158*/ 	.word	0x0000bdd0


	//   ....[9]....
        /*015c*/ 	.word	0x0000bf40


	//   ....[10]....
        /*0160*/ 	.word	0x0000d450


	//   ....[11]....
        /*0164*/ 	.word	0x0000d5c0


	//   ....[12]....
        /*0168*/ 	.word	0x0000ea90


	//   ....[13]....
        /*016c*/ 	.word	0x0000ec00


	//   ....[14]....
        /*0170*/ 	.word	0x00010100


	//   ....[15]....
        /*0174*/ 	.word	0x00010270


	//   ....[16]....
        /*0178*/ 	.word	0x000116d0


	//   ....[17]....
        /*017c*/ 	.word	0x00011840


	//----- nvinfo : EIATTR_MBARRIER_INSTR_OFFSETS
	.align		4
.L_45:
        /*0180*/ 	.byte	0x04, 0x39
        /*0182*/ 	.short	(.L_47 - .L_46)


	//   ....[0]....
.L_46:
        /*0184*/ 	.word	0x00000660
        /*0188*/ 	.word	0x000000ff
        /*018c*/ 	.word	0x00000000
        /*0190*/ 	.short	0x0100
        /*0192*/ 	.byte	0x04
	.zero		1


	//   ....[1]....
        /*0194*/ 	.word	0x00000670
        /*0198*/ 	.word	0x000000ff
        /*019c*/ 	.word	0x00000018
        /*01a0*/ 	.short	0x0100
        /*01a2*/ 	.byte	0x04
	.zero		1


	//   ....[2]....
        /*01a4*/ 	.word	0x00000680
        /*01a8*/ 	.word	0x000000ff
        /*01ac*/ 	.word	0x00000008
        /*01b0*/ 	.short	0x0100
        /*01b2*/ 	.byte	0x04
	.zero		1


	//   ....[3]....
        /*01b4*/ 	.word	0x00000690
        /*01b8*/ 	.word	0x000000ff
        /*01bc*/ 	.word	0x00000020
        /*01c0*/ 	.short	0x0100
        /*01c2*/ 	.byte	0x04
	.zero		1


	//   ....[4]....
        /*01c4*/ 	.word	0x000006a0
        /*01c8*/ 	.word	0x000000ff
        /*01cc*/ 	.word	0x00000010
        /*01d0*/ 	.short	0x0100
        /*01d2*/ 	.byte	0x04
	.zero		1


	//   ....[5]....
        /*01d4*/ 	.word	0x000006b0
        /*01d8*/ 	.word	0x000000ff
        /*01dc*/ 	.word	0x00000028
        /*01e0*/ 	.short	0x0100
        /*01e2*/ 	.byte	0x04
	.zero		1


	//   ....[6]....
        /*01e4*/ 	.word	0x000007e0
        /*01e8*/ 	.word	0x000000ff
        /*01ec*/ 	.word	0x00000030
        /*01f0*/ 	.short	0x0100
        /*01f2*/ 	.byte	0x04
	.zero		1


	//   ....[7]....
        /*01f4*/ 	.word	0x000007f0
        /*01f8*/ 	.word	0x000000ff
        /*01fc*/ 	.word	0x00000050
        /*0200*/ 	.short	0x0100
        /*0202*/ 	.byte	0x04
	.zero		1


	//   ....[8]....
        /*0204*/ 	.word	0x00000800
        /*0208*/ 	.word	0x000000ff
        /*020c*/ 	.word	0x00000038
        /*0210*/ 	.short	0x0100
        /*0212*/ 	.byte	0x04
	.zero		1


	//   ....[9]....
        /*0214*/ 	.word	0x00000810
        /*0218*/ 	.word	0x000000ff
        /*021c*/ 	.word	0x00000058
        /*0220*/ 	.short	0x0100
        /*0222*/ 	.byte	0x04
	.zero		1


	//   ....[10]....
        /*0224*/ 	.word	0x00000820
        /*0228*/ 	.word	0x000000ff
        /*022c*/ 	.word	0x00000040
        /*0230*/ 	.short	0x0100
        /*0232*/ 	.byte	0x04
	.zero		1


	//   ....[11]....
        /*0234*/ 	.word	0x00000830
        /*0238*/ 	.word	0x000000ff
        /*023c*/ 	.word	0x00000060
        /*0240*/ 	.short	0x0100
        /*0242*/ 	.byte	0x04
	.zero		1


	//   ....[12]....
        /*0244*/ 	.word	0x00000840
        /*0248*/ 	.word	0x000000ff
        /*024c*/ 	.word	0x00000048
        /*0250*/ 	.short	0x0100
        /*0252*/ 	.byte	0x04
	.zero		1


	//   ....[13]....
        /*0254*/ 	.word	0x00000850
        /*0258*/ 	.word	0x000000ff
        /*025c*/ 	.word	0x00000068
        /*0260*/ 	.short	0x0100
        /*0262*/ 	.byte	0x04
	.zero		1


	//   ....[14]....
        /*0264*/ 	.word	0x00000940
        /*0268*/ 	.word	0x000000ff
        /*026c*/ 	.word	0x00000070
        /*0270*/ 	.short	0x0100
        /*0272*/ 	.byte	0x06
	.zero		1


	//   ....[15]....
        /*0274*/ 	.word	0x00000950
        /*0278*/ 	.word	0x000000ff
        /*027c*/ 	.word	0x00000078
        /*0280*/ 	.short	0x0100
        /*0282*/ 	.byte	0x06
	.zero		1


	//   ....[16]....
        /*0284*/ 	.word	0x00000a90
        /*0288*/ 	.word	0x000000ff
        /*028c*/ 	.word	0x00000080
        /*0290*/ 	.short	0x0100
        /*0292*/ 	.byte	0x06
	.zero		1


	//   ....[17]....
        /*0294*/ 	.word	0x00000aa0
        /*0298*/ 	.word	0x000000ff
        /*029c*/ 	.word	0x00000090
        /*02a0*/ 	.short	0x0100
        /*02a2*/ 	.byte	0x06
	.zero		1


	//   ....[18]....
        /*02a4*/ 	.word	0x00000ab0
        /*02a8*/ 	.word	0x000000ff
        /*02ac*/ 	.word	0x00000088
        /*02b0*/ 	.short	0x0100
        /*02b2*/ 	.byte	0x06
	.zero		1


	//   ....[19]....
        /*02b4*/ 	.word	0x00000ac0
        /*02b8*/ 	.word	0x000000ff
        /*02bc*/ 	.word	0x00000098
        /*02c0*/ 	.short	0x0100
        /*02c2*/ 	.byte	0x06
	.zero		1


	//   ....[20]....
        /*02c4*/ 	.word	0x00000bf0
        /*02c8*/ 	.word	0x000000ff
        /*02cc*/ 	.word	0x000000a0
        /*02d0*/ 	.short	0x0100
        /*02d2*/ 	.byte	0x04
	.zero		1


	//   ....[21]....
        /*02d4*/ 	.word	0x00000c00
        /*02d8*/ 	.word	0x000000ff
        /*02dc*/ 	.word	0x000000a8
        /*02e0*/ 	.short	0x0100
        /*02e2*/ 	.byte	0x04
	.zero		1


	//   ....[22]....
        /*02e4*/ 	.word	0x00000d00
        /*02e8*/ 	.word	0x000000ff
        /*02ec*/ 	.word	0x000000b0
        /*02f0*/ 	.short	0x0100
        /*02f2*/ 	.byte	0x04
	.zero		1


	//   ....[23]....
        /*02f4*/ 	.word	0x00000d10
        /*02f8*/ 	.word	0x000000ff
        /*02fc*/ 	.word	0x000000c0
        /*0300*/ 	.short	0x0100
        /*0302*/ 	.byte	0x04
	.zero		1


	//   ....[24]....
        /*0304*/ 	.word	0x00000d20
        /*0308*/ 	.word	0x000000ff
        /*030c*/ 	.word	0x000000b8
        /*0310*/ 	.short	0x0100
        /*0312*/ 	.byte	0x04
	.zero		1


	//   ....[25]....
        /*0314*/ 	.word	0x00000d30
        /*0318*/ 	.word	0x000000ff
        /*031c*/ 	.word	0x000000c8
        /*0320*/ 	.short	0x0100
        /*0322*/ 	.byte	0x04
	.zero		1


	//   ....[26]....
        /*0324*/ 	.word	0x00000e40
        /*0328*/ 	.word	0x000000ff
        /*032c*/ 	.word	0x000000d0
        /*0330*/ 	.short	0x0100
        /*0332*/ 	.byte	0x06
	.zero		1


	//   ....[27]....
        /*0334*/ 	.word	0x000019e0
        /*0338*/ 	.word	0x00000000
        /*033c*/ 	.word	0x000000c0
        /*0340*/ 	.short	0x010a
        /*0342*/ 	.byte	0xff
	.zero		1


	//   ....[28]....
        /*0344*/ 	.word	0x00001a00
        /*0348*/ 	.word	0x00000000
        /*034c*/ 	.word	0x000000b0
        /*0350*/ 	.short	0x0101
        /*0352*/ 	.byte	0xff
	.zero		1


	//   ....[29]....
        /*0354*/ 	.word	0x00001ac0
        /*0358*/ 	.word	0x000000ff
        /*035c*/ 	.word	0x00000018
        /*0360*/ 	.short	0x010a
        /*0362*/ 	.byte	0x04
	.zero		1


	//   ....[30]....
        /*0364*/ 	.word	0x00001b50
        /*0368*/ 	.word	0x000000ff
        /*036c*/ 	.word	0x00000018
        /*0370*/ 	.short	0x010a
        /*0372*/ 	.byte	0x21
	.zero		1


	//   ....[31]....
        /*0374*/ 	.word	0x00001c90
        /*0378*/ 	.word	0x000000ff
        /*037c*/ 	.word	0x00000018
        /*0380*/ 	.short	0x010a
        /*0382*/ 	.byte	0x05
	.zero		1


	//   ....[32]....
        /*0384*/ 	.word	0x00001f70
        /*0388*/ 	.word	0x000000ff
        /*038c*/ 	.word	0x00000078
        /*0390*/ 	.short	0x0101
        /*0392*/ 	.byte	0x07
	.zero		1


	//   ....[33]....
        /*0394*/ 	.word	0x00001f90
        /*0398*/ 	.word	0x000000ff
        /*039c*/ 	.word	0x00000018
        /*03a0*/ 	.short	0x010a
        /*03a2*/ 	.byte	0x04
	.zero		1


	//   ....[34]....
        /*03a4*/ 	.word	0x00002010
        /*03a8*/ 	.word	0x000000ff
        /*03ac*/ 	.word	0x00000018
        /*03b0*/ 	.short	0x010a
        /*03b2*/ 	.byte	0x21
	.zero		1


	//   ....[35]....
        /*03b4*/ 	.word	0x00002150
        /*03b8*/ 	.word	0x000000ff
        /*03bc*/ 	.word	0x00000018
        /*03c0*/ 	.short	0x010a
        /*03c2*/ 	.byte	0x04
	.zero		1


	//   ....[36]....
        /*03c4*/ 	.word	0x00002430
        /*03c8*/ 	.word	0x00000003
        /*03cc*/ 	.word	0x00000080
        /*03d0*/ 	.short	0x010a
        /*03d2*/ 	.byte	0xff
	.zero		1


	//   ....[37]....
        /*03d4*/ 	.word	0x00002580
        /*03d8*/ 	.word	0x00000000
        /*03dc*/ 	.word	0x00000000
        /*03e0*/ 	.short	0x0101
        /*03e2*/ 	.byte	0xff
	.zero		1


	//   ....[38]....
        /*03e4*/ 	.word	0x00002b40
        /*03e8*/ 	.word	0x000000ff
        /*03ec*/ 	.word	0x00000000
        /*03f0*/ 	.short	0x010a
        /*03f2*/ 	.byte	0x04
	.zero		1


	//   ....[39]....
        /*03f4*/ 	.word	0x00002bd0
        /*03f8*/ 	.word	0x000000ff
        /*03fc*/ 	.word	0x00000000
        /*0400*/ 	.short	0x010a
        /*0402*/ 	.byte	0x05
	.zero		1


	//   ....[40]....
        /*0404*/ 	.word	0x00002c70
        /*0408*/ 	.word	0x00000000
        /*040c*/ 	.word	0x00000000
        /*0410*/ 	.short	0x010a
        /*0412*/ 	.byte	0xff
	.zero		1


	//   ....[41]....
        /*0414*/ 	.word	0x00002db0
        /*0418*/ 	.word	0x00000002
        /*041c*/ 	.word	0x000000b0
        /*0420*/ 	.short	0x010a
        /*0422*/ 	.byte	0xff
	.zero		1


	//   ....[42]....
        /*0424*/ 	.word	0x00002e10
        /*0428*/ 	.word	0x00000004
        /*042c*/ 	.word	0x00000000
        /*0430*/ 	.short	0x0101
        /*0432*/ 	.byte	0xff
	.zero		1


	//   ....[43]....
        /*0434*/ 	.word	0x00002e30
        /*0438*/ 	.word	0x000000ff
        /*043c*/ 	.word	0x00000090
        /*0440*/ 	.short	0x010a
        /*0442*/ 	.byte	0x04
	.zero		1


	//   ....[44]....
        /*0444*/ 	.word	0x00002f50
        /*0448*/ 	.word	0x00000002
        /*044c*/ 	.word	0x00000080
        /*0450*/ 	.short	0x010a
        /*0452*/ 	.byte	0xff
	.zero		1


	//   ....[45]....
        /*0454*/ 	.word	0x00003060
        /*0458*/ 	.word	0x00000002
        /*045c*/ 	.word	0x00000000
        /*0460*/ 	.short	0x0101
        /*0462*/ 	.byte	0xff
	.zero		1


	//   ....[46]....
        /*0464*/ 	.word	0x000030f0
        /*0468*/ 	.word	0x000000ff
        /*046c*/ 	.word	0x00000090
        /*0470*/ 	.short	0x0106
        /*0472*/ 	.byte	0x04
	.zero		1


	//   ....[47]....
        /*0474*/ 	.word	0x00003110
        /*0478*/ 	.word	0x000000ff
        /*047c*/ 	.word	0x00000090
        /*0480*/ 	.short	0x010a
        /*0482*/ 	.byte	0x04
	.zero		1


	//   ....[48]....
        /*0484*/ 	.word	0x000031a0
        /*0488*/ 	.word	0x000000ff
        /*048c*/ 	.word	0x00000090
        /*0490*/ 	.short	0x0106
        /*0492*/ 	.byte	0x07
	.zero		1


	//   ....[49]....
        /*0494*/ 	.word	0x000031e0
        /*0498*/ 	.word	0x00000000
        /*049c*/ 	.word	0x00000090
        /*04a0*/ 	.short	0x010a
        /*04a2*/ 	.byte	0xff
	.zero		1


	//   ....[50]....
        /*04a4*/ 	.word	0x00003a00
        /*04a8*/ 	.word	0x00000000
        /*04ac*/ 	.word	0x00000080
        /*04b0*/ 	.short	0x010a
        /*04b2*/ 	.byte	0xff
	.zero		1


	//   ....[51]....
        /*04b4*/ 	.word	0x00003b10
        /*04b8*/ 	.word	0x00000000
        /*04bc*/ 	.word	0x00000000
        /*04c0*/ 	.short	0x0101
        /*04c2*/ 	.byte	0xff
	.zero		1


	//   ....[52]....
        /*04c4*/ 	.word	0x00003b60
        /*04c8*/ 	.word	0x000000ff
        /*04cc*/ 	.word	0x00000000
        /*04d0*/ 	.short	0x010a
        /*04d2*/ 	.byte	0x07
	.zero		1


	//   ....[53]....
        /*04d4*/ 	.word	0x00003b80
        /*04d8*/ 	.word	0x000000ff
        /*04dc*/ 	.word	0x00000000
        /*04e0*/ 	.short	0x010a
        /*04e2*/ 	.byte	0x07
	.zero		1


	//   ....[54]....
        /*04e4*/ 	.word	0x00003cb0
        /*04e8*/ 	.word	0x000000ff
        /*04ec*/ 	.word	0x00000000
        /*04f0*/ 	.short	0x010a
        /*04f2*/ 	.byte	0x09
	.zero		1


	//   ....[55]....
        /*04f4*/ 	.word	0x00003d80
        /*04f8*/ 	.word	0x000000ff
        /*04fc*/ 	.word	0x000000a8
        /*0500*/ 	.short	0x010a
        /*0502*/ 	.byte	0x26
	.zero		1


	//   ....[56]....
        /*0504*/ 	.word	0x00004000
        /*0508*/ 	.word	0x000000ff
        /*050c*/ 	.word	0x00000000
        /*0510*/ 	.short	0x010a
        /*0512*/ 	.byte	0x07
	.zero		1


	//   ....[57]....
        /*0514*/ 	.word	0x00004140
        /*0518*/ 	.word	0x000000ff
        /*051c*/ 	.word	0x00000000
        /*0520*/ 	.short	0x010a
        /*0522*/ 	.byte	0x04
	.zero		1


	//   ....[58]....
        /*0524*/ 	.word	0x00004510
        /*0528*/ 	.word	0x000000ff
        /*052c*/ 	.word	0x000000d0
        /*0530*/ 	.short	0x010a
        /*0532*/ 	.byte	0x26
	.zero		1


	//   ....[59]....
        /*0534*/ 	.word	0x00004a70
        /*0538*/ 	.word	0x00000008
        /*053c*/ 	.word	0x00000080
        /*0540*/ 	.short	0x010a
        /*0542*/ 	.byte	0xff
	.zero		1


	//   ....[60]....
        /*0544*/ 	.word	0x00004be0
        /*0548*/ 	.word	0x00000000
        /*054c*/ 	.word	0x00000000
        /*0550*/ 	.short	0x0101
        /*0552*/ 	.byte	0xff
	.zero		1


	//   ....[61]....
        /*0554*/ 	.word	0x000050c0
        /*0558*/ 	.word	0x000000ff
        /*055c*/ 	.word	0x00000078
        /*0560*/ 	.short	0x010a
        /*0562*/ 	.byte	0x15
	.zero		1


	//   ....[62]....
        /*0564*/ 	.word	0x000052a0
        /*0568*/ 	.word	0x000000ff
        /*056c*/ 	.word	0x00000050
        /*0570*/ 	.short	0x010a
        /*0572*/ 	.byte	0x15
	.zero		1


	//   ....[63]....
        /*0574*/ 	.word	0x00005450
        /*0578*/ 	.word	0x000000ff
        /*057c*/ 	.word	0x00000030
        /*0580*/ 	.short	0x010b
        /*0582*/ 	.byte	0x15
	.zero		1


	//   ....[64]....
        /*0584*/ 	.word	0x00005460
        /*0588*/ 	.word	0x000000ff
        /*058c*/ 	.word	0x00000000
        /*0590*/ 	.short	0x0101
        /*0592*/ 	.byte	0x2e
	.zero		1


	//   ....[65]....
        /*0594*/ 	.word	0x00005470
        /*0598*/ 	.word	0x000000ff
        /*059c*/ 	.word	0x00000058
        /*05a0*/ 	.short	0x010a
        /*05a2*/ 	.byte	0x15
	.zero		1


	//   ....[66]....
        /*05a4*/ 	.word	0x00005640
        /*05a8*/ 	.word	0x000000ff
        /*05ac*/ 	.word	0x00000038
        /*05b0*/ 	.short	0x010b
        /*05b2*/ 	.byte	0x15
	.zero		1


	//   ....[67]....
        /*05b4*/ 	.word	0x00005650
        /*05b8*/ 	.word	0x000000ff
        /*05bc*/ 	.word	0x00000000
        /*05c0*/ 	.short	0x0101
        /*05c2*/ 	.byte	0x27
	.zero		1


	//   ....[68]....
        /*05c4*/ 	.word	0x00005660
        /*05c8*/ 	.word	0x000000ff
        /*05cc*/ 	.word	0x00000060
        /*05d0*/ 	.short	0x010a
        /*05d2*/ 	.byte	0x15
	.zero		1


	//   ....[69]....
        /*05d4*/ 	.word	0x00005830
        /*05d8*/ 	.word	0x000000ff
        /*05dc*/ 	.word	0x00000040
        /*05e0*/ 	.short	0x010b
        /*05e2*/ 	.byte	0x15
	.zero		1


	//   ....[70]....
        /*05e4*/ 	.word	0x00005840
        /*05e8*/ 	.word	0x000000ff
        /*05ec*/ 	.word	0x00000000
        /*05f0*/ 	.short	0x0101
        /*05f2*/ 	.byte	0x26
	.zero		1


	//   ....[71]....
        /*05f4*/ 	.word	0x00005850
        /*05f8*/ 	.word	0x000000ff
        /*05fc*/ 	.word	0x00000068
        /*0600*/ 	.short	0x010a
        /*0602*/ 	.byte	0x15
	.zero		1


	//   ....[72]....
        /*0604*/ 	.word	0x00005a10
        /*0608*/ 	.word	0x000000ff
        /*060c*/ 	.word	0x00000048
        /*0610*/ 	.short	0x010b
        /*0612*/ 	.byte	0x15
	.zero		1


	//   ....[73]....
        /*0614*/ 	.word	0x00005a20
        /*0618*/ 	.word	0x000000ff
        /*061c*/ 	.word	0x00000000
        /*0620*/ 	.short	0x0101
        /*0622*/ 	.byte	0x25
	.zero		1


	//   ....[74]....
        /*0624*/ 	.word	0x00005a30
        /*0628*/ 	.word	0x000000ff
        /*062c*/ 	.word	0x00000050
        /*0630*/ 	.short	0x010a
        /*0632*/ 	.byte	0x15
	.zero		1


	//   ....[75]....
        /*0634*/ 	.word	0x00005c10
        /*0638*/ 	.word	0x000000ff
        /*063c*/ 	.word	0x00000030
        /*0640*/ 	.short	0x010b
        /*0642*/ 	.byte	0x15
	.zero		1


	//   ....[76]....
        /*0644*/ 	.word	0x00005c20
        /*0648*/ 	.word	0x000000ff
        /*064c*/ 	.word	0x00000000
        /*0650*/ 	.short	0x0101
        /*0652*/ 	.byte	0x2e
	.zero		1


	//   ....[77]....
        /*0654*/ 	.word	0x00005c30
        /*0658*/ 	.word	0x000000ff
        /*065c*/ 	.word	0x00000058
        /*0660*/ 	.short	0x010a
        /*0662*/ 	.byte	0x15
	.zero		1


	//   ....[78]....
        /*0664*/ 	.word	0x00005e10
        /*0668*/ 	.word	0x000000ff
        /*066c*/ 	.word	0x00000038
        /*0670*/ 	.short	0x010b
        /*0672*/ 	.byte	0x15
	.zero		1


	//   ....[79]....
        /*0674*/ 	.word	0x00005e20
        /*0678*/ 	.word	0x000000ff
        /*067c*/ 	.word	0x00000000
        /*0680*/ 	.short	0x0101
        /*0682*/ 	.byte	0x27
	.zero		1


	//   ....[80]....
        /*0684*/ 	.word	0x00005e30
        /*0688*/ 	.word	0x000000ff
        /*068c*/ 	.word	0x00000060
        /*0690*/ 	.short	0x010a
        /*0692*/ 	.byte	0x15
	.zero		1


	//   ....[81]....
        /*0694*/ 	.word	0x00006000
        /*0698*/ 	.word	0x000000ff
        /*069c*/ 	.word	0x00000040
        /*06a0*/ 	.short	0x010b
        /*06a2*/ 	.byte	0x15
	.zero		1


	//   ....[82]....
        /*06a4*/ 	.word	0x00006010
        /*06a8*/ 	.word	0x000000ff
        /*06ac*/ 	.word	0x00000000
        /*06b0*/ 	.short	0x0101
        /*06b2*/ 	.byte	0x26
	.zero		1


	//   ....[83]....
        /*06b4*/ 	.word	0x00006020
        /*06b8*/ 	.word	0x000000ff
        /*06bc*/ 	.word	0x00000068
        /*06c0*/ 	.short	0x010a
        /*06c2*/ 	.byte	0x15
	.zero		1


	//   ....[84]....
        /*06c4*/ 	.word	0x00006260
        /*06c8*/ 	.word	0x000000ff
        /*06cc*/ 	.word	0x00000048
        /*06d0*/ 	.short	0x010b
        /*06d2*/ 	.byte	0x15
	.zero		1


	//   ....[85]....
        /*06d4*/ 	.word	0x00006270
        /*06d8*/ 	.word	0x000000ff
        /*06dc*/ 	.word	0x00000000
        /*06e0*/ 	.short	0x0101
        /*06e2*/ 	.byte	0x25
	.zero		1


	//   ....[86]....
        /*06e4*/ 	.word	0x000062a0
        /*06e8*/ 	.word	0x000000ff
        /*06ec*/ 	.word	0x00000050
        /*06f0*/ 	.short	0x010a
        /*06f2*/ 	.byte	0x15
	.zero		1


	//   ....[87]....
        /*06f4*/ 	.word	0x000062c0
        /*06f8*/ 	.word	0x000000ff
        /*06fc*/ 	.word	0x00000058
        /*0700*/ 	.short	0x010a
        /*0702*/ 	.byte	0x15
	.zero		1


	//   ....[88]....
        /*0704*/ 	.word	0x000062e0
        /*0708*/ 	.word	0x000000ff
        /*070c*/ 	.word	0x00000060
        /*0710*/ 	.short	0x010a
        /*0712*/ 	.byte	0x15
	.zero		1


	//   ....[89]....
        /*0714*/ 	.word	0x00006330
        /*0718*/ 	.word	0x00000002
        /*071c*/ 	.word	0x00000068
        /*0720*/ 	.short	0x010a
        /*0722*/ 	.byte	0xff
	.zero		1


	//   ....[90]....
        /*0724*/ 	.word	0x000066a0
        /*0728*/ 	.word	0x00000000
        /*072c*/ 	.word	0x00000080
        /*0730*/ 	.short	0x010a
        /*0732*/ 	.byte	0xff
	.zero		1


	//   ....[91]....
        /*0734*/ 	.word	0x00006770
        /*0738*/ 	.word	0x00000000
        /*073c*/ 	.word	0x00000000
        /*0740*/ 	.short	0x0101
        /*0742*/ 	.byte	0xff
	.zero		1


	//   ....[92]....
        /*0744*/ 	.word	0x00007420
        /*0748*/ 	.word	0x000000ff
        /*074c*/ 	.word	0x00000030
        /*0750*/ 	.short	0x010a
        /*0752*/ 	.byte	0x2c
	.zero		1


	//   ....[93]....
        /*0754*/ 	.word	0x00007500
        /*0758*/ 	.word	0x000000ff
        /*075c*/ 	.word	0x000000a0
        /*0760*/ 	.short	0x010a
        /*0762*/ 	.byte	0x2c
	.zero		1


	//   ....[94]....
        /*0764*/ 	.word	0x00007680
        /*0768*/ 	.word	0x000000ff
        /*076c*/ 	.word	0x00000030
        /*0770*/ 	.short	0x010a
        /*0772*/ 	.byte	0x2c
	.zero		1


	//   ....[95]....
        /*0774*/ 	.word	0x000077a0
        /*0778*/ 	.word	0x000000ff
        /*077c*/ 	.word	0x000000a0
        /*0780*/ 	.short	0x010a
        /*0782*/ 	.byte	0x2c
	.zero		1


	//   ....[96]....
        /*0784*/ 	.word	0x00008de0
        /*0788*/ 	.word	0x00000000
        /*078c*/ 	.word	0x00000000
        /*0790*/ 	.short	0x0101
        /*0792*/ 	.byte	0xff
	.zero		1


	//   ....[97]....
        /*0794*/ 	.word	0x00008df0
        /*0798*/ 	.word	0x00000003
        /*079c*/ 	.word	0x00000030
        /*07a0*/ 	.short	0x010a
        /*07a2*/ 	.byte	0xff
	.zero		1


	//   ....[98]....
        /*07a4*/ 	.word	0x00008ec0
        /*07a8*/ 	.word	0x00000003
        /*07ac*/ 	.word	0x00000030
        /*07b0*/ 	.short	0x010a
        /*07b2*/ 	.byte	0xff
	.zero		1


	//   ....[99]....
        /*07b4*/ 	.word	0x000095f0
        /*07b8*/ 	.word	0x000000ff
        /*07bc*/ 	.word	0x00000000
        /*07c0*/ 	.short	0x0101
        /*07c2*/ 	.byte	0x04
	.zero		1


	//   ....[100]....
        /*07c4*/ 	.word	0x0000a420
        /*07c8*/ 	.word	0x0000000d
        /*07cc*/ 	.word	0x00000000
        /*07d0*/ 	.short	0x0101
        /*07d2*/ 	.byte	0xff
	.zero		1


	//   ....[101]....
        /*07d4*/ 	.word	0x0000a480
        /*07d8*/ 	.word	0x0000000b
        /*07dc*/ 	.word	0x00000030
        /*07e0*/ 	.short	0x010a
        /*07e2*/ 	.byte	0xff
	.zero		1


	//   ....[102]....
        /*07e4*/ 	.word	0x0000a580
        /*07e8*/ 	.word	0x0000000b
        /*07ec*/ 	.word	0x00000030
        /*07f0*/ 	.short	0x010a
        /*07f2*/ 	.byte	0xff
	.zero		1


	//   ....[103]....
        /*07f4*/ 	.word	0x0000ba50
        /*07f8*/ 	.word	0x00000003
        /*07fc*/ 	.word	0x00000000
        /*0800*/ 	.short	0x0101
        /*0802*/ 	.byte	0xff
	.zero		1


	//   ....[104]....
        /*0804*/ 	.word	0x0000ba70
        /*0808*/ 	.word	0x00000000
        /*080c*/ 	.word	0x00000030
        /*0810*/ 	.short	0x010a
        /*0812*/ 	.byte	0xff
	.zero		1


	//   ....[105]....
        /*0814*/ 	.word	0x0000bb30
        /*0818*/ 	.word	0x00000000
        /*081c*/ 	.word	0x00000030
        /*0820*/ 	.short	0x010a
        /*0822*/ 	.byte	0xff
	.zero		1


	//   ....[106]....
        /*0824*/ 	.word	0x0000d070
        /*0828*/ 	.word	0x00000003
        /*082c*/ 	.word	0x00000000
        /*0830*/ 	.short	0x0101
        /*0832*/ 	.byte	0xff
	.zero		1


	//   ....[107]....
        /*0834*/ 	.word	0x0000d0d0
        /*0838*/ 	.word	0x00000008
        /*083c*/ 	.word	0x00000030
        /*0840*/ 	.short	0x010a
        /*0842*/ 	.byte	0xff
	.zero		1


	//   ....[108]....
        /*0844*/ 	.word	0x0000d1d0
        /*0848*/ 	.word	0x00000008
        /*084c*/ 	.word	0x00000030
        /*0850*/ 	.short	0x010a
        /*0852*/ 	.byte	0xff
	.zero		1


	//   ....[109]....
        /*0854*/ 	.word	0x0000e700
        /*0858*/ 	.word	0x00000003
        /*085c*/ 	.word	0x00000000
        /*0860*/ 	.short	0x0101
        /*0862*/ 	.byte	0xff
	.zero		1


	//   ....[110]....
        /*0864*/ 	.word	0x0000e720
        /*0868*/ 	.word	0x00000008
        /*086c*/ 	.word	0x00000030
        /*0870*/ 	.short	0x010a
        /*0872*/ 	.byte	0xff
	.zero		1


	//   ....[111]....
        /*0874*/ 	.word	0x0000e7e0
        /*0878*/ 	.word	0x00000008
        /*087c*/ 	.word	0x00000030
        /*0880*/ 	.short	0x010a
        /*0882*/ 	.byte	0xff
	.zero		1


	//   ....[112]....
        /*0884*/ 	.word	0x0000fda0
        /*0888*/ 	.word	0x00000003
        /*088c*/ 	.word	0x00000000
        /*0890*/ 	.short	0x0101
        /*0892*/ 	.byte	0xff
	.zero		1


	//   ....[113]....
        /*0894*/ 	.word	0x0000fdc0
        /*0898*/ 	.word	0x00000000
        /*089c*/ 	.word	0x00000030
        /*08a0*/ 	.short	0x010a
        /*08a2*/ 	.byte	0xff
	.zero		1


	//   ....[114]....
        /*08a4*/ 	.word	0x0000fe80
        /*08a8*/ 	.word	0x00000000
        /*08ac*/ 	.word	0x00000030
        /*08b0*/ 	.short	0x010a
        /*08b2*/ 	.byte	0xff
	.zero		1


	//   ....[115]....
        /*08b4*/ 	.word	0x00011390
        /*08b8*/ 	.word	0x00000003
        /*08bc*/ 	.word	0x00000000
        /*08c0*/ 	.short	0x0101
        /*08c2*/ 	.byte	0xff
	.zero		1


	//   ....[116]....
        /*08c4*/ 	.word	0x000113b0
        /*08c8*/ 	.word	0x00000000
        /*08cc*/ 	.word	0x00000030
        /*08d0*/ 	.short	0x010a
        /*08d2*/ 	.byte	0xff
	.zero		1


	//   ....[117]....
        /*08d4*/ 	.word	0x00011460
        /*08d8*/ 	.word	0x00000000
        /*08dc*/ 	.word	0x00000030
        /*08e0*/ 	.short	0x010a
        /*08e2*/ 	.byte	0xff
	.zero		1


	//   ....[118]....
        /*08e4*/ 	.word	0x00012980
        /*08e8*/ 	.word	0x00000003
        /*08ec*/ 	.word	0x00000000
        /*08f0*/ 	.short	0x0101
        /*08f2*/ 	.byte	0xff
	.zero		1


	//   ....[119]....
        /*08f4*/ 	.word	0x00012a80
        /*08f8*/ 	.word	0x000000ff
        /*08fc*/ 	.word	0x000000d0
        /*0900*/ 	.short	0x0101
        /*0902*/ 	.byte	0x2c
	.zero		1


	//   ....[120]....
        /*0904*/ 	.word	0x00012c20
        /*0908*/ 	.word	0x000000ff
        /*090c*/ 	.word	0x00000000
        /*0910*/ 	.short	0x0101
        /*0912*/ 	.byte	0x04
	.zero		1


	//   ....[121]....
        /*0914*/ 	.word	0x00012c40
        /*0918*/ 	.word	0x00000000
        /*091c*/ 	.word	0x000000c0
        /*0920*/ 	.short	0x010a
        /*0922*/ 	.byte	0xff
	.zero		1


	//   ....[122]....
        /*0924*/ 	.word	0x00012ca0
        /*0928*/ 	.word	0x00000000
        /*092c*/ 	.word	0x00000018
        /*0930*/ 	.short	0x010a
        /*0932*/ 	.byte	0xff
	.zero		1


	//   ....[123]....
        /*0934*/ 	.word	0x00012d00
        /*0938*/ 	.word	0x00000000
        /*093c*/ 	.word	0x00000018
        /*0940*/ 	.short	0x010a
        /*0942*/ 	.byte	0xff
	.zero		1


	//   ....[124]....
        /*0944*/ 	.word	0x00012d50
        /*0948*/ 	.word	0x00000003
        /*094c*/ 	.word	0x00000080
        /*0950*/ 	.short	0x010a
        /*0952*/ 	.byte	0xff
	.zero		1


	//   ....[125]....
        /*0954*/ 	.word	0x00012db0
        /*0958*/ 	.word	0x00000000
        /*095c*/ 	.word	0x00000000
        /*0960*/ 	.short	0x010a
        /*0962*/ 	.byte	0xff
	.zero		1


	//   ....[126]....
        /*0964*/ 	.word	0x00012e10
        /*0968*/ 	.word	0x00000000
        /*096c*/ 	.word	0x00000000
        /*0970*/ 	.short	0x010a
        /*0972*/ 	.byte	0xff
	.zero		1


	//   ....[127]....
        /*0974*/ 	.word	0x00012e60
        /*0978*/ 	.word	0x00000002
        /*097c*/ 	.word	0x000000b0
        /*0980*/ 	.short	0x010a
        /*0982*/ 	.byte	0xff
	.zero		1


	//   ....[128]....
        /*0984*/ 	.word	0x00012ec0
        /*0988*/ 	.word	0x00000002
        /*098c*/ 	.word	0x00000090
        /*0990*/ 	.short	0x010a
        /*0992*/ 	.byte	0xff
	.zero		1


	//   ....[129]....
        /*0994*/ 	.word	0x00012f10
        /*0998*/ 	.word	0x00000002
        /*099c*/ 	.word	0x00000080
        /*09a0*/ 	.short	0x010a
        /*09a2*/ 	.byte	0xff
	.zero		1


	//   ....[130]....
        /*09a4*/ 	.word	0x00012f70
        /*09a8*/ 	.word	0x00000000
        /*09ac*/ 	.word	0x00000090
        /*09b0*/ 	.short	0x010a
        /*09b2*/ 	.byte	0xff
	.zero		1


	//   ....[131]....
        /*09b4*/ 	.word	0x00012fc0
        /*09b8*/ 	.word	0x00000000
        /*09bc*/ 	.word	0x00000080
        /*09c0*/ 	.short	0x010a
        /*09c2*/ 	.byte	0xff
	.zero		1


	//   ....[132]....
        /*09c4*/ 	.word	0x00013020
        /*09c8*/ 	.word	0x00000000
        /*09cc*/ 	.word	0x00000000
        /*09d0*/ 	.short	0x010a
        /*09d2*/ 	.byte	0xff
	.zero		1


	//   ....[133]....
        /*09d4*/ 	.word	0x00013080
        /*09d8*/ 	.word	0x00000000
        /*09dc*/ 	.word	0x000000a8
        /*09e0*/ 	.short	0x010a
        /*09e2*/ 	.byte	0xff
	.zero		1


	//   ....[134]....
        /*09e4*/ 	.word	0x000130e0
        /*09e8*/ 	.word	0x00000000
        /*09ec*/ 	.word	0x00000000
        /*09f0*/ 	.short	0x010a
        /*09f2*/ 	.byte	0xff
	.zero		1


	//   ....[135]....
        /*09f4*/ 	.word	0x00013140
        /*09f8*/ 	.word	0x00000000
        /*09fc*/ 	.word	0x000000d0
        /*0a00*/ 	.short	0x010a
        /*0a02*/ 	.byte	0xff
	.zero		1


	//   ....[136]....
        /*0a04*/ 	.word	0x00013190
        /*0a08*/ 	.word	0x00000008
        /*0a0c*/ 	.word	0x00000080
        /*0a10*/ 	.short	0x010a
        /*0a12*/ 	.byte	0xff
	.zero		1


	//   ....[137]....
        /*0a14*/ 	.word	0x000131f0
        /*0a18*/ 	.word	0x00000000
        /*0a1c*/ 	.word	0x00000078
        /*0a20*/ 	.short	0x010a
        /*0a22*/ 	.byte	0xff
	.zero		1


	//   ....[138]....
        /*0a24*/ 	.word	0x00013250
        /*0a28*/ 	.word	0x00000000
        /*0a2c*/ 	.word	0x00000050
        /*0a30*/ 	.short	0x010a
        /*0a32*/ 	.byte	0xff
	.zero		1


	//   ....[139]....
        /*0a34*/ 	.word	0x000132b0
        /*0a38*/ 	.word	0x00000000
        /*0a3c*/ 	.word	0x00000058
        /*0a40*/ 	.short	0x010a
        /*0a42*/ 	.byte	0xff
	.zero		1


	//   ....[140]....
        /*0a44*/ 	.word	0x00013310
        /*0a48*/ 	.word	0x00000000
        /*0a4c*/ 	.word	0x00000060
        /*0a50*/ 	.short	0x010a
        /*0a52*/ 	.byte	0xff
	.zero		1


	//   ....[141]....
        /*0a54*/ 	.word	0x00013370
        /*0a58*/ 	.word	0x00000000
        /*0a5c*/ 	.word	0x00000068
        /*0a60*/ 	.short	0x010a
        /*0a62*/ 	.byte	0xff
	.zero		1


	//   ....[142]....
        /*0a64*/ 	.word	0x000133d0
        /*0a68*/ 	.word	0x00000007
        /*0a6c*/ 	.word	0x00000050
        /*0a70*/ 	.short	0x010a
        /*0a72*/ 	.byte	0xff
	.zero		1


	//   ....[143]....
        /*0a74*/ 	.word	0x00013430
        /*0a78*/ 	.word	0x00000007
        /*0a7c*/ 	.word	0x00000058
        /*0a80*/ 	.short	0x010a
        /*0a82*/ 	.byte	0xff
	.zero		1


	//   ....[144]....
        /*0a84*/ 	.word	0x00013490
        /*0a88*/ 	.word	0x00000007
        /*0a8c*/ 	.word	0x00000060
        /*0a90*/ 	.short	0x010a
        /*0a92*/ 	.byte	0xff
	.zero		1


	//   ....[145]....
        /*0a94*/ 	.word	0x000134f0
        /*0a98*/ 	.word	0x00000007
        /*0a9c*/ 	.word	0x00000068
        /*0aa0*/ 	.short	0x010a
        /*0aa2*/ 	.byte	0xff
	.zero		1


	//   ....[146]....
        /*0aa4*/ 	.word	0x00013550
        /*0aa8*/ 	.word	0x00000000
        /*0aac*/ 	.word	0x00000050
        /*0ab0*/ 	.short	0x010a
        /*0ab2*/ 	.byte	0xff
	.zero		1


	//   ....[147]....
        /*0ab4*/ 	.word	0x000135b0
        /*0ab8*/ 	.word	0x00000000
        /*0abc*/ 	.word	0x00000058
        /*0ac0*/ 	.short	0x010a
        /*0ac2*/ 	.byte	0xff
	.zero		1


	//   ....[148]....
        /*0ac4*/ 	.word	0x00013610
        /*0ac8*/ 	.word	0x00000002
        /*0acc*/ 	.word	0x00000060
        /*0ad0*/ 	.short	0x010a
        /*0ad2*/ 	.byte	0xff
	.zero		1


	//   ....[149]....
        /*0ad4*/ 	.word	0x00013660
        /*0ad8*/ 	.word	0x00000000
        /*0adc*/ 	.word	0x00000080
        /*0ae0*/ 	.short	0x010a
        /*0ae2*/ 	.byte	0xff
	.zero		1


	//   ....[150]....
        /*0ae4*/ 	.word	0x000136c0
        /*0ae8*/ 	.word	0x00000003
        /*0aec*/ 	.word	0x00000030
        /*0af0*/ 	.short	0x010a
        /*0af2*/ 	.byte	0xff
	.zero		1


	//   ....[151]....
        /*0af4*/ 	.word	0x00013720
        /*0af8*/ 	.word	0x00000003
        /*0afc*/ 	.word	0x000000a0
        /*0b00*/ 	.short	0x010a
        /*0b02*/ 	.byte	0xff
	.zero		1


	//   ....[152]....
        /*0b04*/ 	.word	0x00013770
        /*0b08*/ 	.word	0x00000003
        /*0b0c*/ 	.word	0x00000030
        /*0b10*/ 	.short	0x010a
        /*0b12*/ 	.byte	0xff
	.zero		1


	//   ....[153]....
        /*0b14*/ 	.word	0x000137c0
        /*0b18*/ 	.word	0x0000000b
        /*0b1c*/ 	.word	0x00000030
        /*0b20*/ 	.short	0x010a
        /*0b22*/ 	.byte	0xff
	.zero		1


	//   ....[154]....
        /*0b24*/ 	.word	0x00013810
        /*0b28*/ 	.word	0x00000000
        /*0b2c*/ 	.word	0x00000030
        /*0b30*/ 	.short	0x010a
        /*0b32*/ 	.byte	0xff
	.zero		1


	//   ....[155]....
        /*0b34*/ 	.word	0x00013860
        /*0b38*/ 	.word	0x00000008
        /*0b3c*/ 	.word	0x00000030
        /*0b40*/ 	.short	0x010a
        /*0b42*/ 	.byte	0xff
	.zero		1


	//   ....[156]....
        /*0b44*/ 	.word	0x000138b0
        /*0b48*/ 	.word	0x00000008
        /*0b4c*/ 	.word	0x00000030
        /*0b50*/ 	.short	0x010a
        /*0b52*/ 	.byte	0xff
	.zero		1


	//   ....[157]....
        /*0b54*/ 	.word	0x00013900
        /*0b58*/ 	.word	0x00000000
        /*0b5c*/ 	.word	0x00000030
        /*0b60*/ 	.short	0x010a
        /*0b62*/ 	.byte	0xff
	.zero		1


	//   ....[158]....
        /*0b64*/ 	.word	0x00013950
        /*0b68*/ 	.word	0x00000000
        /*0b6c*/ 	.word	0x00000030
        /*0b70*/ 	.short	0x010a
        /*0b72*/ 	.byte	0xff
	.zero		1


	//----- nvinfo : EIATTR_NUM_MBARRIERS
	.align		4
.L_47:
        /*0b74*/ 	.byte	0x03, 0x38
        /*0b76*/ 	.short	0x001b


	//----- nvinfo : EIATTR_EXIT_INSTR_OFFSETS
	.align		4
        /*0b78*/ 	.byte	0x04, 0x1c
        /*0b7a*/ 	.short	(.L_49 - .L_48)


	//   ....[0]....
.L_48:
        /*0b7c*/ 	.word	0x00002ca0


	//   ....[1]....
        /*0b80*/ 	.word	0x000031b0


	//   ....[2]....
        /*0b84*/ 	.word	0x00003210


	//   ....[3]....
        /*0b88*/ 	.word	0x00004770


	//   ....[4]....
        /*0b8c*/ 	.word	0x00006360


	//   ....[5]....
        /*0b90*/ 	.word	0x000063a0


	//   ....[6]....
        /*0b94*/ 	.word	0x00012b00


	//   ....[7]....
        /*0b98*/ 	.word	0x00012b80


	//   ....[8]....
        /*0b9c*/ 	.word	0x00012bb0


	//   ....[9]....
        /*0ba0*/ 	.word	0x00012c30


	//----- nvinfo : EIATTR_MAX_THREADS
	.align		4
.L_49:
        /*0ba4*/ 	.byte	0x04, 0x05
        /*0ba6*/ 	.short	(.L_51 - .L_50)
.L_50:
        /*0ba8*/ 	.word	0x00000100
        /*0bac*/ 	.word	0x00000001
        /*0bb0*/ 	.word	0x00000001


	//----- nvinfo : EIATTR_CRS_STACK_SIZE
	.align		4
.L_51:
        /*0bb4*/ 	.byte	0x04, 0x1e
        /*0bb6*/ 	.short	(.L_53 - .L_52)
.L_52:
        /*0bb8*/ 	.word	0x00000000


	//----- nvinfo : EIATTR_CBANK_PARAM_SIZE
	.align		4
.L_53:
        /*0bbc*/ 	.byte	0x03, 0x19
        /*0bbe*/ 	.short	0x0c00


	//----- nvinfo : EIATTR_PARAM_CBANK
	.align		4
        /*0bc0*/ 	.byte	0x04, 0x0a
        /*0bc2*/ 	.short	(.L_55 - .L_54)
	.align		4
.L_54:
        /*0bc4*/ 	.word	index@(.nv.constant0._ZN7cutlass13device_kernelINS_4gemm6kernel13GemmUniversalIN4cute5tupleIJiiiiEEENS1_10collective13CollectiveMmaINS1_46MainloopSm100TmaUmmaWarpSpecializedBlockScaledILi3ELi2ELi1ENS5_IJNS4_1CILi4EEENSA_ILi1EEESC_EEEEENS5_IJNSA_ILi128EEENSA_ILi256EEESG_EEENS5_IJNS_12float_e2m1_tENS_13float_ue8m0_tEEEENS5_IJNS5_IJlSC_lEEENS4_6LayoutINS5_IJNS5_IJNS5_IJNSA_ILi32EEESB_EEEiEEESP_NS5_IJSC_iEEEEEENS5_IJNS5_IJNS5_IJNSA_ILi16EEESB_EEEiEEENS5_IJNS5_IJNSA_ILi0EEESC_EEENSA_ILi512EEEEEENS5_IJSV_iEEEEEEEEEEESK_S12_NS4_8TiledMMAINS4_8MMA_AtomIJNS4_17SM100_MMA_MXF4_SSISI_SI_fSJ_Li128ELi256ELi32ELNS4_4UMMA5MajorE0ELS17_0ELNS16_7ScaleInE0ELS18_0EEEEEENSM_INS5_IJSC_SC_SC_EEENS5_IJSV_SV_SV_EEEEENS5_IJNS4_10UnderscoreES1E_S1E_EEEEENS5_IJNS4_13SM90_TMA_LOADES1H_EEENS5_IJNS4_14ComposedLayoutINS4_7SwizzleILi3ELi4ELi3EEENS4_18smem_ptr_flag_bitsILi4EEENSM_INS5_IJNSA_ILi8EEESG_EEENS5_IJSG_SC_EEEEEEENSM_INS5_IJNS5_IJNS5_IJSO_SC_EEENS5_IJSN_NSA_ILi2EEEEEEEEESC_NS5_IJS1U_S1U_EEEEEENS5_IJNS5_IJNS5_IJST_SX_EEESW_EEESV_NS5_IJS1U_SX_EEEEEEEEEEEvNS4_8identityENS5_IJNS4_23SM90_TMA_LOAD_MULTICASTES26_EEENS5_IJS1S_NSM_INS5_IJNS5_IJNS5_IJSO_S1U_EEES1V_EEESC_S1X_EEENS5_IJS20_SV_NS5_IJS1U_NSA_ILi1024EEEEEEEEEEEEEEvS25_EENS_8epilogue10collective18CollectiveEpilogueINS2H_23Sm100TmaWarpSpecializedILi4ELi2ELi32ELb1ELb0EEEJNS5_IJNSA_ILi64EEESG_SG_EEENS5_IJNSM_IS2M_SC_EENSM_IS1V_NS5_IJSC_SF_EEEEEEEENS_10bfloat16_tESL_S2S_SL_NS2H_6fusion15FusionCallbacksIS2L_NS2T_17LinearCombinationIS2S_fS2S_fLNS_15FloatRoundStyleE2EEES2N_S2R_JEEENS4_5SM1004TMEM4LOAD26SM100_TMEM_LOAD_32dp32b32xES1H_NS1J_INS1K_ILi2ELi4ELi3EEENS1M_ILi16EEENSM_INS5_IJS1O_SN_EEENS5_IJSN_SC_EEEEEEENS4_39AutoVectorizingCopyWithAssumedAlignmentILi128EEENS4_14SM90_TMA_STOREES38_S3A_S3A_EEEvvEEEEvNT_6ParamsE)
        /*0bc8*/ 	.short	0x0380
        /*0bca*/ 	.short	0x0c00


	//----- nvinfo : EIATTR_SW_WAR
	.align		4
.L_55:
        /*0bcc*/ 	.byte	0x04, 0x36
        /*0bce*/ 	.short	(.L_57 - .L_56)
.L_56:
        /*0bd0*/ 	.word	0x00000008
.L_57:


//--------------------- .nv.callgraph             --------------------------
	.section	.nv.callgraph,"",@"SHT_CUDA_CALLGRAPH"
	.align	4
	.sectionentsize	8
	.align		4
        /*0000*/ 	.word	0x00000000
	.align		4
        /*0004*/ 	.word	0xffffffff
	.align		4
        /*0008*/ 	.word	index@(_ZN7cutlass13device_kernelINS_4gemm6kernel13GemmUniversalIN4cute5tupleIJiiiiEEENS1_10collective13CollectiveMmaINS1_46MainloopSm100TmaUmmaWarpSpecializedBlockScaledILi3ELi2ELi1ENS5_IJNS4_1CILi4EEENSA_ILi1EEESC_EEEEENS5_IJNSA_ILi128EEENSA_ILi256EEESG_EEENS5_IJNS_12float_e2m1_tENS_13float_ue8m0_tEEEENS5_IJNS5_IJlSC_lEEENS4_6LayoutINS5_IJNS5_IJNS5_IJNSA_ILi32EEESB_EEEiEEESP_NS5_IJSC_iEEEEEENS5_IJNS5_IJNS5_IJNSA_ILi16EEESB_EEEiEEENS5_IJNS5_IJNSA_ILi0EEESC_EEENSA_ILi512EEEEEENS5_IJSV_iEEEEEEEEEEESK_S12_NS4_8TiledMMAINS4_8MMA_AtomIJNS4_17SM100_MMA_MXF4_SSISI_SI_fSJ_Li128ELi256ELi32ELNS4_4UMMA5MajorE0ELS17_0ELNS16_7ScaleInE0ELS18_0EEEEEENSM_INS5_IJSC_SC_SC_EEENS5_IJSV_SV_SV_EEEEENS5_IJNS4_10UnderscoreES1E_S1E_EEEEENS5_IJNS4_13SM90_TMA_LOADES1H_EEENS5_IJNS4_14ComposedLayoutINS4_7SwizzleILi3ELi4ELi3EEENS4_18smem_ptr_flag_bitsILi4EEENSM_INS5_IJNSA_ILi8EEESG_EEENS5_IJSG_SC_EEEEEEENSM_INS5_IJNS5_IJNS5_IJSO_SC_EEENS5_IJSN_NSA_ILi2EEEEEEEEESC_NS5_IJS1U_S1U_EEEEEENS5_IJNS5_IJNS5_IJST_SX_EEESW_EEESV_NS5_IJS1U_SX_EEEEEEEEEEEvNS4_8identityENS5_IJNS4_23SM90_TMA_LOAD_MULTICASTES26_EEENS5_IJS1S_NSM_INS5_IJNS5_IJNS5_IJSO_S1U_EEES1V_EEESC_S1X_EEENS5_IJS20_SV_NS5_IJS1U_NSA_ILi1024EEEEEEEEEEEEEEvS25_EENS_8epilogue10collective18CollectiveEpilogueINS2H_23Sm100TmaWarpSpecializedILi4ELi2ELi32ELb1ELb0EEEJNS5_IJNSA_ILi64EEESG_SG_EEENS5_IJNSM_IS2M_SC_EENSM_IS1V_NS5_IJSC_SF_EEEEEEEENS_10bfloat16_tESL_S2S_SL_NS2H_6fusion15FusionCallbacksIS2L_NS2T_17LinearCombinationIS2S_fS2S_fLNS_15FloatRoundStyleE2EEES2N_S2R_JEEENS4_5SM1004TMEM4LOAD26SM100_TMEM_LOAD_32dp32b32xES1H_NS1J_INS1K_ILi2ELi4ELi3EEENS1M_ILi16EEENSM_INS5_IJS1O_SN_EEENS5_IJSN_SC_EEEEEEENS4_39AutoVectorizingCopyWithAssumedAlignmentILi128EEENS4_14SM90_TMA_STOREES38_S3A_S3A_EEEvvEEEEvNT_6ParamsE)
	.align		4
        /*000c*/ 	.word	index@(__assertfail)
	.align		4
        /*0010*/ 	.word	0x00000000
	.align		4
        /*0014*/ 	.word	0xfffffffe
	.align		4
        /*0018*/ 	.word	0x00000000
	.align		4
        /*001c*/ 	.word	0xfffffffd
	.align		4
        /*0020*/ 	.word	0x00000000
	.align		4
        /*0024*/ 	.word	0xfffffffc


//--------------------- .nv.constant4             --------------------------
	.section	.nv.constant4,"a",@progbits
	.align	8
	.align		8
.nv.constant4:
        /*0000*/ 	.dword	__assertfail
	.align		8
        /*0008*/ 	.dword	__unnamed_1
	.align		8
        /*0010*/ 	.dword	__unnamed_2
	.align		8
        /*0018*/ 	.dword	_ZN40_INTERNAL_e3c67e21_4_k_cu_dfe66b69_298204cuda3std3__45__cpo5beginE
	.align		8
        /*0020*/ 	.dword	_ZN40_INTERNAL_e3c67e21_4_k_cu_dfe66b69_298204cuda3std3__45__cpo3endE
	.align		8
        /*0028*/ 	.dword	_ZN40_INTERNAL_e3c67e21_4_k_cu_dfe66b69_298204cuda3std3__45__cpo6cbeginE
	.align		8
        /*0030*/ 	.dword	_ZN40_INTERNAL_e3c67e21_4_k_cu_dfe66b69_298204cuda3std3__45__cpo4cendE
	.align		8
        /*0038*/ 	.dword	_ZN40_INTERNAL_e3c67e21_4_k_cu_dfe66b69_298204cuda3std3__442_GLOBAL__N__e3c67e21_4_k_cu_dfe66b69_298206ignoreE
	.align		8
        /*0040*/ 	.dword	_ZN40_INTERNAL_e3c67e21_4_k_cu_dfe66b69_298204cuda3std3__419piecewise_constructE
	.align		8
        /*0048*/ 	.dword	_ZN40_INTERNAL_e3c67e21_4_k_cu_dfe66b69_298204cuda3std3__48in_placeE
	.align		8
        /*0050*/ 	.dword	_ZN40_INTERNAL_e3c67e21_4_k_cu_dfe66b69_298204cuda3std6ranges3__45__cpo4swapE
	.align		8
        /*0058*/ 	.dword	_ZN40_INTERNAL_e3c67e21_4_k_cu_dfe66b69_298204cuda3std6ranges3__45__cpo9iter_moveE
	.align		8
        /*0060*/ 	.dword	_ZN40_INTERNAL_e3c67e21_4_k_cu_dfe66b69_298204cute7productE
	.align		8
        /*0068*/ 	.dword	_ZN40_INTERNAL_e3c67e21_4_k_cu_dfe66b69_298204cute1_E
	.align		8
        /*0070*/ 	.dword	$str$25
	.align		8
        /*0078*/ 	.dword	$str$26
	.align		8
        /*0080*/ 	.dword	$str$29
	.align		8
        /*0088*/ 	.dword	$str$30


//--------------------- .text._ZN7cutlass13device_kernelINS_4gemm6kernel13GemmUniversalIN4cute5tupleIJiiiiEEENS1_10collective13CollectiveMmaINS1_46MainloopSm100TmaUmmaWarpSpecializedBlockScaledILi3ELi2ELi1ENS5_IJNS4_1CILi4EEENSA_ILi1EEESC_EEEEENS5_IJNSA_ILi128EEENSA_ILi256EEESG_EEENS5_IJNS_12float_e2m1_tENS_13float_ue8m0_tEEEENS5_IJNS5_IJlSC_lEEENS4_6LayoutINS5_IJNS5_IJNS5_IJNSA_ILi32EEESB_EEEiEEESP_NS5_IJSC_iEEEEEENS5_IJNS5_IJNS5_IJNSA_ILi16EEESB_EEEiEEENS5_IJNS5_IJNSA_ILi0EEESC_EEENSA_ILi512EEEEEENS5_IJSV_iEEEEEEEEEEESK_S12_NS4_8TiledMMAINS4_8MMA_AtomIJNS4_17SM100_MMA_MXF4_SSISI_SI_fSJ_Li128ELi256ELi32ELNS4_4UMMA5MajorE0ELS17_0ELNS16_7ScaleInE0ELS18_0EEEEEENSM_INS5_IJSC_SC_SC_EEENS5_IJSV_SV_SV_EEEEENS5_IJNS4_10UnderscoreES1E_S1E_EEEEENS5_IJNS4_13SM90_TMA_LOADES1H_EEENS5_IJNS4_14ComposedLayoutINS4_7SwizzleILi3ELi4ELi3EEENS4_18smem_ptr_flag_bitsILi4EEENSM_INS5_IJNSA_ILi8EEESG_EEENS5_IJSG_SC_EEEEEEENSM_INS5_IJNS5_IJNS5_IJSO_SC_EEENS5_IJSN_NSA_ILi2EEEEEEEEESC_NS5_IJS1U_S1U_EEEEEENS5_IJNS5_IJNS5_IJST_SX_EEESW_EEESV_NS5_IJS1U_SX_EEEEEEEEEEEvNS4_8identityENS5_IJNS4_23SM90_TMA_LOAD_MULTICASTES26_EEENS5_IJS1S_NSM_INS5_IJNS5_IJNS5_IJSO_S1U_EEES1V_EEESC_S1X_EEENS5_IJS20_SV_NS5_IJS1U_NSA_ILi1024EEEEEEEEEEEEEEvS25_EENS_8epilogue10collective18CollectiveEpilogueINS2H_23Sm100TmaWarpSpecializedILi4ELi2ELi32ELb1ELb0EEEJNS5_IJNSA_ILi64EEESG_SG_EEENS5_IJNSM_IS2M_SC_EENSM_IS1V_NS5_IJSC_SF_EEEEEEEENS_10bfloat16_tESL_S2S_SL_NS2H_6fusion15FusionCallbacksIS2L_NS2T_17LinearCombinationIS2S_fS2S_fLNS_15FloatRoundStyleE2EEES2N_S2R_JEEENS4_5SM1004TMEM4LOAD26SM100_TMEM_LOAD_32dp32b32xES1H_NS1J_INS1K_ILi2ELi4ELi3EEENS1M_ILi16EEENSM_INS5_IJS1O_SN_EEENS5_IJSN_SC_EEEEEEENS4_39AutoVectorizingCopyWithAssumedAlignmentILi128EEENS4_14SM90_TMA_STOREES38_S3A_S3A_EEEvvEEEEvNT_6ParamsE --------------------------
	.section	.text._ZN7cutlass13device_kernelINS_4gemm6kernel13GemmUniversalIN4cute5tupleIJiiiiEEENS1_10collective13CollectiveMmaINS1_46MainloopSm100TmaUmmaWarpSpecializedBlockScaledILi3ELi2ELi1ENS5_IJNS4_1CILi4EEENSA_ILi1EEESC_EEEEENS5_IJNSA_ILi128EEENSA_ILi256EEESG_EEENS5_IJNS_12float_e2m1_tENS_13float_ue8m0_tEEEENS5_IJNS5_IJlSC_lEEENS4_6LayoutINS5_IJNS5_IJNS5_IJNSA_ILi32EEESB_EEEiEEESP_NS5_IJSC_iEEEEEENS5_IJNS5_IJNS5_IJNSA_ILi16EEESB_EEEiEEENS5_IJNS5_IJNSA_ILi0EEESC_EEENSA_ILi512EEEEEENS5_IJSV_iEEEEEEEEEEESK_S12_NS4_8TiledMMAINS4_8MMA_AtomIJNS4_17SM100_MMA_MXF4_SSISI_SI_fSJ_Li128ELi256ELi32ELNS4_4UMMA5MajorE0ELS17_0ELNS16_7ScaleInE0ELS18_0EEEEEENSM_INS5_IJSC_SC_SC_EEENS5_IJSV_SV_SV_EEEEENS5_IJNS4_10UnderscoreES1E_S1E_EEEEENS5_IJNS4_13SM90_TMA_LOADES1H_EEENS5_IJNS4_14ComposedLayoutINS4_7SwizzleILi3ELi4ELi3EEENS4_18smem_ptr_flag_bitsILi4EEENSM_INS5_IJNSA_ILi8EEESG_EEENS5_IJSG_SC_EEEEEEENSM_INS5_IJNS5_IJNS5_IJSO_SC_EEENS5_IJSN_NSA_ILi2EEEEEEEEESC_NS5_IJS1U_S1U_EEEEEENS5_IJNS5_IJNS5_IJST_SX_EEESW_EEESV_NS5_IJS1U_SX_EEEEEEEEEEEvNS4_8identityENS5_IJNS4_23SM90_TMA_LOAD_MULTICASTES26_EEENS5_IJS1S_NSM_INS5_IJNS5_IJNS5_IJSO_S1U_EEES1V_EEESC_S1X_EEENS5_IJS20_SV_NS5_IJS1U_NSA_ILi1024EEEEEEEEEEEEEEvS25_EENS_8epilogue10collective18CollectiveEpilogueINS2H_23Sm100TmaWarpSpecializedILi4ELi2ELi32ELb1ELb0EEEJNS5_IJNSA_ILi64EEESG_SG_EEENS5_IJNSM_IS2M_SC_EENSM_IS1V_NS5_IJSC_SF_EEEEEEEENS_10bfloat16_tESL_S2S_SL_NS2H_6fusion15FusionCallbacksIS2L_NS2T_17LinearCombinationIS2S_fS2S_fLNS_15FloatRoundStyleE2EEES2N_S2R_JEEENS4_5SM1004TMEM4LOAD26SM100_TMEM_LOAD_32dp32b32xES1H_NS1J_INS1K_ILi2ELi4ELi3EEENS1M_ILi16EEENSM_INS5_IJS1O_SN_EEENS5_IJSN_SC_EEEEEEENS4_39AutoVectorizingCopyWithAssumedAlignmentILi128EEENS4_14SM90_TMA_STOREES38_S3A_S3A_EEEvvEEEEvNT_6ParamsE,"ax",@progbits
	.align	128
.text._ZN7cutlass13device_kernelINS_4gemm6kernel13GemmUniversalIN4cute5tupleIJiiiiEEENS1_10collective13CollectiveMmaINS1_46MainloopSm100TmaUmmaWarpSpecializedBlockScaledILi3ELi2ELi1ENS5_IJNS4_1CILi4EEENSA_ILi1EEESC_EEEEENS5_IJNSA_ILi128EEENSA_ILi256EEESG_EEENS5_IJNS_12float_e2m1_tENS_13float_ue8m0_tEEEENS5_IJNS5_IJlSC_lEEENS4_6LayoutINS5_IJNS5_IJNS5_IJNSA_ILi32EEESB_EEEiEEESP_NS5_IJSC_iEEEEEENS5_IJNS5_IJNS5_IJNSA_ILi16EEESB_EEEiEEENS5_IJNS5_IJNSA_ILi0EEESC_EEENSA_ILi512EEEEEENS5_IJSV_iEEEEEEEEEEESK_S12_NS4_8TiledMMAINS4_8MMA_AtomIJNS4_17SM100_MMA_MXF4_SSISI_SI_fSJ_Li128ELi256ELi32ELNS4_4UMMA5MajorE0ELS17_0ELNS16_7ScaleInE0ELS18_0EEEEEENSM_INS5_IJSC_SC_SC_EEENS5_IJSV_SV_SV_EEEEENS5_IJNS4_10UnderscoreES1E_S1E_EEEEENS5_IJNS4_13SM90_TMA_LOADES1H_EEENS5_IJNS4_14ComposedLayoutINS4_7SwizzleILi3ELi4ELi3EEENS4_18smem_ptr_flag_bitsILi4EEENSM_INS5_IJNSA_ILi8EEESG_EEENS5_IJSG_SC_EEEEEEENSM_INS5_IJNS5_IJNS5_IJSO_SC_EEENS5_IJSN_NSA_ILi2EEEEEEEEESC_NS5_IJS1U_S1U_EEEEEENS5_IJNS5_IJNS5_IJST_SX_EEESW_EEESV_NS5_IJS1U_SX_EEEEEEEEEEEvNS4_8identityENS5_IJNS4_23SM90_TMA_LOAD_MULTICASTES26_EEENS5_IJS1S_NSM_INS5_IJNS5_IJNS5_IJSO_S1U_EEES1V_EEESC_S1X_EEENS5_IJS20_SV_NS5_IJS1U_NSA_ILi1024EEEEEEEEEEEEEEvS25_EENS_8epilogue10collective18CollectiveEpilogueINS2H_23Sm100TmaWarpSpecializedILi4ELi2ELi32ELb1ELb0EEEJNS5_IJNSA_ILi64EEESG_SG_EEENS5_IJNSM_IS2M_SC_EENSM_IS1V_NS5_IJSC_SF_EEEEEEEENS_10bfloat16_tESL_S2S_SL_NS2H_6fusion15FusionCallbacksIS2L_NS2T_17LinearCombinationIS2S_fS2S_fLNS_15FloatRoundStyleE2EEES2N_S2R_JEEENS4_5SM1004TMEM4LOAD26SM100_TMEM_LOAD_32dp32b32xES1H_NS1J_INS1K_ILi2ELi4ELi3EEENS1M_ILi16EEENSM_INS5_IJS1O_SN_EEENS5_IJSN_SC_EEEEEEENS4_39AutoVectorizingCopyWithAssumedAlignmentILi128EEENS4_14SM90_TMA_STOREES38_S3A_S3A_EEEvvEEEEvNT_6ParamsE:
        .type           _ZN7cutlass13device_kernelINS_4gemm6kernel13GemmUniversalIN4cute5tupleIJiiiiEEENS1_10collective13CollectiveMmaINS1_46MainloopSm100TmaUmmaWarpSpecializedBlockScaledILi3ELi2ELi1ENS5_IJNS4_1CILi4EEENSA_ILi1EEESC_EEEEENS5_IJNSA_ILi128EEENSA_ILi256EEESG_EEENS5_IJNS_12float_e2m1_tENS_13float_ue8m0_tEEEENS5_IJNS5_IJlSC_lEEENS4_6LayoutINS5_IJNS5_IJNS5_IJNSA_ILi32EEESB_EEEiEEESP_NS5_IJSC_iEEEEEENS5_IJNS5_IJNS5_IJNSA_ILi16EEESB_EEEiEEENS5_IJNS5_IJNSA_ILi0EEESC_EEENSA_ILi512EEEEEENS5_IJSV_iEEEEEEEEEEESK_S12_NS4_8TiledMMAINS4_8MMA_AtomIJNS4_17SM100_MMA_MXF4_SSISI_SI_fSJ_Li128ELi256ELi32ELNS4_4UMMA5MajorE0ELS17_0ELNS16_7ScaleInE0ELS18_0EEEEEENSM_INS5_IJSC_SC_SC_EEENS5_IJSV_SV_SV_EEEEENS5_IJNS4_10UnderscoreES1E_S1E_EEEEENS5_IJNS4_13SM90_TMA_LOADES1H_EEENS5_IJNS4_14ComposedLayoutINS4_7SwizzleILi3ELi4ELi3EEENS4_18smem_ptr_flag_bitsILi4EEENSM_INS5_IJNSA_ILi8EEESG_EEENS5_IJSG_SC_EEEEEEENSM_INS5_IJNS5_IJNS5_IJSO_SC_EEENS5_IJSN_NSA_ILi2EEEEEEEEESC_NS5_IJS1U_S1U_EEEEEENS5_IJNS5_IJNS5_IJST_SX_EEESW_EEESV_NS5_IJS1U_SX_EEEEEEEEEEEvNS4_8identityENS5_IJNS4_23SM90_TMA_LOAD_MULTICASTES26_EEENS5_IJS1S_NSM_INS5_IJNS5_IJNS5_IJSO_S1U_EEES1V_EEESC_S1X_EEENS5_IJS20_SV_NS5_IJS1U_NSA_ILi1024EEEEEEEEEEEEEEvS25_EENS_8epilogue10collective18CollectiveEpilogueINS2H_23Sm100TmaWarpSpecializedILi4ELi2ELi32ELb1ELb0EEEJNS5_IJNSA_ILi64EEESG_SG_EEENS5_IJNSM_IS2M_SC_EENSM_IS1V_NS5_IJSC_SF_EEEEEEEENS_10bfloat16_tESL_S2S_SL_NS2H_6fusion15FusionCallbacksIS2L_NS2T_17LinearCombinationIS2S_fS2S_fLNS_15FloatRoundStyleE2EEES2N_S2R_JEEENS4_5SM1004TMEM4LOAD26SM100_TMEM_LOAD_32dp32b32xES1H_NS1J_INS1K_ILi2ELi4ELi3EEENS1M_ILi16EEENSM_INS5_IJS1O_SN_EEENS5_IJSN_SC_EEEEEEENS4_39AutoVectorizingCopyWithAssumedAlignmentILi128EEENS4_14SM90_TMA_STOREES38_S3A_S3A_EEEvvEEEEvNT_6ParamsE,@function
        .size           _ZN7cutlass13device_kernelINS_4gemm6kernel13GemmUniversalIN4cute5tupleIJiiiiEEENS1_10collective13CollectiveMmaINS1_46MainloopSm100TmaUmmaWarpSpecializedBlockScaledILi3ELi2ELi1ENS5_IJNS4_1CILi4EEENSA_ILi1EEESC_EEEEENS5_IJNSA_ILi128EEENSA_ILi256EEESG_EEENS5_IJNS_12float_e2m1_tENS_13float_ue8m0_tEEEENS5_IJNS5_IJlSC_lEEENS4_6LayoutINS5_IJNS5_IJNS5_IJNSA_ILi32EEESB_EEEiEEESP_NS5_IJSC_iEEEEEENS5_IJNS5_IJNS5_IJNSA_ILi16EEESB_EEEiEEENS5_IJNS5_IJNSA_ILi0EEESC_EEENSA_ILi512EEEEEENS5_IJSV_iEEEEEEEEEEESK_S12_NS4_8TiledMMAINS4_8MMA_AtomIJNS4_17SM100_MMA_MXF4_SSISI_SI_fSJ_Li128ELi256ELi32ELNS4_4UMMA5MajorE0ELS17_0ELNS16_7ScaleInE0ELS18_0EEEEEENSM_INS5_IJSC_SC_SC_EEENS5_IJSV_SV_SV_EEEEENS5_IJNS4_10UnderscoreES1E_S1E_EEEEENS5_IJNS4_13SM90_TMA_LOADES1H_EEENS5_IJNS4_14ComposedLayoutINS4_7SwizzleILi3ELi4ELi3EEENS4_18smem_ptr_flag_bitsILi4EEENSM_INS5_IJNSA_ILi8EEESG_EEENS5_IJSG_SC_EEEEEEENSM_INS5_IJNS5_IJNS5_IJSO_SC_EEENS5_IJSN_NSA_ILi2EEEEEEEEESC_NS5_IJS1U_S1U_EEEEEENS5_IJNS5_IJNS5_IJST_SX_EEESW_EEESV_NS5_IJS1U_SX_EEEEEEEEEEEvNS4_8identityENS5_IJNS4_23SM90_TMA_LOAD_MULTICASTES26_EEENS5_IJS1S_NSM_INS5_IJNS5_IJNS5_IJSO_S1U_EEES1V_EEESC_S1X_EEENS5_IJS20_SV_NS5_IJS1U_NSA_ILi1024EEEEEEEEEEEEEEvS25_EENS_8epilogue10collective18CollectiveEpilogueINS2H_23Sm100TmaWarpSpecializedILi4ELi2ELi32ELb1ELb0EEEJNS5_IJNSA_ILi64EEESG_SG_EEENS5_IJNSM_IS2M_SC_EENSM_IS1V_NS5_IJSC_SF_EEEEEEEENS_10bfloat16_tESL_S2S_SL_NS2H_6fusion15FusionCallbacksIS2L_NS2T_17LinearCombinationIS2S_fS2S_fLNS_15FloatRoundStyleE2EEES2N_S2R_JEEENS4_5SM1004TMEM4LOAD26SM100_TMEM_LOAD_32dp32b32xES1H_NS1J_INS1K_ILi2ELi4ELi3EEENS1M_ILi16EEENSM_INS5_IJS1O_SN_EEENS5_IJSN_SC_EEEEEEENS4_39AutoVectorizingCopyWithAssumedAlignmentILi128EEENS4_14SM90_TMA_STOREES38_S3A_S3A_EEEvvEEEEvNT_6ParamsE,(.L_x_239 - _ZN7cutlass13device_kernelINS_4gemm6kernel13GemmUniversalIN4cute5tupleIJiiiiEEENS1_10collective13CollectiveMmaINS1_46MainloopSm100TmaUmmaWarpSpecializedBlockScaledILi3ELi2ELi1ENS5_IJNS4_1CILi4EEENSA_ILi1EEESC_EEEEENS5_IJNSA_ILi128EEENSA_ILi256EEESG_EEENS5_IJNS_12float_e2m1_tENS_13float_ue8m0_tEEEENS5_IJNS5_IJlSC_lEEENS4_6LayoutINS5_IJNS5_IJNS5_IJNSA_ILi32EEESB_EEEiEEESP_NS5_IJSC_iEEEEEENS5_IJNS5_IJNS5_IJNSA_ILi16EEESB_EEEiEEENS5_IJNS5_IJNSA_ILi0EEESC_EEENSA_ILi512EEEEEENS5_IJSV_iEEEEEEEEEEESK_S12_NS4_8TiledMMAINS4_8MMA_AtomIJNS4_17SM100_MMA_MXF4_SSISI_SI_fSJ_Li128ELi256ELi32ELNS4_4UMMA5MajorE0ELS17_0ELNS16_7ScaleInE0ELS18_0EEEEEENSM_INS5_IJSC_SC_SC_EEENS5_IJSV_SV_SV_EEEEENS5_IJNS4_10UnderscoreES1E_S1E_EEEEENS5_IJNS4_13SM90_TMA_LOADES1H_EEENS5_IJNS4_14ComposedLayoutINS4_7SwizzleILi3ELi4ELi3EEENS4_18smem_ptr_flag_bitsILi4EEENSM_INS5_IJNSA_ILi8EEESG_EEENS5_IJSG_SC_EEEEEEENSM_INS5_IJNS5_IJNS5_IJSO_SC_EEENS5_IJSN_NSA_ILi2EEEEEEEEESC_NS5_IJS1U_S1U_EEEEEENS5_IJNS5_IJNS5_IJST_SX_EEESW_EEESV_NS5_IJS1U_SX_EEEEEEEEEEEvNS4_8identityENS5_IJNS4_23SM90_TMA_LOAD_MULTICASTES26_EEENS5_IJS1S_NSM_INS5_IJNS5_IJNS5_IJSO_S1U_EEES1V_EEESC_S1X_EEENS5_IJS20_SV_NS5_IJS1U_NSA_ILi1024EEEEEEEEEEEEEEvS25_EENS_8epilogue10collective18CollectiveEpilogueINS2H_23Sm100TmaWarpSpecializedILi4ELi2ELi32ELb1ELb0EEEJNS5_IJNSA_ILi64EEESG_SG_EEENS5_IJNSM_IS2M_SC_EENSM_IS1V_NS5_IJSC_SF_EEEEEEEENS_10bfloat16_tESL_S2S_SL_NS2H_6fusion15FusionCallbacksIS2L_NS2T_17LinearCombinationIS2S_fS2S_fLNS_15FloatRoundStyleE2EEES2N_S2R_JEEENS4_5SM1004TMEM4LOAD26SM100_TMEM_LOAD_32dp32b32xES1H_NS1J_INS1K_ILi2ELi4ELi3EEENS1M_ILi16EEENSM_INS5_IJS1O_SN_EEENS5_IJSN_SC_EEEEEEENS4_39AutoVectorizingCopyWithAssumedAlignmentILi128EEENS4_14SM90_TMA_STOREES38_S3A_S3A_EEEvvEEEEvNT_6ParamsE)
        .other          _ZN7cutlass13device_kernelINS_4gemm6kernel13GemmUniversalIN4cute5tupleIJiiiiEEENS1_10collective13CollectiveMmaINS1_46MainloopSm100TmaUmmaWarpSpecializedBlockScaledILi3ELi2ELi1ENS5_IJNS4_1CILi4EEENSA_ILi1EEESC_EEEEENS5_IJNSA_ILi128EEENSA_ILi256EEESG_EEENS5_IJNS_12float_e2m1_tENS_13float_ue8m0_tEEEENS5_IJNS5_IJlSC_lEEENS4_6LayoutINS5_IJNS5_IJNS5_IJNSA_ILi32EEESB_EEEiEEESP_NS5_IJSC_iEEEEEENS5_IJNS5_IJNS5_IJNSA_ILi16EEESB_EEEiEEENS5_IJNS5_IJNSA_ILi0EEESC_EEENSA_ILi512EEEEEENS5_IJSV_iEEEEEEEEEEESK_S12_NS4_8TiledMMAINS4_8MMA_AtomIJNS4_17SM100_MMA_MXF4_SSISI_SI_fSJ_Li128ELi256ELi32ELNS4_4UMMA5MajorE0ELS17_0ELNS16_7ScaleInE0ELS18_0EEEEEENSM_INS5_IJSC_SC_SC_EEENS5_IJSV_SV_SV_EEEEENS5_IJNS4_10UnderscoreES1E_S1E_EEEEENS5_IJNS4_13SM90_TMA_LOADES1H_EEENS5_IJNS4_14ComposedLayoutINS4_7SwizzleILi3ELi4ELi3EEENS4_18smem_ptr_flag_bitsILi4EEENSM_INS5_IJNSA_ILi8EEESG_EEENS5_IJSG_SC_EEEEEEENSM_INS5_IJNS5_IJNS5_IJSO_SC_EEENS5_IJSN_NSA_ILi2EEEEEEEEESC_NS5_IJS1U_S1U_EEEEEENS5_IJNS5_IJNS5_IJST_SX_EEESW_EEESV_NS5_IJS1U_SX_EEEEEEEEEEEvNS4_8identityENS5_IJNS4_23SM90_TMA_LOAD_MULTICASTES26_EEENS5_IJS1S_NSM_INS5_IJNS5_IJNS5_IJSO_S1U_EEES1V_EEESC_S1X_EEENS5_IJS20_SV_NS5_IJS1U_NSA_ILi1024EEEEEEEEEEEEEEvS25_EENS_8epilogue10collective18CollectiveEpilogueINS2H_23Sm100TmaWarpSpecializedILi4ELi2ELi32ELb1ELb0EEEJNS5_IJNSA_ILi64EEESG_SG_EEENS5_IJNSM_IS2M_SC_EENSM_IS1V_NS5_IJSC_SF_EEEEEEEENS_10bfloat16_tESL_S2S_SL_NS2H_6fusion15FusionCallbacksIS2L_NS2T_17LinearCombinationIS2S_fS2S_fLNS_15FloatRoundStyleE2EEES2N_S2R_JEEENS4_5SM1004TMEM4LOAD26SM100_TMEM_LOAD_32dp32b32xES1H_NS1J_INS1K_ILi2ELi4ELi3EEENS1M_ILi16EEENSM_INS5_IJS1O_SN_EEENS5_IJSN_SC_EEEEEEENS4_39AutoVectorizingCopyWithAssumedAlignmentILi128EEENS4_14SM90_TMA_STOREES38_S3A_S3A_EEEvvEEEEvNT_6ParamsE,@"STO_CUDA_ENTRY STV_DEFAULT"
_ZN7cutlass13device_kernelINS_4gemm6kernel13GemmUniversalIN4cute5tupleIJiiiiEEENS1_10collective13CollectiveMmaINS1_46MainloopSm100TmaUmmaWarpSpecializedBlockScaledILi3ELi2ELi1ENS5_IJNS4_1CILi4EEENSA_ILi1EEESC_EEEEENS5_IJNSA_ILi128EEENSA_ILi256EEESG_EEENS5_IJNS_12float_e2m1_tENS_13float_ue8m0_tEEEENS5_IJNS5_IJlSC_lEEENS4_6LayoutINS5_IJNS5_IJNS5_IJNSA_ILi32EEESB_EEEiEEESP_NS5_IJSC_iEEEEEENS5_IJNS5_IJNS5_IJNSA_ILi16EEESB_EEEiEEENS5_IJNS5_IJNSA_ILi0EEESC_EEENSA_ILi512EEEEEENS5_IJSV_iEEEEEEEEEEESK_S12_NS4_8TiledMMAINS4_8MMA_AtomIJNS4_17SM100_MMA_MXF4_SSISI_SI_fSJ_Li128ELi256ELi32ELNS4_4UMMA5MajorE0ELS17_0ELNS16_7ScaleInE0ELS18_0EEEEEENSM_INS5_IJSC_SC_SC_EEENS5_IJSV_SV_SV_EEEEENS5_IJNS4_10UnderscoreES1E_S1E_EEEEENS5_IJNS4_13SM90_TMA_LOADES1H_EEENS5_IJNS4_14ComposedLayoutINS4_7SwizzleILi3ELi4ELi3EEENS4_18smem_ptr_flag_bitsILi4EEENSM_INS5_IJNSA_ILi8EEESG_EEENS5_IJSG_SC_EEEEEEENSM_INS5_IJNS5_IJNS5_IJSO_SC_EEENS5_IJSN_NSA_ILi2EEEEEEEEESC_NS5_IJS1U_S1U_EEEEEENS5_IJNS5_IJNS5_IJST_SX_EEESW_EEESV_NS5_IJS1U_SX_EEEEEEEEEEEvNS4_8identityENS5_IJNS4_23SM90_TMA_LOAD_MULTICASTES26_EEENS5_IJS1S_NSM_INS5_IJNS5_IJNS5_IJSO_S1U_EEES1V_EEESC_S1X_EEENS5_IJS20_SV_NS5_IJS1U_NSA_ILi1024EEEEEEEEEEEEEEvS25_EENS_8epilogue10collective18CollectiveEpilogueINS2H_23Sm100TmaWarpSpecializedILi4ELi2ELi32ELb1ELb0EEEJNS5_IJNSA_ILi64EEESG_SG_EEENS5_IJNSM_IS2M_SC_EENSM_IS1V_NS5_IJSC_SF_EEEEEEEENS_10bfloat16_tESL_S2S_SL_NS2H_6fusion15FusionCallbacksIS2L_NS2T_17LinearCombinationIS2S_fS2S_fLNS_15FloatRoundStyleE2EEES2N_S2R_JEEENS4_5SM1004TMEM4LOAD26SM100_TMEM_LOAD_32dp32b32xES1H_NS1J_INS1K_ILi2ELi4ELi3EEENS1M_ILi16EEENSM_INS5_IJS1O_SN_EEENS5_IJSN_SC_EEEEEEENS4_39AutoVectorizingCopyWithAssumedAlignmentILi128EEENS4_14SM90_TMA_STOREES38_S3A_S3A_EEEvvEEEEvNT_6ParamsE:
[----:B------:R-:W1:Y:S01]  /*0000*/  LDC R1, c[0x0][0x37c] ;  /* 0x0000df00ff017b82 */ /* 0x000e620000000800 */
[----:B------:R-:W2:Y:S01]  /*0010*/  S2R R184, SR_TID.X ;  /* 0x0000000000b87919 */ /* 0x000ea20000002100 */
[----:B------:R-:W3:Y:S01]  /*0020*/  LDCU.64 UR12, c[0x0][0xc90] ;  /* 0x00019200ff0c77ac */ /* 0x000ee20008000a00 */
[----:B------:R-:W-:Y:S02]  /*0030*/  PRMT R176, RZ, 0x7610, R176 ;  /* 0x00007610ffb07816 */ /* 0x000fe400000000b0 */
[----:B------:R-:W-:Y:S01]  /*0040*/  ELECT P4, URZ, PT ;  /* 0x0000000000ff782f */ /* 0x000fe20003880000 */
[----:B---3--:R-:W-:-:S04]  /*0050*/  UISETP.NE.U32.AND UP0, UPT, UR12, URZ, UPT ;  /* 0x000000ff0c00728c */ /* 0x008fc8000bf05070 */
[----:B------:R-:W-:Y:S01]  /*0060*/  UISETP.NE.AND.EX UP0, UPT, UR13, URZ, UPT, UP0 ;  /* 0x000000ff0d00728c */ /* 0x000fe2000bf05300 */
[----:B--2---:R-:W-:-:S05]  /*0070*/  SHF.R.U32.HI R177, RZ, 0x5, R184 ;  /* 0x00000005ffb17819 */ /* 0x004fca00000116b8 */
[----:B------:R-:W2:Y:S02]  /*0080*/  SHFL.IDX PT, R0, R177, RZ, 0x1f ;  /* 0x00001fffb1007589 */ /* 0x000ea400000e0000 */
[----:B--2---:R-:W-:Y:S01]  /*0090*/  R2UR UR20, R0 ;  /* 0x00000000001472ca */ /* 0x004fe200000e0000 */
[----:B-1----:R-:W-:-:S14]  /*00a0*/  BRA.U UP0, `(.L_x_0) ;  /* 0x0000000100307547 */ /* 0x002fdc000b800000 */
[----:B------:R-:W1:Y:S02]  /*00b0*/  LDCU.64 UR4, c[0x0][0xc88] ;  /* 0x00019100ff0477ac */ /* 0x000e640008000a00 */
[----:B-1----:R-:W-:-:S04]  /*00c0*/  UISETP.NE.U32.AND UP0, UPT, UR4, URZ, UPT ;  /* 0x000000ff0400728c */ /* 0x002fc8000bf05070 */
[----:B------:R-:W-:-:S09]  /*00d0*/  UISETP.NE.AND.EX UP0, UPT, UR5, URZ, UPT, UP0 ;  /* 0x000000ff0500728c */ /* 0x000fd2000bf05300 */
[----:B------:R-:W-:Y:S05]  /*00e0*/  BRA.U !UP0, `(.L_x_1) ;  /* 0x0000000108147547 */ /* 0x000fea000b800000 */
[----:B------:R-:W1:Y:S01]  /*00f0*/  LDC.64 R2, c[0x0][0xc88] ;  /* 0x00032200ff027b82 */ /* 0x000e620000000a00 */
[----:B------:R-:W1:Y:S02]  /*0100*/  LDCU.64 UR4, c[0x0][0x358] ;  /* 0x00006b00ff0477ac */ /* 0x000e640008000a00 */
[----:B-1----:R1:W5:Y:S01]  /*0110*/  LDG.E R133, desc[UR4][R2.64] ;  /* 0x0000000402857981 */ /* 0x002362000c1e1900 */
[----:B------:R-:W-:Y:S01]  /*0120*/  HFMA2 R176, -RZ, RZ, 0, 5.9604644775390625e-08 ;  /* 0x00000001ffb07431 */ /* 0x000fe200000001ff */
[----:B------:R-:W-:Y:S05]  /*0130*/  BRA `(.L_x_0) ;  /* 0x00000000000c7947 */ /* 0x000fea0003800000 */
.L_x_1:
[----:B------:R-:W1:Y:S01]  /*0140*/  LDCU UR4, c[0x0][0xc80] ;  /* 0x00019000ff0477ac */ /* 0x000e620008000800 */
[----:B------:R-:W-:Y:S01]  /*0150*/  HFMA2 R176, -RZ, RZ, 0, 5.9604644775390625e-08 ;  /* 0x00000001ffb07431 */ /* 0x000fe200000001ff */
[----:B-1----:R-:W-:-:S07]  /*0160*/  MOV R133, UR4 ;  /* 0x0000000400857c02 */ /* 0x002fce0008000f00 */
.L_x_0:
[----:B------:R-:W2:Y:S02]  /*0170*/  LDCU.64 UR4, c[0x0][0xcb0] ;  /* 0x00019600ff0477ac */ /* 0x000ea40008000a00 */
[----:B--2---:R-:W-:-:S04]  /*0180*/  UISETP.NE.U32.AND UP0, UPT, UR4, URZ, UPT ;  /* 0x000000ff0400728c */ /* 0x004fc8000bf05070 */
[----:B------:R-:W-:-:S09]  /*0190*/  UISETP.NE.AND.EX UP0, UPT, UR5, URZ, UPT, UP0 ;  /* 0x000000ff0500728c */ /* 0x000fd2000bf05300 */
[----:B------:R-:W-:Y:S05]  /*01a0*/  BRA.U UP0, `(.L_x_2) ;  /* 0x0000000100287547 */ /* 0x000fea000b800000 */
[----:B------:R-:W2:Y:S02]  /*01b0*/  LDCU.64 UR4, c[0x0][0xca8] ;  /* 0x00019500ff0477ac */ /* 0x000ea40008000a00 */
[----:B--2---:R-:W-:-:S04]  /*01c0*/  UISETP.NE.U32.AND UP0, UPT, UR4, URZ, UPT ;  /* 0x000000ff0400728c */ /* 0x004fc8000bf05070 */
[----:B------:R-:W-:-:S09]  /*01d0*/  UISETP.NE.AND.EX UP0, UPT, UR5, URZ, UPT, UP0 ;  /* 0x000000ff0500728c */ /* 0x000fd2000bf05300 */
[----:B------:R-:W-:Y:S05]  /*01e0*/  BRA.U !UP0, `(.L_x_3) ;  /* 0x0000000108107547 */ /* 0x000fea000b800000 */
[----:B------:R-:W2:Y:S01]  /*01f0*/  LDC.64 R130, c[0x0][0xca8] ;  /* 0x00032a00ff827b82 */ /* 0x000ea20000000a00 */
[----:B------:R-:W2:Y:S02]  /*0200*/  LDCU.64 UR4, c[0x0][0x358] ;  /* 0x00006b00ff0477ac */ /* 0x000ea40008000a00 */
[----:B--2---:R2:W5:Y:S01]  /*0210*/  LDG.E R130, desc[UR4][R130.64] ;  /* 0x0000000482827981 */ /* 0x004562000c1e1900 */
[----:B------:R-:W-:Y:S05]  /*0220*/  BRA `(.L_x_2) ;  /* 0x0000000000087947 */ /* 0x000fea0003800000 */
.L_x_3:
[----:B------:R-:W2:Y:S02]  /*0230*/  LDCU UR4, c[0x0][0xca0] ;  /* 0x00019400ff0477ac */ /* 0x000ea40008000800 */
[----:B--2---:R-:W-:Y:S02]  /*0240*/  MOV R130, UR4 ;  /* 0x0000000400827c02 */ /* 0x004fe40008000f00 */
.L_x_2:
[----:B------:R-:W-:Y:S01]  /*0250*/  IMAD.U32 R0, RZ, RZ, UR20 ;  /* 0x00000014ff007e24 */ /* 0x000fe2000f8e00ff */
[----:B------:R-:W-:Y:S04]  /*0260*/  BSSY.RECONVERGENT B0, `(.L_x_4) ;  /* 0x0000012000007945 */ /* 0x000fe80003800200 */
[C---:B------:R-:W-:Y:S02]  /*0270*/  ISETP.NE.OR P1, PT, R0.reuse, 0x1, !P4 ;  /* 0x000000010000780c */ /* 0x040fe40006725670 */
[----:B------:R-:W-:-:S11]  /*0280*/  ISETP.NE.OR P0, PT, R0, 0x3, !P4 ;  /* 0x000000030000780c */ /* 0x000fd60006705670 */
[----:B------:R-:W-:Y:S05]  /*0290*/  @P1 BRA `(.L_x_5) ;  /* 0x0000000000381947 */ /* 0x000fea0003800000 */
[----:B------:R-:W3:Y:S02]  /*02a0*/  LDCU.64 UR4, c[0x0][0x348] ;  /* 0x00006900ff0477ac */ /* 0x000ee40008000a00 */
[----:B---3--:R-:W-:Y:S02]  /*02b0*/  UIADD3 UR10, UP3, UPT, UR4, 0x80, URZ ;  /* 0x00000080040a7890 */ /* 0x008fe4000ff7e0ff */
[----:B------:R-:W-:Y:S02]  /*02c0*/  UIADD3 UR8, UP2, UPT, UR4, 0x180, URZ ;  /* 0x0000018004087890 */ /* 0x000fe4000ff5e0ff */
[----:B------:R-:W-:Y:S02]  /*02d0*/  UIADD3 UR6, UP1, UPT, UR4, 0x280, URZ ;  /* 0x0000028004067890 */ /* 0x000fe4000ff3e0ff */
[----:B------:R-:W-:Y:S02]  /*02e0*/  UIADD3 UR4, UP0, UPT, UR4, 0x380, URZ ;  /* 0x0000038004047890 */ /* 0x000fe4000ff1e0ff */
[----:B------:R-:W-:-:S02]  /*02f0*/  UIADD3.X UR11, UPT, UPT, URZ, UR5, URZ, UP3, !UPT ;  /* 0x00000005ff0b7290 */ /* 0x000fc40009ffe4ff */
[----:B------:R-:W-:Y:S02]  /*0300*/  UIADD3.X UR9, UPT, UPT, URZ, UR5, URZ, UP2, !UPT ;  /* 0x00000005ff097290 */ /* 0x000fe400097fe4ff */
[----:B------:R-:W-:Y:S02]  /*0310*/  UIADD3.X UR7, UPT, UPT, URZ, UR5, URZ, UP1, !UPT ;  /* 0x00000005ff077290 */ /* 0x000fe40008ffe4ff */
[----:B------:R-:W-:-:S03]  /*0320*/  UIADD3.X UR5, UPT, UPT, URZ, UR5, URZ, UP0, !UPT ;  /* 0x00000005ff057290 */ /* 0x000fc600087fe4ff */
[----:B------:R3:W-:Y:S02]  /*0330*/  UTMACCTL.PF [UR10] ;  /* 0x000000000a0079b9 */ /* 0x0007e40008040000 */
[----:B------:R3:W-:Y:S02]  /*0340*/  UTMACCTL.PF [UR8] ;  /* 0x00000000080079b9 */ /* 0x0007e40008040000 */
[----:B------:R3:W-:Y:S02]  /*0350*/  UTMACCTL.PF [UR6] ;  /* 0x00000000060079b9 */ /* 0x0007e40008040000 */
[----:B------:R3:W-:Y:S02]  /*0360*/  UTMACCTL.PF [UR4] ;  /* 0x00000000040079b9 */ /* 0x0007e40008040000 */
[----:B---3--:R-:W-:Y:S01]  /*0370*/  NOP ;  /* 0x0000000000007918 */ /* 0x008fe20000000000 */
.L_x_5:
[----:B------:R-:W-:Y:S05]  /*0380*/  BSYNC.RECONVERGENT B0 ;  /* 0x0000000000007941 */ /* 0x000fea0003800200 */
.L_x_4:
[----:B------:R-:W-:Y:S04]  /*0390*/  BSSY.RECONVERGENT B0, `(.L_x_6) ;  /* 0x000000a000007945 */ /* 0x000fe80003800200 */
[----:B------:R-:W-:Y:S05]  /*03a0*/  @P0 BRA `(.L_x_7) ;  /* 0x0000000000200947 */ /* 0x000fea0003800000 */
[----:B------:R-:W3:Y:S02]  /*03b0*/  LDCU.64 UR4, c[0x0][0x348] ;  /* 0x00006900ff0477ac */ /* 0x000ee40008000a00 */
[----:B---3--:R-:W-:Y:S02]  /*03c0*/  UIADD3 UR6, UP1, UPT, UR4, 0x980, URZ ;  /* 0x0000098004067890 */ /* 0x008fe4000ff3e0ff */
[----:B------:R-:W-:Y:S02]  /*03d0*/  UIADD3 UR4, UP0, UPT, UR4, 0xa80, URZ ;  /* 0x00000a8004047890 */ /* 0x000fe4000ff1e0ff */
[----:B------:R-:W-:Y:S02]  /*03e0*/  UIADD3.X UR7, UPT, UPT, URZ, UR5, URZ, UP1, !UPT ;  /* 0x00000005ff077290 */ /* 0x000fe40008ffe4ff */
[----:B------:R-:W-:-:S07]  /*03f0*/  UIADD3.X UR5, UPT, UPT, URZ, UR5, URZ, UP0, !UPT ;  /* 0x00000005ff057290 */ /* 0x000fce00087fe4ff */
[----:B------:R3:W-:Y:S02]  /*0400*/  UTMACCTL.PF [UR6] ;  /* 0x00000000060079b9 */ /* 0x0007e40008040000 */
[----:B------:R3:W-:Y:S02]  /*0410*/  UTMACCTL.PF [UR4] ;  /* 0x00000000040079b9 */ /* 0x0007e40008040000 */
[----:B---3--:R-:W-:Y:S01]  /*0420*/  NOP ;  /* 0x0000000000007918 */ /* 0x008fe20000000000 */
.L_x_7:
[----:B------:R-:W-:Y:S05]  /*0430*/  BSYNC.RECONVERGENT B0 ;  /* 0x0000000000007941 */ /* 0x000fea0003800200 */
.L_x_6:
[----:B------:R-:W3:Y:S01]  /*0440*/  LDCU.64 UR4, c[0x0][0xc88] ;  /* 0x00019100ff0477ac */ /* 0x000ee20008000a00 */
[----:B------:R-:W-:Y:S02]  /*0450*/  UISETP.EQ.U32.AND UP1, UPT, UR12, URZ, UPT ;  /* 0x000000ff0c00728c */ /* 0x000fe4000bf22070 */
[----:B------:R-:W-:Y:S02]  /*0460*/  UPLOP3.LUT UP3, UPT, UPT, UPT, UPT, 0x80, 0x8 ;  /* 0x000000000008789c */ /* 0x000fe40003f6f070 */
[----:B---3--:R-:W-:-:S04]  /*0470*/  UISETP.NE.U32.AND UP0, UPT, UR4, URZ, UPT ;  /* 0x000000ff0400728c */ /* 0x008fc8000bf05070 */
[----:B------:R-:W-:-:S04]  /*0480*/  UISETP.NE.AND.EX UP2, UPT, UR5, URZ, UPT, UP0 ;  /* 0x000000ff0500728c */ /* 0x000fc8000bf45300 */
[----:B------:R-:W-:-:S04]  /*0490*/  UISETP.EQ.OR.EX UP4, UPT, UR13, URZ, !UP2, UP1 ;  /* 0x000000ff0d00728c */ /* 0x000fc8000d782710 */
[----:B------:R-:W-:-:S06]  /*04a0*/  UP2UR UR4, UPR, URZ, 0x10 ;  /* 0x00000010ff047883 */ /* 0x000fcc0008000000 */
[----:B------:R-:W-:Y:S01]  /*04b0*/  MOV R180, UR4 ;  /* 0x0000000400b47c02 */ /* 0x000fe20008000f00 */
[----:B------:R-:W-:Y:S06]  /*04c0*/  BRA.U !UP4, `(.L_x_8) ;  /* 0x000000010c207547 */ /* 0x000fec000b800000 */
[----:B------:R-:W-:Y:S01]  /*04d0*/  UISETP.NE.U32.AND UP0, UPT, UR12, URZ, UPT ;  /* 0x000000ff0c00728c */ /* 0x000fe2000bf05070 */
[----:B-----5:R-:W-:Y:S01]  /*04e0*/  FSETP.NEU.AND P0, PT, R133, RZ, PT ;  /* 0x000000ff8500720b */ /* 0x020fe20003f0d000 */
[----:B------:R-:W-:Y:S02]  /*04f0*/  USEL UR4, URZ, 0xffffffff, UP2 ;  /* 0xffffffffff047887 */ /* 0x000fe40009000000 */
[----:B------:R-:W-:-:S10]  /*0500*/  UISETP.NE.AND.EX UP1, UPT, UR13, URZ, UPT, UP0 ;  /* 0x000000ff0d00728c */ /* 0x000fd4000bf25300 */
[----:B------:R-:W-:Y:S01]  /*0510*/  VOTEU.ANY UP0, P0 ;  /* 0x0000000000ff7886 */ /* 0x000fe20000000100 */
[----:B------:R-:W-:-:S04]  /*0520*/  @!UP1 USEL UR4, URZ, 0xffffffff, UP0 ;  /* 0xffffffffff049887 */ /* 0x000fc80008000000 */
[----:B------:R-:W-:-:S04]  /*0530*/  ULOP3.LUT UR4, UR4, 0x1, URZ, 0xc0, !UPT ;  /* 0x0000000104047892 */ /* 0x000fc8000f8ec0ff */
[----:B------:R-:W-:-:S11]  /*0540*/  UISETP.NE.U32.AND UP3, UPT, UR4, 0x1, UPT ;  /* 0x000000010400788c */ /* 0x000fd6000bf65070 */
.L_x_8:
[----:B-1----:R-:W1:Y:S01]  /*0550*/  SHFL.IDX PT, R2, R177, RZ, 0x1f ;  /* 0x00001fffb1027589 */ /* 0x002e6200000e0000 */
[----:B------:R-:W-:Y:S01]  /*0560*/  UISETP.NE.AND UP5, UPT, UR20, 0x2, UPT ;  /* 0x000000021400788c */ /* 0x000fe2000bfa5270 */
[----:B-1----:R-:W-:-:S13]  /*0570*/  ISETP.NE.AND P0, PT, R2, RZ, PT ;  /* 0x000000ff0200720c */ /* 0x002fda0003f05270 */
[----:B------:R-:W-:Y:S05]  /*0580*/  @P0 BRA `(.L_x_9) ;  /* 0x0000000000500947 */ /* 0x000fea0003800000 */
[----:B------:R-:W1:Y:S01]  /*0590*/  S2UR UR4, SR_CgaCtaId ;  /* 0x00000000000479c3 */ /* 0x000e620000008800 */
[----:B------:R-:W-:Y:S01]  /*05a0*/  UMOV UR5, 0x400 ;  /* 0x0000040000057882 */ /* 0x000fe20000000000 */
[----:B------:R-:W-:Y:S01]  /*05b0*/  UMOV UR8, 0x1 ;  /* 0x0000000100087882 */ /* 0x000fe20000000000 */
[----:B------:R-:W-:Y:S01]  /*05c0*/  UMOV UR6, 0x4 ;  /* 0x0000000400067882 */ /* 0x000fe20000000000 */
[----:B------:R-:W-:-:S04]  /*05d0*/  UIADD3 UR8, UPT, UPT, -UR8, 0x100000, URZ ;  /* 0x0010000008087890 */ /* 0x000fc8000fffe1ff */
[----:B------:R-:W-:Y:S02]  /*05e0*/  USHF.L.U32 UR9, UR8, 0xb, URZ ;  /* 0x0000000b08097899 */ /* 0x000fe400080006ff */
[----:B------:R-:W-:Y:S02]  /*05f0*/  USHF.L.U32 UR8, UR8, 0x1, URZ ;  /* 0x0000000108087899 */ /* 0x000fe400080006ff */
[----:B------:R-:W-:-:S04]  /*0600*/  UIADD3 UR6, UPT, UPT, -UR6, 0x100000, URZ ;  /* 0x0010000006067890 */ /* 0x000fc8000fffe1ff */
[----:B------:R-:W-:Y:S02]  /*0610*/  USHF.L.U32 UR7, UR6, 0xb, URZ ;  /* 0x0000000b06077899 */ /* 0x000fe400080006ff */
[----:B------:R-:W-:Y:S01]  /*0620*/  USHF.L.U32 UR6, UR6, 0x1, URZ ;  /* 0x0000000106067899 */ /* 0x000fe200080006ff */
[----:B------:R-:W-:Y:S01]  /*0630*/  ELECT P0, URZ, PT ;  /* 0x0000000000ff782f */ /* 0x000fe20003800000 */
[----:B-1----:R-:W-:Y:S01]  /*0640*/  ULEA UR4, UR4, UR5, 0x18 ;  /* 0x0000000504047291 */ /* 0x002fe2000f8ec0ff */
[----:B------:R-:W1:Y:S11]  /*0650*/  FENCE.VIEW.ASYNC.S ;  /* 0x00000000000073c6 */ /* 0x000e760000000000 */
[----:B-1----:R1:W3:Y:S01]  /*0660*/  SYNCS.EXCH.64 URZ, [UR4], UR8 ;  /* 0x0000000804ff75b2 */ /* 0x0022e20008000100 */
[----:B------:R1:W4:Y:S01]  /*0670*/  SYNCS.EXCH.64 URZ, [UR4+0x18], UR6 ;  /* 0x0000180604ff75b2 */ /* 0x0003220008000100 */
[----:B------:R1:W1:Y:S01]  /*0680*/  SYNCS.EXCH.64 URZ, [UR4+0x8], UR8 ;  /* 0x0000080804ff75b2 */ /* 0x0002620008000100 */
[----:B------:R1:W1:Y:S01]  /*0690*/  SYNCS.EXCH.64 URZ, [UR4+0x20], UR6 ;  /* 0x0000200604ff75b2 */ /* 0x0002620008000100 */
[----:B------:R1:W1:Y:S01]  /*06a0*/  SYNCS.EXCH.64 URZ, [UR4+0x10], UR8 ;  /* 0x0000100804ff75b2 */ /* 0x0002620008000100 */
[----:B------:R1:W1:Y:S01]  /*06b0*/  SYNCS.EXCH.64 URZ, [UR4+0x28], UR6 ;  /* 0x0000280604ff75b2 */ /* 0x0002620008000100 */
[----:B------:R-:W-:Y:S01]  /*06c0*/  NOP ;  /* 0x0000000000007918 */ /* 0x000fe20000000000 */
.L_x_9:
[----:B------:R-:W2:Y:S01]  /*06d0*/  SHFL.IDX PT, R2, R177, RZ, 0x1f ;  /* 0x00001fffb1027589 */ /* 0x000ea200000e0000 */
[----:B------:R-:W-:Y:S01]  /*06e0*/  NOP ;  /* 0x0000000000007918 */ /* 0x000fe20000000000 */
[----:B--2---:R-:W-:-:S13]  /*06f0*/  ISETP.NE.AND P0, PT, R2, 0x1, PT ;  /* 0x000000010200780c */ /* 0x004fda0003f05270 */
[----:B------:R-:W-:Y:S05]  /*0700*/  @P0 BRA `(.L_x_10) ;  /* 0x0000000000580947 */ /* 0x000fea0003800000 */
[----:B-1----:R-:W1:Y:S01]  /*0710*/  S2UR UR4, SR_CgaCtaId ;  /* 0x00000000000479c3 */ /* 0x002e620000008800 */
        /* <DEDUP_REMOVED lines=12> */
[----:B-1----:R2:W1:Y:S01]  /*07e0*/  SYNCS.EXCH.64 URZ, [UR4+0x30], UR8 ;  /* 0x0000300804ff75b2 */ /* 0x0024620008000100 */
[----:B------:R2:W1:Y:S01]  /*07f0*/  SYNCS.EXCH.64 URZ, [UR4+0x50], UR6 ;  /* 0x0000500604ff75b2 */ /* 0x0004620008000100 */
[----:B------:R2:W1:Y:S01]  /*0800*/  SYNCS.EXCH.64 URZ, [UR4+0x38], UR8 ;  /* 0x0000380804ff75b2 */ /* 0x0004620008000100 */
[----:B------:R2:W1:Y:S01]  /*0810*/  SYNCS.EXCH.64 URZ, [UR4+0x58], UR6 ;  /* 0x0000580604ff75b2 */ /* 0x0004620008000100 */
[----:B------:R2:W1:Y:S01]  /*0820*/  SYNCS.EXCH.64 URZ, [UR4+0x40], UR8 ;  /* 0x0000400804ff75b2 */ /* 0x0004620008000100 */
[----:B------:R2:W1:Y:S01]  /*0830*/  SYNCS.EXCH.64 URZ, [UR4+0x60], UR6 ;  /* 0x0000600604ff75b2 */ /* 0x0004620008000100 */
[----:B------:R2:W1:Y:S01]  /*0840*/  SYNCS.EXCH.64 URZ, [UR4+0x48], UR8 ;  /* 0x0000480804ff75b2 */ /* 0x0004620008000100 */
[----:B------:R2:W1:Y:S02]  /*0850*/  SYNCS.EXCH.64 URZ, [UR4+0x68], UR6 ;  /* 0x0000680604ff75b2 */ /* 0x0004640008000100 */
[----:B--2---:R-:W-:Y:S01]  /*0860*/  NOP ;  /* 0x0000000000007918 */ /* 0x004fe20000000000 */
.L_x_10:
[----:B------:R-:W2:Y:S01]  /*0870*/  SHFL.IDX PT, R2, R177, RZ, 0x1f ;  /* 0x00001fffb1027589 */ /* 0x000ea200000e0000 */
[----:B------:R-:W-:Y:S01]  /*0880*/  NOP ;  /* 0x0000000000007918 */ /* 0x000fe20000000000 */
[----:B--2---:R-:W-:-:S13]  /*0890*/  ISETP.NE.AND P0, PT, R2, 0x3, PT ;  /* 0x000000030200780c */ /* 0x004fda0003f05270 */
[----:B------:R-:W-:Y:S05]  /*08a0*/  @P0 BRA `(.L_x_11) ;  /* 0x0000000000300947 */ /* 0x000fea0003800000 */
[----:B-1----:R-:W1:Y:S01]  /*08b0*/  S2UR UR4, SR_CgaCtaId ;  /* 0x00000000000479c3 */ /* 0x002e620000008800 */
[----:B------:R-:W-:Y:S01]  /*08c0*/  UMOV UR6, 0x400 ;  /* 0x0000040000067882 */ /* 0x000fe20000000000 */
[----:B------:R-:W-:Y:S01]  /*08d0*/  UMOV UR5, 0x20 ;  /* 0x0000002000057882 */ /* 0x000fe20000000000 */
[----:B------:R-:W-:Y:S01]  /*08e0*/  ELECT P0, URZ, PT ;  /* 0x0000000000ff782f */ /* 0x000fe20003800000 */
[----:B-1----:R-:W-:Y:S02]  /*08f0*/  ULEA UR6, UR4, UR6, 0x18 ;  /* 0x0000000604067291 */ /* 0x002fe4000f8ec0ff */
[----:B------:R-:W-:-:S04]  /*0900*/  UIADD3 UR4, UPT, UPT, -UR5, 0x100000, URZ ;  /* 0x0010000005047890 */ /* 0x000fc8000fffe1ff */
[----:B------:R-:W-:Y:S02]  /*0910*/  USHF.L.U32 UR5, UR4, 0xb, URZ ;  /* 0x0000000b04057899 */ /* 0x000fe400080006ff */
[----:B------:R-:W-:Y:S01]  /*0920*/  USHF.L.U32 UR4, UR4, 0x1, URZ ;  /* 0x0000000104047899 */ /* 0x000fe200080006ff */
[----:B------:R-:W1:Y:S11]  /*0930*/  FENCE.VIEW.ASYNC.S ;  /* 0x00000000000073c6 */ /* 0x000e760000000000 */
[----:B-1----:R2:W1:Y:S01]  /*0940*/  SYNCS.EXCH.64 URZ, [UR6+0x70], UR4 ;  /* 0x0000700406ff75b2 */ /* 0x0024620008000100 */
[----:B------:R2:W1:Y:S02]  /*0950*/  SYNCS.EXCH.64 URZ, [UR6+0x78], UR4 ;  /* 0x0000780406ff75b2 */ /* 0x0004640008000100 */
[----:B--2---:R-:W-:Y:S01]  /*0960*/  NOP ;  /* 0x0000000000007918 */ /* 0x004fe20000000000 */
.L_x_11:
[----:B------:R-:W2:Y:S01]  /*0970*/  SHFL.IDX PT, R2, R177, RZ, 0x1f ;  /* 0x00001fffb1027589 */ /* 0x000ea200000e0000 */
[----:B------:R-:W-:Y:S01]  /*0980*/  NOP ;  /* 0x0000000000007918 */ /* 0x000fe20000000000 */
[----:B--2---:R-:W-:-:S13]  /*0990*/  ISETP.NE.AND P0, PT, R2, 0x4, PT ;  /* 0x000000040200780c */ /* 0x004fda0003f05270 */
[----:B------:R-:W-:Y:S05]  /*09a0*/  @P0 BRA `(.L_x_12) ;  /* 0x00000000004c0947 */ /* 0x000fea0003800000 */
[----:B-1----:R-:W1:Y:S01]  /*09b0*/  S2UR UR6, SR_CgaCtaId ;  /* 0x00000000000679c3 */ /* 0x002e620000008800 */
[----:B------:R-:W-:Y:S01]  /*09c0*/  UMOV UR4, 0x3a0 ;  /* 0x000003a000047882 */ /* 0x000fe20000000000 */
[----:B------:R-:W-:Y:S01]  /*09d0*/  UMOV UR5, 0x400 ;  /* 0x0000040000057882 */ /* 0x000fe20000000000 */
[----:B------:R-:W-:Y:S01]  /*09e0*/  USEL UR4, UR4, 0x320, UP3 ;  /* 0x0000032004047887 */ /* 0x000fe20009800000 */
[----:B------:R-:W-:Y:S01]  /*09f0*/  UMOV UR8, 0x1 ;  /* 0x0000000100087882 */ /* 0x000fe20000000000 */
[----:B------:R-:W-:Y:S01]  /*0a00*/  ELECT P0, URZ, PT ;  /* 0x0000000000ff782f */ /* 0x000fe20003800000 */
[----:B------:R-:W-:-:S04]  /*0a10*/  UIADD3 UR8, UPT, UPT, -UR8, 0x100000, URZ ;  /* 0x0010000008087890 */ /* 0x000fc8000fffe1ff */
[----:B------:R-:W-:Y:S02]  /*0a20*/  USHF.L.U32 UR9, UR8, 0xb, URZ ;  /* 0x0000000b08097899 */ /* 0x000fe400080006ff */
[----:B------:R-:W-:Y:S02]  /*0a30*/  USHF.L.U32 UR8, UR8, 0x1, URZ ;  /* 0x0000000108087899 */ /* 0x000fe400080006ff */
[----:B-1----:R-:W-:Y:S02]  /*0a40*/  ULEA UR6, UR6, UR5, 0x18 ;  /* 0x0000000506067291 */ /* 0x002fe4000f8ec0ff */
[----:B------:R-:W-:-:S04]  /*0a50*/  UIADD3 UR4, UPT, UPT, -UR4, 0x100000, URZ ;  /* 0x0010000004047890 */ /* 0x000fc8000fffe1ff */
[----:B------:R-:W-:Y:S02]  /*0a60*/  USHF.L.U32 UR5, UR4, 0xb, URZ ;  /* 0x0000000b04057899 */ /* 0x000fe400080006ff */
[----:B------:R-:W-:Y:S01]  /*0a70*/  USHF.L.U32 UR4, UR4, 0x1, URZ ;  /* 0x0000000104047899 */ /* 0x000fe200080006ff */
[----:B------:R-:W1:Y:S03]  /*0a80*/  FENCE.VIEW.ASYNC.S ;  /* 0x00000000000073c6 */ /* 0x000e660000000000 */
[----:B-1----:R2:W1:Y:S08]  /*0a90*/  SYNCS.EXCH.64 URZ, [UR6+0x80], UR8 ;  /* 0x0000800806ff75b2 */ /* 0x0024700008000100 */
[----:B------:R2:W1:Y:S01]  /*0aa0*/  SYNCS.EXCH.64 URZ, [UR6+0x90], UR4 ;  /* 0x0000900406ff75b2 */ /* 0x0004620008000100 */
[----:B------:R2:W1:Y:S01]  /*0ab0*/  SYNCS.EXCH.64 URZ, [UR6+0x88], UR8 ;  /* 0x0000880806ff75b2 */ /* 0x0004620008000100 */
[----:B------:R2:W1:Y:S02]  /*0ac0*/  SYNCS.EXCH.64 URZ, [UR6+0x98], UR4 ;  /* 0x0000980406ff75b2 */ /* 0x0004640008000100 */
[----:B--2---:R-:W-:Y:S01]  /*0ad0*/  NOP ;  /* 0x0000000000007918 */ /* 0x004fe20000000000 */
.L_x_12:
        /* <DEDUP_REMOVED lines=18> */
[----:B------:R2:W1:Y:S02]  /*0c00*/  SYNCS.EXCH.64 URZ, [UR4+0xa8], UR6 ;  /* 0x0000a80604ff75b2 */ /* 0x0004640008000100 */
[----:B--2---:R-:W-:Y:S01]  /*0c10*/  NOP ;  /* 0x0000000000007918 */ /* 0x004fe20000000000 */
.L_x_13:
[----:B------:R-:W2:Y:S01]  /*0c20*/  SHFL.IDX PT, R2, R177, RZ, 0x1f ;  /* 0x00001fffb1027589 */ /* 0x000ea200000e0000 */
[----:B------:R-:W-:Y:S01]  /*0c30*/  ISETP.NE.OR P1, PT, RZ, UR20, !P4 ;  /* 0x00000014ff007c0c */ /* 0x000fe2000e725670 */
[----:B------:R-:W-:Y:S01]  /*0c40*/  NOP ;  /* 0x0000000000007918 */ /* 0x000fe20000000000 */
[----:B--2---:R-:W-:-:S13]  /*0c50*/  ISETP.NE.AND P0, PT, R2, 0x3, PT ;  /* 0x000000030200780c */ /* 0x004fda0003f05270 */
[----:B------:R-:W-:Y:S05]  /*0c60*/  @P0 BRA `(.L_x_14) ;  /* 0x0000000000380947 */ /* 0x000fea0003800000 */
[----:B-1----:R-:W1:Y:S01]  /*0c70*/  S2UR UR4, SR_CgaCtaId ;  /* 0x00000000000479c3 */ /* 0x002e620000008800 */
[----:B------:R-:W-:Y:S01]  /*0c80*/  UMOV UR5, 0x400 ;  /* 0x0000040000057882 */ /* 0x000fe20000000000 */
[----:B------:R-:W-:Y:S01]  /*0c90*/  UMOV UR6, 0x20 ;  /* 0x0000002000067882 */ /* 0x000fe20000000000 */
[----:B------:R-:W-:Y:S01]  /*0ca0*/  ELECT P0, URZ, PT ;  /* 0x0000000000ff782f */ /* 0x000fe20003800000 */
[----:B------:R-:W-:-:S04]  /*0cb0*/  UIADD3 UR6, UPT, UPT, -UR6, 0x100000, URZ ;  /* 0x0010000006067890 */ /* 0x000fc8000fffe1ff */
[----:B------:R-:W-:Y:S02]  /*0cc0*/  USHF.L.U32 UR7, UR6, 0xb, URZ ;  /* 0x0000000b06077899 */ /* 0x000fe400080006ff */
[----:B------:R-:W-:Y:S02]  /*0cd0*/  USHF.L.U32 UR6, UR6, 0x1, URZ ;  /* 0x0000000106067899 */ /* 0x000fe400080006ff */
[----:B-1----:R-:W-:Y:S01]  /*0ce0*/  ULEA UR4, UR4, UR5, 0x18 ;  /* 0x0000000504047291 */ /* 0x002fe2000f8ec0ff */
[----:B------:R-:W1:Y:S11]  /*0cf0*/  FENCE.VIEW.ASYNC.S ;  /* 0x00000000000073c6 */ /* 0x000e760000000000 */
[----:B-1----:R2:W1:Y:S01]  /*0d00*/  SYNCS.EXCH.64 URZ, [UR4+0xb0], UR6 ;  /* 0x0000b00604ff75b2 */ /* 0x0024620008000100 */
[----:B------:R2:W1:Y:S01]  /*0d10*/  SYNCS.EXCH.64 URZ, [UR4+0xc0], UR6 ;  /* 0x0000c00604ff75b2 */ /* 0x0004620008000100 */
[----:B------:R2:W1:Y:S01]  /*0d20*/  SYNCS.EXCH.64 URZ, [UR4+0xb8], UR6 ;  /* 0x0000b80604ff75b2 */ /* 0x0004620008000100 */
[----:B------:R2:W1:Y:S02]  /*0d30*/  SYNCS.EXCH.64 URZ, [UR4+0xc8], UR6 ;  /* 0x0000c80604ff75b2 */ /* 0x0004640008000100 */
[----:B--2---:R-:W-:Y:S01]  /*0d40*/  NOP ;  /* 0x0000000000007918 */ /* 0x004fe20000000000 */
.L_x_14:
[----:B-1----:R-:W1:Y:S01]  /*0d50*/  S2UR UR7, SR_CgaCtaId ;  /* 0x00000000000779c3 */ /* 0x002e620000008800 */
[----:B------:R-:W-:Y:S01]  /*0d60*/  VOTEU.ALL UP0, P1 ;  /* 0x0000000000ff7886 */ /* 0x000fe20000800000 */
[----:B------:R-:W-:Y:S01]  /*0d70*/  UMOV UR4, 0x80 ;  /* 0x0000008000047882 */ /* 0x000fe20000000000 */
[----:B------:R-:W-:Y:S01]  /*0d80*/  NOP ;  /* 0x0000000000007918 */ /* 0x000fe20000000000 */
[----:B------:R-:W-:Y:S01]  /*0d90*/  ISETP.NE.OR P4, PT, R0, 0x2, !P4 ;  /* 0x000000020000780c */ /* 0x000fe20006785670 */
[----:B------:R-:W-:Y:S01]  /*0da0*/  UISETP.NE.AND UP4, UPT, UR20, URZ, UPT ;  /* 0x000000ff1400728c */ /* 0x000fe2000bf85270 */
[----:B------:R-:W-:Y:S01]  /*0db0*/  LOP3.LUT R0, R184, 0x1f, RZ, 0xc0, !PT ;  /* 0x0000001fb8007812 */ /* 0x000fe200078ec0ff */
[----:B------:R-:W-:Y:S01]  /*0dc0*/  @!UP0 UMOV UR6, 0x400 ;  /* 0x0000040000068882 */ /* 0x000fe20000000000 */
[----:B------:R-:W-:-:S04]  /*0dd0*/  @!UP0 UIADD3 UR4, UPT, UPT, -UR4, 0x100000, URZ ;  /* 0x0010000004048890 */ /* 0x000fc8000fffe1ff */
[----:B------:R-:W-:Y:S02]  /*0de0*/  @!UP0 USHF.L.U32 UR5, UR4, 0xb, URZ ;  /* 0x0000000b04058899 */ /* 0x000fe400080006ff */
[----:B------:R-:W-:Y:S02]  /*0df0*/  @!UP0 USHF.L.U32 UR4, UR4, 0x1, URZ ;  /* 0x0000000104048899 */ /* 0x000fe400080006ff */
[----:B-1----:R-:W-:Y:S01]  /*0e00*/  @!UP0 ULEA UR6, UR7, UR6, 0x18 ;  /* 0x0000000607068291 */ /* 0x002fe2000f8ec0ff */
[----:B------:R-:W1:Y:S01]  /*0e10*/  LDCU UR7, c[0x0][0x36c] ;  /* 0x00006d80ff0777ac */ /* 0x000e620008000800 */
[----:B------:R-:W-:Y:S01]  /*0e20*/  VOTEU.ALL UP0, P1 ;  /* 0x0000000000ff7886 */ /* 0x000fe20000800000 */
[----:B------:R-:W2:Y:S09]  /*0e30*/  FENCE.VIEW.ASYNC.S ;  /* 0x00000000000073c6 */ /* 0x000eb20000000000 */
[----:B--2---:R2:W2:Y:S01]  /*0e40*/  @!UP0 SYNCS.EXCH.64 URZ, [UR6+0xd0], UR4 ;  /* 0x0000d00406ff85b2 */ /* 0x0044a20008000100 */
[----:B-1----:R-:W-:-:S09]  /*0e50*/  UISETP.EQ.U32.AND UP6, UPT, UR7, 0x1, UPT ;  /* 0x000000010700788c */ /* 0x002fd2000bfc2070 */
[----:B------:R-:W-:Y:S05]  /*0e60*/  BRA.U !UP6, `(.L_x_15) ;  /* 0x000000010e087547 */ /* 0x000fea000b800000 */
[----:B--234-:R-:W-:Y:S01]  /*0e70*/  UCGABAR_ARV ;  /* 0x00000000000079c7 */ /* 0x01cfe20008000000 */
[----:B------:R-:W-:Y:S05]  /*0e80*/  BRA `(.L_x_16) ;  /* 0x0000000000047947 */ /* 0x000fea0003800000 */
.L_x_15:
[----:B--234-:R-:W-:Y:S01]  /*0e90*/  NOP ;  /* 0x0000000000007918 */ /* 0x01cfe20000000000 */
.L_x_16:
[----:B------:R-:W1:Y:S01]  /*0ea0*/  S2UR UR12, SR_CTAID.X ;  /* 0x00000000000c79c3 */ /* 0x000e620000002500 */
[----:B------:R-:W-:-:S05]  /*0eb0*/  CS2R.32 R179, SR_CgaSize ;  /* 0x0000000000b37805 */ /* 0x000fca0000008a00 */
[----:B------:R-:W-:-:S05]  /*0ec0*/  IMAD R179, R179, -0xa0, RZ ;  /* 0xffffff60b3b37824 */ /* 0x000fca00078e02ff */
[----:B------:R-:W-:-:S14]  /*0ed0*/  R2UR UR5, R179 ;  /* 0x00000000b30572ca */ /* 0x000fdc00000e0000 */
[----:B------:R-:W2:Y:S01]  /*0ee0*/  LDCU UR5, c[0x0][UR5+0x2b0] ;  /* 0x00005600050577ac */ /* 0x000ea20008000800 */
[----:B------:R-:W-:-:S05]  /*0ef0*/  CS2R.32 R179, SR_CgaSize ;  /* 0x0000000000b37805 */ /* 0x000fca0000008a00 */
[----:B------:R-:W-:-:S05]  /*0f00*/  IMAD R179, R179, -0xa0, RZ ;  /* 0xffffff60b3b37824 */ /* 0x000fca00078e02ff */
[----:B------:R-:W-:-:S14]  /*0f10*/  R2UR UR4, R179 ;  /* 0x00000000b30472ca */ /* 0x000fdc00000e0000 */
[----:B------:R-:W3:Y:S01]  /*0f20*/  LDCU UR4, c[0x0][UR4+0x2b4] ;  /* 0x00005680040477ac */ /* 0x000ee20008000800 */
[----:B------:R-:W4:Y:S01]  /*0f30*/  S2UR UR24, SR_CTAID.Y ;  /* 0x00000000001879c3 */ /* 0x000f220000002600 */
[----:B------:R-:W-:-:S05]  /*0f40*/  CS2R.32 R179, SR_CgaSize ;  /* 0x0000000000b37805 */ /* 0x000fca0000008a00 */
[----:B------:R-:W-:-:S05]  /*0f50*/  IMAD R179, R179, -0xa0, RZ ;  /* 0xffffff60b3b37824 */ /* 0x000fca00078e02ff */
[----:B------:R-:W-:-:S14]  /*0f60*/  R2UR UR7, R179 ;  /* 0x00000000b30772ca */ /* 0x000fdc00000e0000 */
[----:B------:R-:W3:Y:S01]  /*0f70*/  LDCU UR7, c[0x0][UR7+0x2a0] ;  /* 0x00005400070777ac */ /* 0x000ee20008000800 */
[----:B------:R-:W-:-:S05]  /*0f80*/  CS2R.32 R179, SR_CgaSize ;  /* 0x0000000000b37805 */ /* 0x000fca0000008a00 */
[----:B------:R-:W-:-:S05]  /*0f90*/  IMAD R179, R179, -0xa0, RZ ;  /* 0xffffff60b3b37824 */ /* 0x000fca00078e02ff */
[----:B------:R-:W-:-:S14]  /*0fa0*/  R2UR UR8, R179 ;  /* 0x00000000b30872ca */ /* 0x000fdc00000e0000 */
[----:B------:R-:W3:Y:S01]  /*0fb0*/  LDCU UR8, c[0x0][UR8+0x2a4] ;  /* 0x00005480080877ac */ /* 0x000ee20008000800 */
[----:B------:R-:W3:Y:S01]  /*0fc0*/  S2UR UR9, SR_CgaCtaId ;  /* 0x00000000000979c3 */ /* 0x000ee20000008800 */
[----:B------:R-:W3:Y:S01]  /*0fd0*/  LDCU UR13, c[0x0][0xf24] ;  /* 0x0001e480ff0d77ac */ /* 0x000ee20008000800 */
[----:B------:R-:W3:Y:S01]  /*0fe0*/  LDCU UR45, c[0x0][0xf24] ;  /* 0x0001e480ff2d77ac */ /* 0x000ee20008000800 */
[----:B-1----:R-:W-:Y:S01]  /*0ff0*/  I2FP.F32.U32 R3, UR12 ;  /* 0x0000000c00037c45 */ /* 0x002fe20008201000 */
[----:B------:R-:W1:Y:S04]  /*1000*/  LDCU UR23, c[0x0][0xf30] ;  /* 0x0001e600ff1777ac */ /* 0x000e680008000800 */
[----:B--2---:R-:W-:Y:S01]  /*1010*/  FMUL R3, R3, UR5 ;  /* 0x0000000503037c20 */ /* 0x004fe20008400000 */
[----:B----4-:R-:W-:-:S05]  /*1020*/  I2FP.F32.U32 R2, UR24 ;  /* 0x0000001800027c45 */ /* 0x010fca0008201000 */
[----:B------:R-:W2:Y:S01]  /*1030*/  F2I.U32.TRUNC.NTZ R3, R3 ;  /* 0x0000000300037305 */ /* 0x000ea2000020f000 */
[----:B---3--:R-:W-:Y:S01]  /*1040*/  FMUL R2, R2, UR4 ;  /* 0x0000000402027c20 */ /* 0x008fe20008400000 */
[----:B------:R-:W-:Y:S02]  /*1050*/  USHF.L.U32 UR46, UR9, 0xd, URZ ;  /* 0x0000000d092e7899 */ /* 0x000fe400080006ff */
[----:B------:R-:W-:-:S04]  /*1060*/  USHF.L.U32 UR29, UR9, 0x9, URZ ;  /* 0x00000009091d7899 */ /* 0x000fc800080006ff */
[----:B------:R-:W3:Y:S01]  /*1070*/  F2I.U32.TRUNC.NTZ R2, R2 ;  /* 0x0000000200027305 */ /* 0x000ee2000020f000 */
[----:B------:R-:W-:Y:S02]  /*1080*/  ULOP3.LUT UR46, UR46, 0x6000, URZ, 0xc0, !UPT ;  /* 0x000060002e2e7892 */ /* 0x000fe4000f8ec0ff */
[----:B------:R-:W-:Y:S01]  /*1090*/  ULOP3.LUT UR29, UR29, 0x600, URZ, 0xc0, !UPT ;  /* 0x000006001d1d7892 */ /* 0x000fe2000f8ec0ff */
[----:B--2---:R-:W-:Y:S02]  /*10a0*/  R2UR UR4, R3 ;  /* 0x00000000030472ca */ /* 0x004fe400000e0000 */
[----:B---3--:R-:W-:Y:S02]  /*10b0*/  R2UR UR6, R2 ;  /* 0x00000000020672ca */ /* 0x008fe400000e0000 */
[----:B------:R-:W-:-:S09]  /*10c0*/  PRMT R2, RZ, 0x7610, R2 ;  /* 0x00007610ff027816 */ /* 0x000fd20000000002 */
[----:B------:R-:W-:-:S04]  /*10d0*/  UIADD3 UR5, UPT, UPT, -UR4, URZ, URZ ;  /* 0x000000ff04057290 */ /* 0x000fc8000fffe1ff */
[----:B------:R-:W-:Y:S02]  /*10e0*/  UIMAD UR5, UR7, UR5, UR12 ;  /* 0x00000005070572a4 */ /* 0x000fe4000f8e020c */
[----:B------:R-:W-:-:S04]  /*10f0*/  UIADD3 UR4, UPT, UPT, -UR6, URZ, URZ ;  /* 0x000000ff06047290 */ /* 0x000fc8000fffe1ff */
[----:B------:R-:W-:Y:S01]  /*1100*/  IMAD.U32 R179, RZ, RZ, UR5 ;  /* 0x00000005ffb37e24 */ /* 0x000fe2000f8e00ff */
[----:B------:R-:W-:-:S06]  /*1110*/  UIMAD UR4, UR8, UR4, UR24 ;  /* 0x00000004080472a4 */ /* 0x000fcc000f8e0218 */
[----:B------:R-:W-:Y:S01]  /*1120*/  IMAD.U32 R178, RZ, RZ, UR4 ;  /* 0x00000004ffb27e24 */ /* 0x000fe2000f8e00ff */
[----:B-1----:R-:W-:Y:S06]  /*1130*/  BRA.U UP4, `(.L_x_17) ;  /* 0x0000000104487547 */ /* 0x002fec000b800000 */
[----:B------:R-:W-:Y:S02]  /*1140*/  R2UR UR4, R178 ;  /* 0x00000000b20472ca */ /* 0x000fe400000e0000 */
[----:B------:R-:W-:-:S11]  /*1150*/  R2UR UR8, R179 ;  /* 0x00000000b30872ca */ /* 0x000fd600000e0000 */
[----:B------:R-:W-:Y:S02]  /*1160*/  UISETP.NE.AND UP0, UPT, UR4, URZ, UPT ;  /* 0x000000ff0400728c */ /* 0x000fe4000bf05270 */
[----:B------:R-:W-:Y:S02]  /*1170*/  UISETP.NE.AND UP1, UPT, UR8, 0x1, UPT ;  /* 0x000000010800788c */ /* 0x000fe4000bf25270 */
[----:B------:R-:W-:-:S04]  /*1180*/  UISETP.EQ.OR UP0, UPT, UR8, URZ, !UP0 ;  /* 0x000000ff0800728c */ /* 0x000fc8000c702670 */
[----:B------:R-:W-:Y:S02]  /*1190*/  USEL UR7, URZ, 0x1, !UP0 ;  /* 0x00000001ff077887 */ /* 0x000fe4000c000000 */
[----:B------:R-:W-:-:S04]  /*11a0*/  UISETP.NE.AND UP0, UPT, UR4, URZ, UPT ;  /* 0x000000ff0400728c */ /* 0x000fc8000bf05270 */
[----:B------:R-:W-:-:S04]  /*11b0*/  USEL UR4, URZ, 0x2, UP0 ;  /* 0x00000002ff047887 */ /* 0x000fc80008000000 */
[----:B------:R-:W-:Y:S02]  /*11c0*/  USEL UR6, UR4, 0x2, UP1 ;  /* 0x0000000204067887 */ /* 0x000fe40008800000 */
[----:B------:R-:W-:Y:S02]  /*11d0*/  USEL UR4, URZ, 0x4, UP0 ;  /* 0x00000004ff047887 */ /* 0x000fe40008000000 */
[----:B------:R-:W-:-:S04]  /*11e0*/  UISETP.NE.AND UP1, UPT, UR8, 0x2, UPT ;  /* 0x000000020800788c */ /* 0x000fc8000bf25270 */
[----:B------:R-:W-:Y:S02]  /*11f0*/  USEL UR5, UR4, 0x4, UP1 ;  /* 0x0000000404057887 */ /* 0x000fe40008800000 */
[----:B------:R-:W-:Y:S02]  /*1200*/  USEL UR4, URZ, 0x8, UP0 ;  /* 0x00000008ff047887 */ /* 0x000fe40008000000 */
[----:B------:R-:W-:Y:S02]  /*1210*/  UISETP.NE.AND UP0, UPT, UR8, 0x3, UPT ;  /* 0x000000030800788c */ /* 0x000fe4000bf05270 */
[----:B------:R-:W-:Y:S02]  /*1220*/  UIADD3 UR5, UPT, UPT, UR5, UR6, UR7 ;  /* 0x0000000605057290 */ /* 0x000fe4000fffe007 */
[----:B------:R-:W-:-:S04]  /*1230*/  USEL UR4, UR4, 0x8, UP0 ;  /* 0x0000000804047887 */ /* 0x000fc80008000000 */
[----:B------:R-:W-:-:S06]  /*1240*/  UIADD3 UR4, UPT, UPT, UR5, UR4, URZ ;  /* 0x0000000405047290 */ /* 0x000fcc000fffe0ff */
[----:B------:R-:W-:-:S07]  /*1250*/  IMAD.U32 R2, RZ, RZ, UR4 ;  /* 0x00000004ff027e24 */ /* 0x000fce000f8e00ff */
.L_x_17:
[----:B------:R-:W1:Y:S01]  /*1260*/  S2UR UR36, SR_CTAID.Z ;  /* 0x00000000002479c3 */ /* 0x000e620000002700 */
[----:B------:R-:W-:-:S09]  /*1270*/  UISETP.GE.AND UP0, UPT, UR13, 0x1, UPT ;  /* 0x000000010d00788c */ /* 0x000fd2000bf06270 */
[----:B------:R-:W-:Y:S05]  /*1280*/  BRA.U !UP0, `(.L_x_18) ;  /* 0x0000000108d07547 */ /* 0x000fea000b800000 */
[----:B------:R-:W2:Y:S01]  /*1290*/  LDCU UR21, c[0x0][0xf0c] ;  /* 0x0001e180ff1577ac */ /* 0x000ea20008000800 */
[----:B------:R-:W3:Y:S01]  /*12a0*/  LDCU.128 UR16, c[0x0][0xf10] ;  /* 0x0001e200ff1077ac */ /* 0x000ee20008000c00 */
[----:B------:R-:W4:Y:S01]  /*12b0*/  LDCU UR6, c[0x0][0x370] ;  /* 0x00006e00ff0677ac */ /* 0x000f220008000800 */
[----:B------:R-:W1:Y:S01]  /*12c0*/  LDCU UR7, c[0x0][0x374] ;  /* 0x00006e80ff0777ac */ /* 0x000e620008000800 */
[----:B------:R-:W1:Y:S01]  /*12d0*/  LDCU UR22, c[0x0][0xf20] ;  /* 0x0001e400ff1677ac */ /* 0x000e620008000800 */
[----:B--2---:R-:W-:Y:S02]  /*12e0*/  UISETP.NE.AND UP0, UPT, UR21, 0x1, UPT ;  /* 0x000000011500788c */ /* 0x004fe4000bf05270 */
[----:B---3--:R-:W-:Y:S01]  /*12f0*/  UIMAD.WIDE.U32 UR4, UR12, UR16, URZ ;  /* 0x000000100c0472a5 */ /* 0x008fe2000f8e00ff */
[----:B------:R-:W2:Y:S01]  /*1300*/  LDCU.64 UR8, c[0x0][0xf28] ;  /* 0x0001e500ff0877ac */ /* 0x000ea20008000a00 */
[----:B----4-:R-:W-:Y:S02]  /*1310*/  UIMAD.WIDE.U32 UR10, UR6, UR16, URZ ;  /* 0x00000010060a72a5 */ /* 0x010fe4000f8e00ff */
[----:B------:R-:W-:-:S02]  /*1320*/  USHF.R.U32.HI UR5, URZ, UR17, UR5 ;  /* 0x00000011ff057299 */ /* 0x000fc40008011605 */
[----:B------:R-:W-:Y:S02]  /*1330*/  UIMAD.WIDE.U32 UR14, UR24, UR19, URZ ;  /* 0x00000013180e72a5 */ /* 0x000fe4000f8e00ff */
[----:B------:R-:W-:Y:S01]  /*1340*/  USEL UR5, UR12, UR5, !UP0 ;  /* 0x000000050c057287 */ /* 0x000fe2000c000000 */
[----:B------:R-:W-:Y:S01]  /*1350*/  UMOV UR10, UR11 ;  /* 0x0000000b000a7c82 */ /* 0x000fe20008000000 */
[----:B------:R-:W-:Y:S02]  /*1360*/  UISETP.NE.AND UP1, UPT, UR13, 0x1, UPT ;  /* 0x000000010d00788c */ /* 0x000fe4000bf25270 */
[----:B------:R-:W-:Y:S02]  /*1370*/  @UP0 USHF.R.U32.HI UR6, URZ, UR17, UR10 ;  /* 0x00000011ff060299 */ /* 0x000fe4000801160a */
[----:B------:R-:W-:Y:S02]  /*1380*/  UISETP.NE.AND UP0, UPT, UR18, 0x1, UPT ;  /* 0x000000011200788c */ /* 0x000fe4000bf05270 */
[----:B-1----:R-:W-:Y:S01]  /*1390*/  UIMAD.WIDE.U32 UR10, UR7, UR19, URZ ;  /* 0x00000013070a72a5 */ /* 0x002fe2000f8e00ff */
[----:B------:R-:W-:Y:S01]  /*13a0*/  UMOV UR4, UR15 ;  /* 0x0000000f00047c82 */ /* 0x000fe20008000000 */
[----:B--2---:R-:W-:-:S02]  /*13b0*/  UIMAD.WIDE.U32 UR14, UR6, UR8, URZ ;  /* 0x00000008060e72a5 */ /* 0x004fc4000f8e00ff */
[----:B------:R-:W-:-:S03]  /*13c0*/  USHF.R.U32.HI UR4, URZ, UR22, UR4 ;  /* 0x00000016ff047299 */ /* 0x000fc60008011604 */
[----:B------:R-:W-:Y:S02]  /*13d0*/  UMOV UR10, UR11 ;  /* 0x0000000b000a7c82 */ /* 0x000fe40008000000 */
[----:B------:R-:W-:Y:S01]  /*13e0*/  @UP0 USHF.R.U32.HI UR7, URZ, UR22, UR10 ;  /* 0x00000016ff070299 */ /* 0x000fe2000801160a */
[----:B------:R-:W-:Y:S01]  /*13f0*/  UMOV UR14, UR15 ;  /* 0x0000000f000e7c82 */ /* 0x000fe20008000000 */
[----:B------:R-:W-:Y:S02]  /*1400*/  USEL UR4, UR24, UR4, !UP0 ;  /* 0x0000000418047287 */ /* 0x000fe4000c000000 */
[----:B------:R-:W-:Y:S02]  /*1410*/  UIMAD.WIDE.U32 UR10, UR7, UR8, URZ ;  /* 0x00000008070a72a5 */ /* 0x000fe4000f8e00ff */
[----:B------:R-:W-:Y:S02]  /*1420*/  @UP1 USHF.R.U32.HI UR6, URZ, UR9, UR14 ;  /* 0x00000009ff061299 */ /* 0x000fe4000801160e */
[----:B------:R-:W-:-:S03]  /*1430*/  UIMAD.WIDE.U32 UR14, UR4, UR8, URZ ;  /* 0x00000008040e72a5 */ /* 0x000fc6000f8e00ff */
[----:B------:R-:W-:Y:S02]  /*1440*/  UMOV UR10, UR11 ;  /* 0x0000000b000a7c82 */ /* 0x000fe40008000000 */
[----:B------:R-:W-:Y:S02]  /*1450*/  @UP1 USHF.R.U32.HI UR7, URZ, UR9, UR10 ;  /* 0x00000009ff071299 */ /* 0x000fe4000801160a */
[----:B------:R-:W-:Y:S02]  /*1460*/  UIMAD UR10, UR6, UR13, URZ ;  /* 0x0000000d060a72a4 */ /* 0x000fe4000f8e02ff */
[----:B------:R-:W-:-:S04]  /*1470*/  UIMAD UR7, UR7, UR13, URZ ;  /* 0x0000000d070772a4 */ /* 0x000fc8000f8e02ff */
[----:B------:R-:W-:-:S03]  /*1480*/  UISETP.GE.AND UP0, UPT, UR4, UR7, UPT ;  /* 0x000000070400728c */ /* 0x000fc6000bf06270 */
[----:B------:R-:W-:Y:S01]  /*1490*/  UMOV UR7, UR15 ;  /* 0x0000000f00077c82 */ /* 0x000fe20008000000 */
[----:B------:R-:W-:Y:S02]  /*14a0*/  UISETP.GE.OR UP0, UPT, UR5, UR10, UP0 ;  /* 0x0000000a0500728c */ /* 0x000fe40008706670 */
[----:B------:R-:W-:Y:S02]  /*14b0*/  UIMAD.WIDE.U32 UR10, UR5, UR8, URZ ;  /* 0x00000008050a72a5 */ /* 0x000fe4000f8e00ff */
[----:B------:R-:W-:Y:S02]  /*14c0*/  USHF.R.U32.HI UR7, URZ, UR9, UR7 ;  /* 0x00000009ff077299 */ /* 0x000fe40008011607 */
[----:B------:R-:W-:Y:S02]  /*14d0*/  UIADD3 UR10, UPT, UPT, -UR4, URZ, URZ ;  /* 0x000000ff040a7290 */ /* 0x000fe4000fffe1ff */
[----:B------:R-:W-:Y:S02]  /*14e0*/  USEL UR7, UR4, UR7, !UP1 ;  /* 0x0000000704077287 */ /* 0x000fe4000c800000 */
[----:B------:R-:W-:Y:S01]  /*14f0*/  UIMAD UR10, UR18, UR10, UR24 ;  /* 0x0000000a120a72a4 */ /* 0x000fe2000f8e0218 */
[----:B------:R-:W-:Y:S01]  /*1500*/  @!UP0 UMOV UR8, UR11 ;  /* 0x0000000b00088c82 */ /* 0x000fe20008000000 */
[----:B------:R-:W-:-:S02]  /*1510*/  UIADD3 UR11, UPT, UPT, -UR5, URZ, URZ ;  /* 0x000000ff050b7290 */ /* 0x000fc4000fffe1ff */
[----:B------:R-:W-:Y:S02]  /*1520*/  @!UP0 USHF.R.U32.HI UR8, URZ, UR9, UR8 ;  /* 0x00000009ff088299 */ /* 0x000fe40008011608 */
[----:B------:R-:W-:Y:S02]  /*1530*/  UIADD3 UR9, UPT, UPT, -UR7, URZ, URZ ;  /* 0x000000ff07097290 */ /* 0x000fe4000fffe1ff */
[----:B------:R-:W-:Y:S02]  /*1540*/  @!UP0 USEL UR8, UR5, UR8, !UP1 ;  /* 0x0000000805088287 */ /* 0x000fe4000c800000 */
[----:B------:R-:W-:Y:S02]  /*1550*/  UIMAD UR9, UR13, UR9, UR4 ;  /* 0x000000090d0972a4 */ /* 0x000fe4000f8e0204 */
[----:B------:R-:W-:Y:S02]  /*1560*/  @!UP0 UIADD3 UR7, UPT, UPT, UR7, -UR8, URZ ;  /* 0x8000000807078290 */ /* 0x000fe4000fffe0ff */
[----:B------:R-:W-:-:S02]  /*1570*/  @!UP0 UIMAD UR6, UR9, UR6, UR8 ;  /* 0x00000006090682a4 */ /* 0x000fc4000f8e0208 */
[----:B------:R-:W-:Y:S02]  /*1580*/  @!UP0 UIMAD UR4, UR7, UR13, UR5 ;  /* 0x0000000d070482a4 */ /* 0x000fe4000f8e0205 */
[----:B------:R-:W-:Y:S02]  /*1590*/  UIMAD UR12, UR21, UR11, UR12 ;  /* 0x0000000b150c72a4 */ /* 0x000fe4000f8e020c */
[----:B------:R-:W-:Y:S01]  /*15a0*/  UIMAD UR24, UR4, UR18, UR10 ;  /* 0x00000012041872a4 */ /* 0x000fe2000f8e020a */
[----:B------:R-:W-:Y:S02]  /*15b0*/  @!UP0 UMOV UR5, UR6 ;  /* 0x0000000600058c82 */ /* 0x000fe40008000000 */
[----:B------:R-:W-:-:S12]  /*15c0*/  UIMAD UR12, UR5, UR21, UR12 ;  /* 0x00000015050c72a4 */ /* 0x000fd8000f8e020c */
.L_x_18:
[----:B------:R-:W-:-:S09]  /*15d0*/  UISETP.NE.AND UP0, UPT, UR23, 0x1, UPT ;  /* 0x000000011700788c */ /* 0x000fd2000bf05270 */
[----:B------:R-:W-:Y:S05]  /*15e0*/  BRA.U UP0, `(.L_x_19) ;  /* 0x0000000100407547 */ /* 0x000fea000b800000 */
[----:B------:R-:W2:Y:S01]  /*15f0*/  LDCU.128 UR8, c[0x0][0xf10] ;  /* 0x0001e200ff0877ac */ /* 0x000ea20008000c00 */
[----:B------:R-:W3:Y:S01]  /*1600*/  LDCU UR13, c[0x0][0xf0c] ;  /* 0x0001e180ff0d77ac */ /* 0x000ee20008000800 */
[----:B------:R-:W4:Y:S01]  /*1610*/  LDCU UR14, c[0x0][0xf20] ;  /* 0x0001e400ff0e77ac */ /* 0x000f220008000800 */
[----:B--2---:R-:W-:Y:S02]  /*1620*/  UIMAD.WIDE.U32 UR4, UR12, UR8, URZ ;  /* 0x000000080c0472a5 */ /* 0x004fe4000f8e00ff */
[----:B------:R-:W-:Y:S02]  /*1630*/  UIMAD.WIDE.U32 UR6, UR24, UR11, URZ ;  /* 0x0000000b180672a5 */ /* 0x000fe4000f8e00ff */
[----:B---3--:R-:W-:Y:S02]  /*1640*/  UISETP.NE.AND UP0, UPT, UR13, 0x1, UPT ;  /* 0x000000010d00788c */ /* 0x008fe4000bf05270 */
[----:B------:R-:W-:-:S03]  /*1650*/  USHF.R.U32.HI UR5, URZ, UR9, UR5 ;  /* 0x00000009ff057299 */ /* 0x000fc60008011605 */
[----:B------:R-:W-:Y:S01]  /*1660*/  UMOV UR4, UR7 ;  /* 0x0000000700047c82 */ /* 0x000fe20008000000 */
[----:B------:R-:W-:Y:S02]  /*1670*/  USEL UR5, UR12, UR5, !UP0 ;  /* 0x000000050c057287 */ /* 0x000fe4000c000000 */
[----:B------:R-:W-:Y:S02]  /*1680*/  UISETP.NE.AND UP0, UPT, UR10, 0x1, UPT ;  /* 0x000000010a00788c */ /* 0x000fe4000bf05270 */
[----:B----4-:R-:W-:-:S04]  /*1690*/  USHF.R.U32.HI UR4, URZ, UR14, UR4 ;  /* 0x0000000eff047299 */ /* 0x010fc80008011604 */
[----:B------:R-:W-:-:S04]  /*16a0*/  USEL UR4, UR24, UR4, !UP0 ;  /* 0x0000000418047287 */ /* 0x000fc8000c000000 */
[----:B------:R-:W-:Y:S02]  /*16b0*/  UIADD3 UR6, UPT, UPT, UR5, -UR4, URZ ;  /* 0x8000000405067290 */ /* 0x000fe4000fffe0ff */
[----:B------:R-:W-:Y:S02]  /*16c0*/  UIADD3 UR4, UPT, UPT, -UR5, UR4, URZ ;  /* 0x0000000405047290 */ /* 0x000fe4000fffe1ff */
[----:B------:R-:W-:Y:S02]  /*16d0*/  UIMAD UR24, UR6, UR10, UR24 ;  /* 0x0000000a061872a4 */ /* 0x000fe4000f8e0218 */
[----:B------:R-:W-:-:S12]  /*16e0*/  UIMAD UR12, UR4, UR13, UR12 ;  /* 0x0000000d040c72a4 */ /* 0x000fd8000f8e020c */
.L_x_19:
[----:B------:R-:W-:Y:S01]  /*16f0*/  UISETP.NE.AND UP0, UPT, UR20, 0x2, UPT ;  /* 0x000000021400788c */ /* 0x000fe2000bf05270 */
[----:B------:R-:W-:Y:S09]  /*1700*/  BRA.U !UP6, `(.L_x_20) ;  /* 0x000000010e0c7547 */ /* 0x000ff2000b800000 */
[----:B------:R-:W-:Y:S01]  /*1710*/  UCGABAR_WAIT ;  /* 0x0000000000007dc7 */ /* 0x000fe20008000000 */
[----:B------:R-:W-:Y:S01]  /*1720*/  CCTL.IVALL ;  /* 0x00000000ff00798f */ /* 0x000fe20002000000 */
[----:B------:R-:W-:Y:S05]  /*1730*/  BRA `(.L_x_21) ;  /* 0x0000000000047947 */ /* 0x000fea0003800000 */
.L_x_20:
[----:B------:R-:W-:Y:S06]  /*1740*/  BAR.SYNC.DEFER_BLOCKING 0x0 ;  /* 0x0000000000007b1d */ /* 0x000fec0000010000 */
.L_x_21:
[----:B------:R-:W-:Y:S05]  /*1750*/  BRA.U UP0, `(.L_x_22) ;  /* 0x0000001500587547 */ /* 0x000fea000b800000 */
[----:B------:R-:W2:Y:S01]  /*1760*/  LDCU UR6, c[0x0][0x38c] ;  /* 0x00007180ff0677ac */ /* 0x000ea20008000800 */
[----:B------:R-:W3:Y:S01]  /*1770*/  S2UR UR8, SR_CgaCtaId ;  /* 0x00000000000879c3 */ /* 0x000ee20000008800 */
[----:B------:R-:W-:Y:S01]  /*1780*/  PLOP3.LUT P2, PT, PT, PT, UP3, 0x80, 0x8 ;  /* 0x000000000008781c */ /* 0x000fe20003f4f038 */
[----:B------:R-:W-:Y:S01]  /*1790*/  IMAD.MOV.U32 R12, RZ, RZ, 0x1 ;  /* 0x00000001ff0c7424 */ /* 0x000fe200078e00ff */
[----:B------:R-:W-:Y:S01]  /*17a0*/  UMOV UR7, 0x400 ;  /* 0x0000040000077882 */ /* 0x000fe20000000000 */
[----:B------:R-:W-:Y:S01]  /*17b0*/  UISETP.NE.AND UP1, UPT, UR20, URZ, UPT ;  /* 0x000000ff1400728c */ /* 0x000fe2000bf25270 */
[----:B------:R-:W-:Y:S01]  /*17c0*/  ISETP.EQ.OR P3, PT, R0, RZ, P4 ;  /* 0x000000ff0000720c */ /* 0x000fe20002762670 */
[----:B------:R-:W-:Y:S01]  /*17d0*/  USEL UR44, URZ, 0x1, UP5 ;  /* 0x00000001ff2c7887 */ /* 0x000fe2000a800000 */
[----:B------:R-:W-:Y:S02]  /*17e0*/  PLOP3.LUT P2, PT, P2, PT, PT, 0x8, 0x80 ;  /* 0x000000000080781c */ /* 0x000fe4000174e170 */
[----:B------:R-:W-:Y:S01]  /*17f0*/  CS2R R10, SRZ ;  /* 0x00000000000a7805 */ /* 0x000fe2000001ff00 */
[----:B------:R-:W-:Y:S01]  /*1800*/  IMAD.MOV.U32 R9, RZ, RZ, RZ ;  /* 0x000000ffff097224 */ /* 0x000fe200078e00ff */
[----:B------:R-:W4:Y:S01]  /*1810*/  LDCU UR54, c[0x0][0x370] ;  /* 0x00006e00ff3677ac */ /* 0x000f220008000800 */
[----:B------:R-:W-:Y:S01]  /*1820*/  IMAD.MOV.U32 R8, RZ, RZ, 0x1 ;  /* 0x00000001ff087424 */ /* 0x000fe200078e00ff */
[----:B------:R-:W1:Y:S01]  /*1830*/  LDCU.64 UR42, c[0x0][0x348] ;  /* 0x00006900ff2a77ac */ /* 0x000e620008000a00 */
[----:B--2---:R-:W-:-:S02]  /*1840*/  UIADD3 UR5, UPT, UPT, UR6, 0xff, URZ ;  /* 0x000000ff06057890 */ /* 0x004fc4000fffe0ff */
[----:B------:R-:W-:Y:S02]  /*1850*/  UIADD3 UR59, UPT, UPT, UR6, 0x1fe, URZ ;  /* 0x000001fe063b7890 */ /* 0x000fe4000fffe0ff */
[----:B------:R-:W-:Y:S02]  /*1860*/  USHF.R.S32.HI UR4, URZ, 0x1f, UR5 ;  /* 0x0000001fff047899 */ /* 0x000fe40008011405 */
[----:B---3--:R-:W-:Y:S02]  /*1870*/  USHF.L.U32 UR58, UR8, 0x6, URZ ;  /* 0x00000006083a7899 */ /* 0x008fe400080006ff */
[----:B------:R-:W-:Y:S02]  /*1880*/  ULEA.HI UR4, UR4, UR5, URZ, 0x8 ;  /* 0x0000000504047291 */ /* 0x000fe4000f8f40ff */
[----:B------:R-:W-:Y:S02]  /*1890*/  UIADD3 UR5, UPT, UPT, UR6, -0x1, URZ ;  /* 0xffffffff06057890 */ /* 0x000fe4000fffe0ff */
[----:B------:R-:W-:-:S02]  /*18a0*/  USHF.R.S32.HI UR56, URZ, 0x8, UR4 ;  /* 0x00000008ff387899 */ /* 0x000fc40008011404 */
[----:B------:R-:W-:Y:S02]  /*18b0*/  UISETP.GE.U32.AND UP2, UPT, UR5, -0x1ff, UPT ;  /* 0xfffffe010500788c */ /* 0x000fe4000bf46070 */
[----:B------:R-:W-:Y:S02]  /*18c0*/  UISETP.LT.U32.AND UP0, UPT, UR56, 0x3, UPT ;  /* 0x000000033800788c */ /* 0x000fe4000bf01070 */
[----:B------:R-:W-:Y:S02]  /*18d0*/  ULEA UR7, UR8, UR7, 0x18 ;  /* 0x0000000708077291 */ /* 0x000fe4000f8ec0ff */
[----:B------:R-:W-:Y:S02]  /*18e0*/  USEL UR55, UR56, 0x3, UP0 ;  /* 0x0000000338377887 */ /* 0x000fe40008000000 */
[----:B------:R-:W-:Y:S02]  /*18f0*/  ULOP3.LUT UR60, UR8, 0x1, URZ, 0xc0, !UPT ;  /* 0x00000001083c7892 */ /* 0x000fe4000f8ec0ff */
[----:B------:R-:W-:-:S02]  /*1900*/  UIADD3 UR37, UPT, UPT, UR55, -0x1, URZ ;  /* 0xffffffff37257890 */ /* 0x000fc4000fffe0ff */
[----:B------:R-:W-:Y:S01]  /*1910*/  @UP2 UIADD3 UR37, UPT, UPT, UR55, URZ, URZ ;  /* 0x000000ff37252290 */ /* 0x000fe2000fffe0ff */
[----:B------:R-:W2:Y:S01]  /*1920*/  LDCU UR53, c[0x0][0x374] ;  /* 0x00006e80ff3577ac */ /* 0x000ea20008000800 */
[----:B------:R-:W-:Y:S02]  /*1930*/  ULOP3.LUT UR58, UR58, 0xc0, URZ, 0xe2, !UPT ;  /* 0x000000c03a3a7892 */ /* 0x000fe4000f8ee2ff */
[----:B------:R-:W-:Y:S02]  /*1940*/  USEL UR44, UR44, 0x2, UP1 ;  /* 0x000000022c2c7887 */ /* 0x000fe40008800000 */
[----:B------:R-:W-:Y:S02]  /*1950*/  UIADD3 UR50, UPT, UPT, UR7, 0x2d000, UR29 ;  /* 0x0002d00007327890 */ /* 0x000fe4000fffe01d */
[----:B------:R-:W-:Y:S02]  /*1960*/  UIADD3 UR57, UPT, UPT, UR56, -UR55, URZ ;  /* 0x8000003738397290 */ /* 0x000fe4000fffe0ff */
[----:B------:R-:W-:Y:S01]  /*1970*/  UIADD3 UR37, UPT, UPT, UR37, 0x1, URZ ;  /* 0x0000000125257890 */ /* 0x000fe2000fffe0ff */
[----:B-1--4-:R-:W-:-:S11]  /*1980*/  UMOV UR15, URZ ;  /* 0x000000ff000f7c82 */ /* 0x012fd60008000000 */
.L_x_46:
[----:B-1----:R-:W1:Y:S02]  /*1990*/  S2UR UR4, SR_CgaCtaId ;  /* 0x00000000000479c3 */ /* 0x002e640000008800 */
[----:B-1----:R-:W-:-:S09]  /*19a0*/  UISETP.NE.AND UP0, UPT, UR4, URZ, UPT ;  /* 0x000000ff0400728c */ /* 0x002fd2000bf05270 */
[----:B---3--:R-:W-:Y:S05]  /*19b0*/  BRA.U UP0, `(.L_x_23) ;  /* 0x0000000100287547 */ /* 0x008fea000b800000 */
[----:B------:R-:W-:Y:S02]  /*19c0*/  LEA R0, R9, UR7, 0x3 ;  /* 0x0000000709007c11 */ /* 0x000fe4000f8e18ff */
[----:B------:R-:W-:-:S04]  /*19d0*/  SHF.L.U32 R3, R8, 0x1f, RZ ;  /* 0x0000001f08037819 */ /* 0x000fc800000006ff */
[----:B------:R-:W1:Y:S02]  /*19e0*/  SYNCS.PHASECHK.TRANS64.TRYWAIT P0, [R0+URZ+0xc0], R3 ;  /* 0x0000c003000075a7 */ /* 0x000e6400080011ff */
[----:B-1----:R-:W-:Y:S05]  /*19f0*/  @!P0 BRA `(.L_x_24) ;  /* 0x0000011000908947 */ /* 0x002fea0003800000 */
.L_x_193:
[----:B------:R3:W-:Y:S01]  /*1a00*/  SYNCS.ARRIVE.TRANS64.A1T0 RZ, [R0+URZ+0xb0], RZ ;  /* 0x0000b0ff00ff79a7 */ /* 0x0007e200081000ff */
[----:B------:R-:W-:-:S05]  /*1a10*/  VIADD R9, R9, 0x1 ;  /* 0x0000000109097836 */ /* 0x000fca0000000000 */
[----:B------:R-:W-:-:S04]  /*1a20*/  ISETP.NE.AND P0, PT, R9, 0x2, PT ;  /* 0x000000020900780c */ /* 0x000fc80003f05270 */
[----:B-1----:R-:W-:Y:S02]  /*1a30*/  SEL R3, RZ, 0x1, P0 ;  /* 0x00000001ff037807 */ /* 0x002fe40000000000 */
[----:B------:R-:W-:Y:S02]  /*1a40*/  SEL R9, R9, RZ, P0 ;  /* 0x000000ff09097207 */ /* 0x000fe40000000000 */
[----:B------:R-:W-:Y:S02]  /*1a50*/  LOP3.LUT R8, R8, R3, RZ, 0x3c, !PT ;  /* 0x0000000308087212 */ /* 0x000fe400078e3cff */
.L_x_23:
[----:B------:R-:W-:Y:S01]  /*1a60*/  ULEA UR4, UR15, UR7, 0x3 ;  /* 0x000000070f047291 */ /* 0x000fe2000f8e18ff */
[----:B---3--:R-:W-:Y:S01]  /*1a70*/  SHF.L.U32 R0, R12, 0x1f, RZ ;  /* 0x0000001f0c007819 */ /* 0x008fe200000006ff */
[----:B------:R-:W-:Y:S02]  /*1a80*/  UISETP.GE.U32.AND UP0, UPT, UR59, 0x1ff, UPT ;  /* 0x000001ff3b00788c */ /* 0x000fe4000bf06070 */
[----:B------:R-:W-:Y:S02]  /*1a90*/  USHF.L.U32 UR35, UR12, 0x7, URZ ;  /* 0x000000070c237899 */ /* 0x000fe400080006ff */
[----:B------:R-:W-:Y:S02]  /*1aa0*/  ULEA UR27, UR24, UR58, 0x8 ;  /* 0x0000003a181b7291 */ /* 0x000fe4000f8e40ff */
[----:B------:R-:W-:Y:S01]  /*1ab0*/  ULEA UR19, UR24, UR60, 0x1 ;  /* 0x0000003c18137291 */ /* 0x000fe2000f8e08ff */
[----:B------:R1:W3:Y:S01]  /*1ac0*/  SYNCS.PHASECHK.TRANS64.TRYWAIT P1, [UR4+0x18], R0 ;  /* 0x00001800ff0075a7 */ /* 0x0002e20008021104 */
[----:B------:R-:W-:Y:S01]  /*1ad0*/  UMOV UR14, URZ ;  /* 0x000000ff000e7c82 */ /* 0x000fe20008000000 */
[----:B------:R-:W-:Y:S09]  /*1ae0*/  BRA.U !UP0, `(.L_x_25) ;  /* 0x0000000508187547 */ /* 0x000ff2000b800000 */
[----:B------:R-:W-:Y:S01]  /*1af0*/  UMOV UR6, URZ ;  /* 0x000000ff00067c82 */ /* 0x000fe20008000000 */
[----:B------:R-:W-:-:S05]  /*1b00*/  UMOV UR4, UR15 ;  /* 0x0000000f00047c82 */ /* 0x000fca0008000000 */
.L_x_33:
[----:B------:R-:W-:Y:S01]  /*1b10*/  ULEA UR33, UR4, UR7, 0x3 ;  /* 0x0000000704217291 */ /* 0x000fe2000f8e18ff */
[----:B---3--:R-:W-:Y:S01]  /*1b20*/  @!P4 MOV R2, 0xcc00 ;  /* 0x0000cc000002c802 */ /* 0x008fe20000000f00 */
[----:B--23--:R-:W-:Y:S10]  /*1b30*/  @P1 BRA `(.L_x_26) ;  /* 0x00000000000c1947 */ /* 0x00cff40003800000 */
[----:B------:R-:W-:-:S04]  /*1b40*/  SHF.L.U32 R3, R12, 0x1f, RZ ;  /* 0x0000001f0c037819 */ /* 0x000fc800000006ff */
[----:B------:R-:W3:Y:S02]  /*1b50*/  SYNCS.PHASECHK.TRANS64.TRYWAIT P0, [UR33+0x18], R3 ;  /* 0x00001803ff0075a7 */ /* 0x000ee40008001121 */
[----:B---3--:R-:W-:Y:S05]  /*1b60*/  @!P0 BRA `(.L_x_27) ;  /* 0x0000011000488947 */ /* 0x008fea0003800000 */
.L_x_26:
[----:B------:R3:W-:Y:S01]  /*1b70*/  @!P4 SYNCS.ARRIVE.TRANS64 RZ, [UR33], R2 ;  /* 0x00000002ffffc9a7 */ /* 0x0007e20008000021 */
[----:B------:R-:W-:-:S04]  /*1b80*/  ULOP3.LUT UR5, UR44, 0x2, URZ, 0xfc, !UPT ;  /* 0x000000022c057892 */ /* 0x000fc8000f8efcff */
[----:B------:R-:W-:-:S09]  /*1b90*/  UISETP.NE.AND UP0, UPT, UR5, 0x2, UPT ;  /* 0x000000020500788c */ /* 0x000fd2000bf05270 */
[----:B------:R-:W-:Y:S05]  /*1ba0*/  BRA.U UP0, `(.L_x_28) ;  /* 0x0000000100047547 */ /* 0x000fea000b800000 */
[----:B--2---:R-:W-:Y:S05]  /*1bb0*/  BPT.TRAP 0x1 ;  /* 0x000000040000795c */ /* 0x004fea0000300000 */
.L_x_28:
[----:B------:R-:W-:Y:S04]  /*1bc0*/  BSSY.RECONVERGENT B0, `(.L_x_29) ;  /* 0x0000003000007945 */ /* 0x000fe80003800200 */
[----:B------:R-:W-:Y:S05]  /*1bd0*/  @P3 BRA `(.L_x_30) ;  /* 0x0000000000043947 */ /* 0x000fea0003800000 */
[----:B--2---:R-:W-:Y:S05]  /*1be0*/  BPT.TRAP 0x1 ;  /* 0x000000040000795c */ /* 0x004fea0000300000 */
.L_x_30:
[----:B--2---:R-:W-:Y:S05]  /*1bf0*/  BSYNC.RECONVERGENT B0 ;  /* 0x0000000000007941 */ /* 0x004fea0003800200 */
.L_x_29:
[----:B------:R-:W-:Y:S01]  /*1c00*/  UIADD3 UR5, UPT, UPT, UR4, 0x1, URZ ;  /* 0x0000000104057890 */ /* 0x000fe2000fffe0ff */
[----:B------:R-:W-:Y:S01]  /*1c10*/  BSSY.RECONVERGENT B0, `(.L_x_31) ;  /* 0x000002e000007945 */ /* 0x000fe20003800200 */
[----:B------:R-:W-:Y:S02]  /*1c20*/  ELECT P0, URZ, PT ;  /* 0x0000000000ff782f */ /* 0x000fe40003800000 */
[----:B------:R-:W-:-:S04]  /*1c30*/  UISETP.NE.AND UP0, UPT, UR5, 0x3, UPT ;  /* 0x000000030500788c */ /* 0x000fc8000bf05270 */
[----:B------:R-:W-:Y:S02]  /*1c40*/  USEL UR8, URZ, 0x1, UP0 ;  /* 0x00000001ff087887 */ /* 0x000fe40008000000 */
[----:B------:R-:W-:-:S04]  /*1c50*/  USEL UR15, UR5, URZ, UP0 ;  /* 0x000000ff050f7287 */ /* 0x000fc80008000000 */
[----:B------:R-:W-:Y:S01]  /*1c60*/  ULEA UR5, UR15, UR7, 0x3 ;  /* 0x000000070f057291 */ /* 0x000fe2000f8e18ff */
[----:B------:R-:W-:-:S04]  /*1c70*/  LOP3.LUT R12, R12, UR8, RZ, 0x3c, !PT ;  /* 0x000000080c0c7c12 */ /* 0x000fc8000f8e3cff */
[----:B-1----:R-:W-:-:S04]  /*1c80*/  SHF.L.U32 R0, R12, 0x1f, RZ ;  /* 0x0000001f0c007819 */ /* 0x002fc800000006ff */
[----:B------:R1:W2:Y:S01]  /*1c90*/  SYNCS.PHASECHK.TRANS64.TRYWAIT P1, [UR5+0x18], R0 ;  /* 0x00001800ff0075a7 */ /* 0x0002a20008021105 */
[----:B------:R-:W-:Y:S05]  /*1ca0*/  @!P0 BRA `(.L_x_32) ;  /* 0x0000000000908947 */ /* 0x000fea0003800000 */
[----:B------:R-:W-:Y:S02]  /*1cb0*/  ULEA UR32, UR4, UR7, 0xe ;  /* 0x0000000704207291 */ /* 0x000fe4000f8e70ff */
[----:B------:R-:W-:Y:S02]  /*1cc0*/  UIADD3 UR40, UP3, UPT, UR42, 0x80, URZ ;  /* 0x000000802a287890 */ /* 0x000fe4000ff7e0ff */
[----:B------:R-:W-:Y:S02]  /*1cd0*/  ULEA UR24, UR4, UR46, 0xf ;  /* 0x0000002e04187291 */ /* 0x000fe4000f8e78ff */
[----:B------:R-:W-:Y:S02]  /*1ce0*/  UIADD3 UR38, UP2, UPT, UR42, 0x180, URZ ;  /* 0x000001802a267890 */ /* 0x000fe4000ff5e0ff */
[----:B------:R-:W-:Y:S02]  /*1cf0*/  ULEA UR8, UR4, UR7, 0xa ;  /* 0x0000000704087291 */ /* 0x000fe4000f8e50ff */
[----:B------:R-:W-:-:S02]  /*1d00*/  UIADD3 UR30, UP1, UPT, UR42, 0x280, URZ ;  /* 0x000002802a1e7890 */ /* 0x000fc4000ff3e0ff */
[----:B------:R-:W-:Y:S02]  /*1d10*/  ULEA UR16, UR4, UR29, 0xb ;  /* 0x0000001d04107291 */ /* 0x000fe4000f8e58ff */
[----:B------:R-:W-:Y:S02]  /*1d20*/  UIADD3 UR22, UP0, UPT, UR42, 0x380, URZ ;  /* 0x000003802a167890 */ /* 0x000fe4000ff1e0ff */
[----:B------:R-:W-:Y:S02]  /*1d30*/  USHF.L.U32 UR11, UR6, 0x1, URZ ;  /* 0x00000001060b7899 */ /* 0x000fe400080006ff */
[----:B------:R-:W-:Y:S02]  /*1d40*/  USHF.L.U32 UR34, UR6, 0x8, URZ ;  /* 0x0000000806227899 */ /* 0x000fe400080006ff */
[----:B------:R-:W-:Y:S02]  /*1d50*/  UIADD3.X UR41, UPT, UPT, URZ, UR43, URZ, UP3, !UPT ;  /* 0x0000002bff297290 */ /* 0x000fe40009ffe4ff */
[----:B------:R-:W-:-:S02]  /*1d60*/  UIADD3 UR32, UPT, UPT, UR32, 0x8400, URZ ;  /* 0x0000840020207890 */ /* 0x000fc4000fffe0ff */
[----:B------:R-:W-:Y:S02]  /*1d70*/  UIADD3.X UR39, UPT, UPT, URZ, UR43, URZ, UP2, !UPT ;  /* 0x0000002bff277290 */ /* 0x000fe400097fe4ff */
[----:B------:R-:W-:Y:S02]  /*1d80*/  UIADD3 UR24, UPT, UPT, UR7, 0x14400, UR24 ;  /* 0x0001440007187890 */ /* 0x000fe4000fffe018 */
[----:B------:R-:W-:Y:S02]  /*1d90*/  UIADD3.X UR31, UPT, UPT, URZ, UR43, URZ, UP1, !UPT ;  /* 0x0000002bff1f7290 */ /* 0x000fe40008ffe4ff */
[----:B------:R-:W-:Y:S02]  /*1da0*/  UIADD3 UR8, UPT, UPT, UR8, 0x2c400, URZ ;  /* 0x0002c40008087890 */ /* 0x000fe4000fffe0ff */
[----:B------:R-:W-:Y:S02]  /*1db0*/  UIADD3.X UR23, UPT, UPT, URZ, UR43, URZ, UP0, !UPT ;  /* 0x0000002bff177290 */ /* 0x000fe400087fe4ff */
[----:B------:R-:W-:-:S02]  /*1dc0*/  ULEA.HI UR20, UR29, UR11, URZ, 0x16 ;  /* 0x0000000b1d147291 */ /* 0x000fc4000f8fb0ff */
[----:B------:R-:W-:Y:S01]  /*1dd0*/  UIADD3 UR16, UPT, UPT, UR7, 0x2d000, UR16 ;  /* 0x0002d00007107890 */ /* 0x000fe2000fffe010 */
[----:B------:R-:W-:Y:S01]  /*1de0*/  UMOV UR48, 0x0 ;  /* 0x0000000000307882 */ /* 0x000fe20000000000 */
[----:B------:R-:W-:Y:S01]  /*1df0*/  UMOV UR49, 0x10000000 ;  /* 0x1000000000317882 */ /* 0x000fe20000000000 */
[----:B------:R-:W-:Y:S01]  /*1e00*/  UMOV UR5, 0xf0000 ;  /* 0x000f000000057882 */ /* 0x000fe20000000000 */
[----:B------:R-:W-:Y:S01]  /*1e10*/  UMOV UR25, UR33 ;  /* 0x0000002100197c82 */ /* 0x000fe20008000000 */
[----:B------:R-:W-:Y:S01]  /*1e20*/  UMOV UR28, UR36 ;  /* 0x00000024001c7c82 */ /* 0x000fe20008000000 */
[----:B------:R-:W-:Y:S01]  /*1e30*/  UMOV UR10, URZ ;  /* 0x000000ff000a7c82 */ /* 0x000fe20008000000 */
[----:B------:R-:W-:Y:S01]  /*1e40*/  UMOV UR26, UR34 ;  /* 0x00000022001a7c82 */ /* 0x000fe20008000000 */
[----:B------:R-:W-:Y:S01]  /*1e50*/  UMOV UR9, UR33 ;  /* 0x0000002100097c82 */ /* 0x000fe20008000000 */
[----:B------:R-:W-:Y:S01]  /*1e60*/  UMOV UR13, UR36 ;  /* 0x00000024000d7c82 */ /* 0x000fe20008000000 */
[----:B------:R4:W-:Y:S01]  /*1e70*/  UTMALDG.3D [UR32], [UR40], desc[UR48] ;  /* 0x00003020280075b4 */ /* 0x0009e20008011000 */
[----:B------:R-:W-:Y:S01]  /*1e80*/  UMOV UR17, UR33 ;  /* 0x0000002100117c82 */ /* 0x000fe20008000000 */
[----:B------:R-:W-:Y:S01]  /*1e90*/  UMOV UR21, UR36 ;  /* 0x0000002400157c82 */ /* 0x000fe20008000000 */
[----:B------:R-:W-:Y:S01]  /*1ea0*/  UMOV UR18, UR10 ;  /* 0x0000000a00127c82 */ /* 0x000fe20008000000 */
[----:B------:R4:W-:Y:S01]  /*1eb0*/  UTMALDG.3D.MULTICAST [UR24], [UR38], UR5, desc[UR48] ;  /* 0x00003018260073b4 */ /* 0x0009e20008011805 */
[----:B------:R4:W-:Y:S01]  /*1ec0*/  UTMALDG.4D [UR8], [UR30], desc[UR48] ;  /* 0x000030081e0075b4 */ /* 0x0009e20008019000 */
[----:B------:R4:W-:Y:S02]  /*1ed0*/  UTMALDG.4D.MULTICAST [UR16], [UR22], UR5, desc[UR48] ;  /* 0x00003010160073b4 */ /* 0x0009e40008019805 */
[----:B----4-:R-:W-:Y:S01]  /*1ee0*/  NOP ;  /* 0x0000000000007918 */ /* 0x010fe20000000000 */
.L_x_32:
[----:B------:R-:W-:Y:S05]  /*1ef0*/  BSYNC.RECONVERGENT B0 ;  /* 0x0000000000007941 */ /* 0x000fea0003800200 */
.L_x_31:
[----:B------:R-:W-:Y:S01]  /*1f00*/  UIADD3 UR6, UPT, UPT, UR6, 0x1, URZ ;  /* 0x0000000106067890 */ /* 0x000fe2000fffe0ff */
[----:B------:R-:W-:Y:S01]  /*1f10*/  UMOV UR4, UR15 ;  /* 0x0000000f00047c82 */ /* 0x000fe20008000000 */
[----:B------:R-:W-:Y:S02]  /*1f20*/  UMOV UR14, UR37 ;  /* 0x00000025000e7c82 */ /* 0x000fe40008000000 */
[----:B------:R-:W-:-:S09]  /*1f30*/  UISETP.NE.AND UP0, UPT, UR6, UR37, UPT ;  /* 0x000000250600728c */ /* 0x000fd2000bf05270 */
[----:B------:R-:W-:Y:S05]  /*1f40*/  BRA.U UP0, `(.L_x_33) ;  /* 0xfffffff900f07547 */ /* 0x000fea000b83ffff */
.L_x_25:
[----:B------:R-:W-:Y:S01]  /*1f50*/  ULEA UR4, UR15, UR7, 0x3 ;  /* 0x000000070f047291 */ /* 0x000fe2000f8e18ff */
[----:B-1----:R-:W-:Y:S01]  /*1f60*/  SHF.L.U32 R0, R12, 0x1f, RZ ;  /* 0x0000001f0c007819 */ /* 0x002fe200000006ff */
[----:B------:R-:W-:Y:S01]  /*1f70*/  @!P2 SYNCS.ARRIVE.TRANS64.A1T0 RZ, [UR7+0x78], RZ ;  /* 0x000078ffffffa9a7 */ /* 0x000fe20008100007 */
[----:B------:R-:W-:-:S06]  /*1f80*/  UISETP.GT.AND UP0, UPT, UR56, UR55, UPT ;  /* 0x000000373800728c */ /* 0x000fcc000bf04270 */
[----:B--23--:R1:W2:Y:S03]  /*1f90*/  SYNCS.PHASECHK.TRANS64.TRYWAIT P1, [UR4+0x18], R0 ;  /* 0x00001800ff0075a7 */ /* 0x00c2a60008021104 */
[----:B------:R-:W-:Y:S05]  /*1fa0*/  BRA.U !UP0, `(.L_x_34) ;  /* 0x0000000508107547 */ /* 0x000fea000b800000 */
[----:B------:R-:W-:Y:S01]  /*1fb0*/  UIADD3 UR47, UPT, UPT, UR57, UR14, URZ ;  /* 0x0000000e392f7290 */ /* 0x000fe2000fffe0ff */
[----:B------:R-:W-:-:S11]  /*1fc0*/  UMOV UR5, UR15 ;  /* 0x0000000f00057c82 */ /* 0x000fd60008000000 */
.L_x_42:
[----:B------:R-:W-:Y:S01]  /*1fd0*/  ULEA UR33, UR5, UR7, 0x3 ;  /* 0x0000000705217291 */ /* 0x000fe2000f8e18ff */
[----:B--2---:R-:W-:Y:S01]  /*1fe0*/  @!P4 MOV R2, 0xcc00 ;  /* 0x0000cc000002c802 */ /* 0x004fe20000000f00 */
[----:B--23--:R-:W-:Y:S10]  /*1ff0*/  @P1 BRA `(.L_x_35) ;  /* 0x00000000000c1947 */ /* 0x00cff40003800000 */
[----:B------:R-:W-:-:S04]  /*2000*/  SHF.L.U32 R3, R12, 0x1f, RZ ;  /* 0x0000001f0c037819 */ /* 0x000fc800000006ff */
[----:B------:R-:W2:Y:S02]  /*2010*/  SYNCS.PHASECHK.TRANS64.TRYWAIT P0, [UR33+0x18], R3 ;  /* 0x00001803ff0075a7 */ /* 0x000ea40008001121 */
[----:B--2---:R-:W-:Y:S05]  /*2020*/  @!P0 BRA `(.L_x_36) ;  /* 0x0000010c00308947 */ /* 0x004fea0003800000 */
.L_x_35:
[----:B------:R2:W-:Y:S01]  /*2030*/  @!P4 SYNCS.ARRIVE.TRANS64 RZ, [UR33], R2 ;  /* 0x00000002ffffc9a7 */ /* 0x0005e20008000021 */
[----:B------:R-:W-:-:S04]  /*2040*/  ULOP3.LUT UR4, UR44, 0x2, URZ, 0xfc, !UPT ;  /* 0x000000022c047892 */ /* 0x000fc8000f8efcff */
[----:B------:R-:W-:-:S09]  /*2050*/  UISETP.NE.AND UP0, UPT, UR4, 0x2, UPT ;  /* 0x000000020400788c */ /* 0x000fd2000bf05270 */
[----:B------:R-:W-:Y:S05]  /*2060*/  BRA.U UP0, `(.L_x_37) ;  /* 0x0000000100047547 */ /* 0x000fea000b800000 */
[----:B------:R-:W-:Y:S05]  /*2070*/  BPT.TRAP 0x1 ;  /* 0x000000040000795c */ /* 0x000fea0000300000 */
.L_x_37:
[----:B------:R-:W-:Y:S04]  /*2080*/  BSSY.RECONVERGENT B0, `(.L_x_38) ;  /* 0x0000003000007945 */ /* 0x000fe80003800200 */
[----:B------:R-:W-:Y:S05]  /*2090*/  @P3 BRA `(.L_x_39) ;  /* 0x0000000000043947 */ /* 0x000fea0003800000 */
[----:B------:R-:W-:Y:S05]  /*20a0*/  BPT.TRAP 0x1 ;  /* 0x000000040000795c */ /* 0x000fea0000300000 */
.L_x_39:
[----:B------:R-:W-:Y:S05]  /*20b0*/  BSYNC.RECONVERGENT B0 ;  /* 0x0000000000007941 */ /* 0x000fea0003800200 */
.L_x_38:
        /* <DEDUP_REMOVED lines=9> */
[----:B------:R1:W3:Y:S01]  /*2150*/  SYNCS.PHASECHK.TRANS64.TRYWAIT P1, [UR4+0x18], R0 ;  /* 0x00001800ff0075a7 */ /* 0x0002e20008021104 */
[----:B------:R-:W-:Y:S05]  /*2160*/  @!P0 BRA `(.L_x_41) ;  /* 0x00000000008c8947 */ /* 0x000fea0003800000 */
[----:B------:R-:W-:Y:S02]  /*2170*/  ULEA UR32, UR5, UR7, 0xe ;  /* 0x0000000705207291 */ /* 0x000fe4000f8e70ff */
[----:B------:R-:W-:Y:S02]  /*2180*/  UIADD3 UR30, UP3, UPT, UR42, 0x80, URZ ;  /* 0x000000802a1e7890 */ /* 0x000fe4000ff7e0ff */
[----:B------:R-:W-:Y:S02]  /*2190*/  ULEA UR24, UR5, UR46, 0xf ;  /* 0x0000002e05187291 */ /* 0x000fe4000f8e78ff */
[----:B------:R-:W-:Y:S02]  /*21a0*/  UIADD3 UR22, UP2, UPT, UR42, 0x180, URZ ;  /* 0x000001802a167890 */ /* 0x000fe4000ff5e0ff */
[----:B------:R-:W-:Y:S02]  /*21b0*/  ULEA UR8, UR5, UR7, 0xa ;  /* 0x0000000705087291 */ /* 0x000fe4000f8e50ff */
[----:B------:R-:W-:-:S02]  /*21c0*/  UIADD3 UR38, UP1, UPT, UR42, 0x280, URZ ;  /* 0x000002802a267890 */ /* 0x000fc4000ff3e0ff */
[----:B------:R-:W-:Y:S02]  /*21d0*/  UIADD3 UR40, UP0, UPT, UR42, 0x380, URZ ;  /* 0x000003802a287890 */ /* 0x000fe4000ff1e0ff */
[----:B------:R-:W-:Y:S02]  /*21e0*/  USHF.L.U32 UR11, UR14, 0x1, URZ ;  /* 0x000000010e0b7899 */ /* 0x000fe400080006ff */
[----:B------:R-:W-:Y:S02]  /*21f0*/  USHF.L.U32 UR34, UR14, 0x8, URZ ;  /* 0x000000080e227899 */ /* 0x000fe400080006ff */
[----:B------:R-:W-:Y:S02]  /*2200*/  UIADD3.X UR31, UPT, UPT, URZ, UR43, URZ, UP3, !UPT ;  /* 0x0000002bff1f7290 */ /* 0x000fe40009ffe4ff */
[----:B------:R-:W-:Y:S02]  /*2210*/  UIADD3 UR32, UPT, UPT, UR32, 0x8400, URZ ;  /* 0x0000840020207890 */ /* 0x000fe4000fffe0ff */
[----:B------:R-:W-:-:S02]  /*2220*/  UIADD3.X UR23, UPT, UPT, URZ, UR43, URZ, UP2, !UPT ;  /* 0x0000002bff177290 */ /* 0x000fc400097fe4ff */
[----:B------:R-:W-:Y:S02]  /*2230*/  UIADD3 UR24, UPT, UPT, UR7, 0x14400, UR24 ;  /* 0x0001440007187890 */ /* 0x000fe4000fffe018 */
[----:B------:R-:W-:Y:S02]  /*2240*/  UIADD3.X UR39, UPT, UPT, URZ, UR43, URZ, UP1, !UPT ;  /* 0x0000002bff277290 */ /* 0x000fe40008ffe4ff */
[----:B------:R-:W-:Y:S02]  /*2250*/  UIADD3 UR8, UPT, UPT, UR8, 0x2c400, URZ ;  /* 0x0002c40008087890 */ /* 0x000fe4000fffe0ff */
[----:B------:R-:W-:Y:S02]  /*2260*/  ULEA UR16, UR5, UR50, 0xb ;  /* 0x0000003205107291 */ /* 0x000fe4000f8e58ff */
[----:B------:R-:W-:Y:S02]  /*2270*/  ULEA.HI UR20, UR29, UR11, URZ, 0x16 ;  /* 0x0000000b1d147291 */ /* 0x000fe4000f8fb0ff */
[----:B------:R-:W-:Y:S01]  /*2280*/  UIADD3.X UR41, UPT, UPT, URZ, UR43, URZ, UP0, !UPT ;  /* 0x0000002bff297290 */ /* 0x000fe200087fe4ff */
        /* <DEDUP_REMOVED lines=17> */
.L_x_41:
[----:B------:R-:W-:Y:S05]  /*23a0*/  BSYNC.RECONVERGENT B0 ;  /* 0x0000000000007941 */ /* 0x000fea0003800200 */
.L_x_40:
[----:B------:R-:W-:Y:S01]  /*23b0*/  UIADD3 UR14, UPT, UPT, UR14, 0x1, URZ ;  /* 0x000000010e0e7890 */ /* 0x000fe2000fffe0ff */
[----:B------:R-:W-:-:S03]  /*23c0*/  UMOV UR5, UR15 ;  /* 0x0000000f00057c82 */ /* 0x000fc60008000000 */
[----:B------:R-:W-:-:S09]  /*23d0*/  UISETP.NE.AND UP0, UPT, UR14, UR47, UPT ;  /* 0x0000002f0e00728c */ /* 0x000fd2000bf05270 */
[----:B------:R-:W-:Y:S05]  /*23e0*/  BRA.U UP0, `(.L_x_42) ;  /* 0xfffffff900f87547 */ /* 0x000fea000b83ffff */
.L_x_34:
[C---:B------:R-:W-:Y:S01]  /*23f0*/  LEA R3, R11.reuse, UR7, 0x3 ;  /* 0x000000070b037c11 */ /* 0x040fe2000f8e18ff */
[----:B------:R-:W-:Y:S01]  /*2400*/  NOP ;  /* 0x0000000000007918 */ /* 0x000fe20000000000 */
[----:B-1----:R-:W-:Y:S02]  /*2410*/  SHF.L.U32 R0, R10, 0x1f, RZ ;  /* 0x0000001f0a007819 */ /* 0x002fe400000006ff */
[----:B------:R-:W-:Y:S02]  /*2420*/  LEA R5, R11, UR7, 0x4 ;  /* 0x000000070b057c11 */ /* 0x000fe4000f8e20ff */
[----:B------:R-:W1:Y:S02]  /*2430*/  SYNCS.PHASECHK.TRANS64.TRYWAIT P0, [R3+URZ+0x80], R0 ;  /* 0x00008000030075a7 */ /* 0x000e6400080011ff */
[----:B-1----:R-:W-:Y:S05]  /*2440*/  @!P0 BRA `(.L_x_43) ;  /* 0x0000010800408947 */ /* 0x002fea0003800000 */
.L_x_196:
[----:B------:R-:W4:Y:S01]  /*2450*/  LDS.128 R4, [R5+0xe0] ;  /* 0x0000e00005047984 */ /* 0x000f220000000c00 */
[----:B------:R-:W-:Y:S01]  /*2460*/  UISETP.GE.AND UP0, UPT, UR45, 0x1, UPT ;  /* 0x000000012d00788c */ /* 0x000fe2000bf06270 */
[----:B------:R-:W-:Y:S01]  /*2470*/  @!PT LDS RZ, [RZ] ;  /* 0x00000000fffff984 */ /* 0x000fe20000000800 */
[----:B------:R-:W-:Y:S01]  /*2480*/  @!PT LDS RZ, [RZ] ;  /* 0x00000000fffff984 */ /* 0x000fe20000000800 */
[----:B------:R-:W-:Y:S01]  /*2490*/  @!PT LDS RZ, [RZ] ;  /* 0x00000000fffff984 */ /* 0x000fe20000000800 */
[----:B------:R-:W-:Y:S01]  /*24a0*/  @!PT LDS RZ, [RZ] ;  /* 0x00000000fffff984 */ /* 0x000fe20000000800 */
[----:B------:R1:W-:Y:S06]  /*24b0*/  MEMBAR.ALL.CTA ;  /* 0x0000000000007992 */ /* 0x0003ec0000008000 */
[----:B-1----:R-:W1:Y:S01]  /*24c0*/  FENCE.VIEW.ASYNC.S ;  /* 0x00000000000073c6 */ /* 0x002e620000000000 */
[----:B----4-:R-:W-:-:S13]  /*24d0*/  LOP3.LUT P0, RZ, R6, 0x1, RZ, 0xc0, !PT ;  /* 0x0000000106ff7812 */ /* 0x010fda000780c0ff */
[----:B-1----:R-:W-:Y:S01]  /*24e0*/  VOTEU.ANY UP1, P0 ;  /* 0x0000000000ff7886 */ /* 0x002fe20000020100 */
[----:B------:R-:W-:-:S13]  /*24f0*/  PLOP3.LUT P0, PT, PT, PT, UP1, 0x80, 0x8 ;  /* 0x000000000008781c */ /* 0x000fda0003f0f018 */
[----:B------:R-:W-:Y:S02]  /*2500*/  @P0 LOP3.LUT R0, R5, 0xffff, RZ, 0xc0, !PT ;  /* 0x0000ffff05000812 */ /* 0x000fe400078ec0ff */
[----:B--2---:R-:W-:Y:S02]  /*2510*/  @P0 MOV R2, R4 ;  /* 0x0000000400020202 */ /* 0x004fe40000000f00 */
[----:B------:R-:W-:Y:S01]  /*2520*/  @P0 R2UR UR5, R0 ;  /* 0x00000000000502ca */ /* 0x000fe200000e0000 */
[----:B------:R-:W-:Y:S01]  /*2530*/  VIADD R0, R3, 0x90 ;  /* 0x0000009003007836 */ /* 0x000fe20000000000 */
[----:B------:R-:W-:Y:S02]  /*2540*/  @P0 SHF.R.U32.HI R4, RZ, 0x10, R5 ;  /* 0x00000010ff040819 */ /* 0x000fe40000011605 */
[----:B------:R-:W-:Y:S02]  /*2550*/  @P0 R2UR UR6, R2 ;  /* 0x00000000020602ca */ /* 0x000fe400000e0000 */
[----:B------:R-:W-:-:S02]  /*2560*/  PRMT R0, RZ, 0x654, R0 ;  /* 0x00000654ff007816 */ /* 0x000fc40000000000 */
[----:B------:R-:W-:Y:S02]  /*2570*/  @P0 R2UR UR4, R4 ;  /* 0x00000000040402ca */ /* 0x000fe400000e0000 */
[----:B------:R1:W-:Y:S03]  /*2580*/  SYNCS.ARRIVE.TRANS64.RED.A1T0 RZ, [R0+URZ], RZ ;  /* 0x000000ff00ff79a7 */ /* 0x0003e600081004ff */
[----:B------:R-:W-:-:S04]  /*2590*/  @UP1 UMOV UR51, UR5 ;  /* 0x0000000500331c82 */ /* 0x000fc80008000000 */
[----:B------:R-:W-:-:S04]  /*25a0*/  @UP1 UMOV UR52, UR6 ;  /* 0x0000000600341c82 */ /* 0x000fc80008000000 */
[----:B------:R-:W-:Y:S01]  /*25b0*/  @UP1 UMOV UR36, UR4 ;  /* 0x0000000400241c82 */ /* 0x000fe20008000000 */
[----:B------:R-:W-:Y:S05]  /*25c0*/  BRA.U !UP0, `(.L_x_44) ;  /* 0x0000000108d47547 */ /* 0x000fea000b800000 */
[----:B------:R-:W2:Y:S01]  /*25d0*/  LDCU.128 UR16, c[0x0][0xf10] ;  /* 0x0001e200ff1077ac */ /* 0x000ea20008000c00 */
[----:B------:R-:W4:Y:S01]  /*25e0*/  LDCU UR22, c[0x0][0xf20] ;  /* 0x0001e400ff1677ac */ /* 0x000f220008000800 */
[----:B------:R-:W3:Y:S01]  /*25f0*/  LDCU UR14, c[0x0][0xf0c] ;  /* 0x0001e180ff0e77ac */ /* 0x000ee20008000800 */
[----:B------:R-:W1:Y:S01]  /*2600*/  LDCU.64 UR8, c[0x0][0xf28] ;  /* 0x0001e500ff0877ac */ /* 0x000e620008000a00 */
[----:B------:R-:W-:Y:S02]  /*2610*/  UISETP.NE.AND UP3, UPT, UR45, 0x1, UPT ;  /* 0x000000012d00788c */ /* 0x000fe4000bf65270 */
[----:B--2---:R-:W-:Y:S02]  /*2620*/  UIMAD.WIDE.U32 UR10, UR53, UR19, URZ ;  /* 0x00000013350a72a5 */ /* 0x004fe4000f8e00ff */
[----:B------:R-:W-:Y:S02]  /*2630*/  UIMAD.WIDE.U32 UR4, UR54, UR16, URZ ;  /* 0x00000010360472a5 */ /* 0x000fe4000f8e00ff */
[----:B------:R-:W-:-:S02]  /*2640*/  UISETP.NE.AND UP0, UPT, UR18, 0x1, UPT ;  /* 0x000000011200788c */ /* 0x000fc4000bf05270 */
[----:B------:R-:W-:Y:S01]  /*2650*/  UIMAD.WIDE.U32 UR20, UR51, UR19, URZ ;  /* 0x00000013331472a5 */ /* 0x000fe2000f8e00ff */
[----:B------:R-:W-:Y:S02]  /*2660*/  UMOV UR10, UR11 ;  /* 0x0000000b000a7c82 */ /* 0x000fe40008000000 */
[----:B------:R-:W-:Y:S01]  /*2670*/  UMOV UR4, UR5 ;  /* 0x0000000500047c82 */ /* 0x000fe20008000000 */
[----:B----4-:R-:W-:Y:S02]  /*2680*/  USHF.R.U32.HI UR10, URZ, UR22, UR10 ;  /* 0x00000016ff0a7299 */ /* 0x010fe4000801160a */
[----:B---3--:R-:W-:Y:S02]  /*2690*/  UISETP.NE.AND UP2, UPT, UR14, 0x1, UPT ;  /* 0x000000010e00788c */ /* 0x008fe4000bf45270 */
[----:B------:R-:W-:Y:S02]  /*26a0*/  USHF.R.U32.HI UR4, URZ, UR17, UR4 ;  /* 0x00000011ff047299 */ /* 0x000fe40008011604 */
[----:B------:R-:W-:-:S02]  /*26b0*/  USEL UR5, UR53, UR10, !UP0 ;  /* 0x0000000a35057287 */ /* 0x000fc4000c000000 */
[----:B------:R-:W-:Y:S02]  /*26c0*/  USEL UR6, UR54, UR4, !UP2 ;  /* 0x0000000436067287 */ /* 0x000fe4000d000000 */
[----:B-1----:R-:W-:Y:S01]  /*26d0*/  UIMAD.WIDE.U32 UR10, UR5, UR8, URZ ;  /* 0x00000008050a72a5 */ /* 0x002fe2000f8e00ff */
[----:B------:R-:W-:Y:S01]  /*26e0*/  UMOV UR4, UR21 ;  /* 0x0000001500047c82 */ /* 0x000fe20008000000 */
[----:B------:R-:W-:Y:S02]  /*26f0*/  UIMAD.WIDE.U32 UR12, UR52, UR16, URZ ;  /* 0x00000010340c72a5 */ /* 0x000fe4000f8e00ff */
[----:B------:R-:W-:-:S03]  /*2700*/  UIMAD.WIDE.U32 UR20, UR6, UR8, URZ ;  /* 0x00000008061472a5 */ /* 0x000fc6000f8e00ff */
[----:B------:R-:W-:Y:S01]  /*2710*/  UMOV UR10, UR11 ;  /* 0x0000000b000a7c82 */ /* 0x000fe20008000000 */
[----:B------:R-:W-:Y:S02]  /*2720*/  USHF.R.U32.HI UR4, URZ, UR22, UR4 ;  /* 0x00000016ff047299 */ /* 0x000fe40008011604 */
[----:B------:R-:W-:Y:S01]  /*2730*/  @UP3 USHF.R.U32.HI UR5, URZ, UR9, UR10 ;  /* 0x00000009ff053299 */ /* 0x000fe2000801160a */
[----:B------:R-:W-:Y:S01]  /*2740*/  UMOV UR12, UR13 ;  /* 0x0000000d000c7c82 */ /* 0x000fe20008000000 */
[----:B------:R-:W-:Y:S01]  /*2750*/  UMOV UR20, UR21 ;  /* 0x0000001500147c82 */ /* 0x000fe20008000000 */
[----:B------:R-:W-:Y:S02]  /*2760*/  USHF.R.U32.HI UR17, URZ, UR17, UR12 ;  /* 0x00000011ff117299 */ /* 0x000fe4000801160c */
[----:B------:R-:W-:Y:S02]  /*2770*/  USEL UR4, UR51, UR4, !UP0 ;  /* 0x0000000433047287 */ /* 0x000fe4000c000000 */
[----:B------:R-:W-:-:S02]  /*2780*/  @UP3 USHF.R.U32.HI UR6, URZ, UR9, UR20 ;  /* 0x00000009ff063299 */ /* 0x000fc40008011614 */
[----:B------:R-:W-:Y:S02]  /*2790*/  UIMAD UR10, UR45, UR5, URZ ;  /* 0x000000052d0a72a4 */ /* 0x000fe4000f8e02ff */
[----:B------:R-:W-:Y:S02]  /*27a0*/  USEL UR5, UR52, UR17, !UP2 ;  /* 0x0000001134057287 */ /* 0x000fe4000d000000 */
[----:B------:R-:W-:Y:S02]  /*27b0*/  UIMAD UR12, UR45, UR6, URZ ;  /* 0x000000062d0c72a4 */ /* 0x000fe4000f8e02ff */
[----:B------:R-:W-:Y:S02]  /*27c0*/  UISETP.GE.AND UP0, UPT, UR4, UR10, UPT ;  /* 0x0000000a0400728c */ /* 0x000fe4000bf06270 */
[----:B------:R-:W-:Y:S02]  /*27d0*/  UIMAD.WIDE.U32 UR10, UR4, UR8, URZ ;  /* 0x00000008040a72a5 */ /* 0x000fe4000f8e00ff */
[----:B------:R-:W-:-:S02]  /*27e0*/  UISETP.GE.OR UP0, UPT, UR5, UR12, UP0 ;  /* 0x0000000c0500728c */ /* 0x000fc40008706670 */
[----:B------:R-:W-:Y:S02]  /*27f0*/  UIMAD.WIDE.U32 UR12, UR5, UR8, URZ ;  /* 0x00000008050c72a5 */ /* 0x000fe4000f8e00ff */
[----:B------:R-:W-:Y:S01]  /*2800*/  UIADD3 UR12, UPT, UPT, -UR5, URZ, URZ ;  /* 0x000000ff050c7290 */ /* 0x000fe2000fffe1ff */
[----:B------:R-:W-:Y:S01]  /*2810*/  UMOV UR10, UR11 ;  /* 0x0000000b000a7c82 */ /* 0x000fe20008000000 */
[----:B------:R-:W-:Y:S02]  /*2820*/  UIADD3 UR11, UPT, UPT, -UR4, URZ, URZ ;  /* 0x000000ff040b7290 */ /* 0x000fe4000fffe1ff */
[----:B------:R-:W-:-:S03]  /*2830*/  USHF.R.U32.HI UR10, URZ, UR9, UR10 ;  /* 0x00000009ff0a7299 */ /* 0x000fc6000801160a */
[----:B------:R-:W-:Y:S01]  /*2840*/  @!UP0 UMOV UR8, UR13 ;  /* 0x0000000d00088c82 */ /* 0x000fe20008000000 */
[----:B------:R-:W-:Y:S02]  /*2850*/  UIMAD UR11, UR18, UR11, UR51 ;  /* 0x0000000b120b72a4 */ /* 0x000fe4000f8e0233 */
[----:B------:R-:W-:Y:S02]  /*2860*/  USEL UR10, UR4, UR10, !UP3 ;  /* 0x0000000a040a7287 */ /* 0x000fe4000d800000 */
[----:B------:R-:W-:Y:S02]  /*2870*/  @!UP0 USHF.R.U32.HI UR8, URZ, UR9, UR8 ;  /* 0x00000009ff088299 */ /* 0x000fe40008011608 */
[----:B------:R-:W-:Y:S02]  /*2880*/  UIADD3 UR9, UPT, UPT, -UR10, URZ, URZ ;  /* 0x000000ff0a097290 */ /* 0x000fe4000fffe1ff */
[----:B------:R-:W-:Y:S02]  /*2890*/  @!UP0 USEL UR8, UR5, UR8, !UP3 ;  /* 0x0000000805088287 */ /* 0x000fe4000d800000 */
[----:B------:R-:W-:-:S02]  /*28a0*/  UIMAD UR9, UR45, UR9, UR4 ;  /* 0x000000092d0972a4 */ /* 0x000fc4000f8e0204 */
[----:B------:R-:W-:Y:S02]  /*28b0*/  @!UP0 UIADD3 UR10, UPT, UPT, UR10, -UR8, URZ ;  /* 0x800000080a0a8290 */ /* 0x000fe4000fffe0ff */
[----:B------:R-:W-:Y:S02]  /*28c0*/  @!UP0 UIMAD UR8, UR9, UR6, UR8 ;  /* 0x00000006090882a4 */ /* 0x000fe4000f8e0208 */
[----:B------:R-:W-:Y:S02]  /*28d0*/  @!UP0 UIMAD UR4, UR45, UR10, UR5 ;  /* 0x0000000a2d0482a4 */ /* 0x000fe4000f8e0205 */
[----:B------:R-:W-:Y:S02]  /*28e0*/  UIMAD UR6, UR14, UR12, UR52 ;  /* 0x0000000c0e0672a4 */ /* 0x000fe4000f8e0234 */
[----:B------:R-:W-:Y:S01]  /*28f0*/  UIMAD UR51, UR4, UR18, UR11 ;  /* 0x00000012043372a4 */ /* 0x000fe2000f8e020b */
[----:B------:R-:W-:Y:S02]  /*2900*/  @!UP0 UMOV UR5, UR8 ;  /* 0x0000000800058c82 */ /* 0x000fe40008000000 */
[----:B------:R-:W-:-:S12]  /*2910*/  UIMAD UR52, UR5, UR14, UR6 ;  /* 0x0000000e053472a4 */ /* 0x000fd8000f8e0206 */
.L_x_44:
[----:B------:R-:W2:Y:S02]  /*2920*/  LDCU UR4, c[0x0][0xf30] ;  /* 0x0001e600ff0477ac */ /* 0x000ea40008000800 */
[----:B--2---:R-:W-:-:S09]  /*2930*/  UISETP.NE.AND UP0, UPT, UR4, 0x1, UPT ;  /* 0x000000010400788c */ /* 0x004fd2000bf05270 */
[----:B------:R-:W-:Y:S05]  /*2940*/  BRA.U UP0, `(.L_x_45) ;  /* 0x0000000100447547 */ /* 0x000fea000b800000 */
[----:B------:R-:W2:Y:S01]  /*2950*/  LDCU.128 UR16, c[0x0][0xf10] ;  /* 0x0001e200ff1077ac */ /* 0x000ea20008000c00 */
[----:B------:R-:W4:Y:S01]  /*2960*/  LDCU UR10, c[0x0][0xf0c] ;  /* 0x0001e180ff0a77ac */ /* 0x000f220008000800 */
[----:B------:R-:W1:Y:S01]  /*2970*/  LDCU UR6, c[0x0][0xf20] ;  /* 0x0001e400ff0677ac */ /* 0x000e620008000800 */
[----:B--2---:R-:W-:Y:S02]  /*2980*/  UIMAD.WIDE.U32 UR8, UR52, UR16, URZ ;  /* 0x00000010340872a5 */ /* 0x004fe4000f8e00ff */
[----:B------:R-:W-:Y:S02]  /*2990*/  UIMAD.WIDE.U32 UR4, UR51, UR19, URZ ;  /* 0x00000013330472a5 */ /* 0x000fe4000f8e00ff */
[----:B----4-:R-:W-:Y:S02]  /*29a0*/  UISETP.NE.AND UP2, UPT, UR10, 0x1, UPT ;  /* 0x000000010a00788c */ /* 0x010fe4000bf45270 */
[----:B------:R-:W-:Y:S01]  /*29b0*/  UISETP.NE.AND UP0, UPT, UR18, 0x1, UPT ;  /* 0x000000011200788c */ /* 0x000fe2000bf05270 */
[----:B------:R-:W-:-:S02]  /*29c0*/  UMOV UR8, UR9 ;  /* 0x0000000900087c82 */ /* 0x000fc40008000000 */
[----:B------:R-:W-:Y:S01]  /*29d0*/  UMOV UR4, UR5 ;  /* 0x0000000500047c82 */ /* 0x000fe20008000000 */
[----:B------:R-:W-:Y:S02]  /*29e0*/  USHF.R.U32.HI UR17, URZ, UR17, UR8 ;  /* 0x00000011ff117299 */ /* 0x000fe40008011608 */
[----:B-1----:R-:W-:Y:S02]  /*29f0*/  USHF.R.U32.HI UR4, URZ, UR6, UR4 ;  /* 0x00000006ff047299 */ /* 0x002fe40008011604 */
[----:B------:R-:W-:Y:S02]  /*2a00*/  USEL UR5, UR52, UR17, !UP2 ;  /* 0x0000001134057287 */ /* 0x000fe4000d000000 */
[----:B------:R-:W-:-:S04]  /*2a10*/  USEL UR4, UR51, UR4, !UP0 ;  /* 0x0000000433047287 */ /* 0x000fc8000c000000 */
[----:B------:R-:W-:Y:S02]  /*2a20*/  UIADD3 UR6, UPT, UPT, UR5, -UR4, URZ ;  /* 0x8000000405067290 */ /* 0x000fe4000fffe0ff */
[----:B------:R-:W-:Y:S02]  /*2a30*/  UIADD3 UR4, UPT, UPT, -UR5, UR4, URZ ;  /* 0x0000000405047290 */ /* 0x000fe4000fffe1ff */
[----:B------:R-:W-:Y:S02]  /*2a40*/  UIMAD UR51, UR6, UR18, UR51 ;  /* 0x00000012063372a4 */ /* 0x000fe4000f8e0233 */
[----:B------:R-:W-:-:S12]  /*2a50*/  UIMAD UR52, UR4, UR10, UR52 ;  /* 0x0000000a043472a4 */ /* 0x000fd8000f8e0234 */
.L_x_45:
[----:B------:R-:W-:Y:S01]  /*2a60*/  VIADD R11, R11, 0x1 ;  /* 0x000000010b0b7836 */ /* 0x000fe20000000000 */
[----:B------:R-:W-:Y:S02]  /*2a70*/  R2UR UR5, R178 ;  /* 0x00000000b20572ca */ /* 0x000fe400000e0000 */
[----:B------:R-:W-:Y:S02]  /*2a80*/  R2UR UR4, R179 ;  /* 0x00000000b30472ca */ /* 0x000fe400000e0000 */
[C---:B------:R-:W-:Y:S02]  /*2a90*/  ISETP.NE.AND P0, PT, R11.reuse, 0x2, PT ;  /* 0x000000020b00780c */ /* 0x040fe40003f05270 */
[----:B------:R-:W-:Y:S02]  /*2aa0*/  PLOP3.LUT P2, PT, PT, PT, PT, 0x80, 0x8 ;  /* 0x000000000008781c */ /* 0x000fe40003f4f070 */
[----:B------:R-:W-:Y:S02]  /*2ab0*/  SEL R3, RZ, 0x1, P0 ;  /* 0x00000001ff037807 */ /* 0x000fe40000000000 */
[----:B------:R-:W-:-:S02]  /*2ac0*/  SEL R11, R11, RZ, P0 ;  /* 0x000000ff0b0b7207 */ /* 0x000fc40000000000 */
[----:B------:R-:W-:Y:S01]  /*2ad0*/  LOP3.LUT R10, R10, R3, RZ, 0x3c, !PT ;  /* 0x000000030a0a7212 */ /* 0x000fe200078e3cff */
[----:B------:R-:W-:Y:S02]  /*2ae0*/  UIADD3 UR24, UPT, UPT, UR51, UR5, URZ ;  /* 0x0000000533187290 */ /* 0x000fe4000fffe0ff */
[----:B------:R-:W-:Y:S01]  /*2af0*/  UIADD3 UR12, UPT, UPT, UR52, UR4, URZ ;  /* 0x00000004340c7290 */ /* 0x000fe2000fffe0ff */
[----:B------:R-:W-:Y:S11]  /*2b00*/  BRA.U UP1, `(.L_x_46) ;  /* 0xffffffed01a07547 */ /* 0x000ff6000b83ffff */
[----:B------:R-:W-:Y:S01]  /*2b10*/  UIADD3 UR7, UPT, UPT, UR7, 0x18, URZ ;  /* 0x0000001807077890 */ /* 0x000fe2000fffe0ff */
[----:B------:R-:W-:-:S03]  /*2b20*/  SHF.L.U32 R3, R12, 0x1f, RZ ;  /* 0x0000001f0c037819 */ /* 0x000fc600000006ff */
[----:B------:R-:W-:-:S09]  /*2b30*/  ULEA UR4, UR15, UR7, 0x3 ;  /* 0x000000070f047291 */ /* 0x000fd2000f8e18ff */
[----:B------:R-:W2:Y:S02]  /*2b40*/  SYNCS.PHASECHK.TRANS64.TRYWAIT P0, [UR4], R3 ;  /* 0x00000003ff0075a7 */ /* 0x000ea40008001104 */
[----:B--2---:R-:W-:Y:S05]  /*2b50*/  @!P0 BRA `(.L_x_47) ;  /* 0x0000010000908947 */ /* 0x004fea0003800000 */
.L_x_198:
[----:B------:R-:W-:-:S04]  /*2b60*/  UIADD3 UR4, UPT, UPT, UR15, 0x1, URZ ;  /* 0x000000010f047890 */ /* 0x000fc8000fffe0ff */
[----:B------:R-:W-:-:S04]  /*2b70*/  UISETP.NE.AND UP0, UPT, UR4, 0x3, UPT ;  /* 0x000000030400788c */ /* 0x000fc8000bf05270 */
[----:B------:R-:W-:Y:S02]  /*2b80*/  USEL UR6, URZ, 0x1, UP0 ;  /* 0x00000001ff067887 */ /* 0x000fe40008000000 */
[----:B------:R-:W-:-:S04]  /*2b90*/  USEL UR4, UR4, URZ, UP0 ;  /* 0x000000ff04047287 */ /* 0x000fc80008000000 */
[----:B------:R-:W-:Y:S01]  /*2ba0*/  ULEA UR5, UR4, UR7, 0x3 ;  /* 0x0000000704057291 */ /* 0x000fe2000f8e18ff */
[----:B------:R-:W-:-:S04]  /*2bb0*/  LOP3.LUT R12, R12, UR6, RZ, 0x3c, !PT ;  /* 0x000000060c0c7c12 */ /* 0x000fc8000f8e3cff */
[----:B-1----:R-:W-:-:S04]  /*2bc0*/  SHF.L.U32 R3, R12, 0x1f, RZ ;  /* 0x0000001f0c037819 */ /* 0x002fc800000006ff */
[----:B------:R-:W1:Y:S02]  /*2bd0*/  SYNCS.PHASECHK.TRANS64.TRYWAIT P0, [UR5], R3 ;  /* 0x00000003ff0075a7 */ /* 0x000e640008001105 */
[----:B-1----:R-:W-:Y:S05]  /*2be0*/  @!P0 BRA `(.L_x_48) ;  /* 0x0000010000848947 */ /* 0x002fea0003800000 */
.L_x_200:
[----:B------:R-:W-:-:S04]  /*2bf0*/  UIADD3 UR4, UPT, UPT, UR4, 0x1, URZ ;  /* 0x0000000104047890 */ /* 0x000fc8000fffe0ff */
[----:B------:R-:W-:-:S04]  /*2c00*/  UISETP.NE.AND UP0, UPT, UR4, 0x3, UPT ;  /* 0x000000030400788c */ /* 0x000fc8000bf05270 */
[----:B------:R-:W-:Y:S02]  /*2c10*/  USEL UR5, URZ, 0x1, UP0 ;  /* 0x00000001ff057887 */ /* 0x000fe40008000000 */
[----:B------:R-:W-:-:S04]  /*2c20*/  USEL UR4, UR4, URZ, UP0 ;  /* 0x000000ff04047287 */ /* 0x000fc80008000000 */
[----:B------:R-:W-:Y:S01]  /*2c30*/  ULEA UR4, UR4, UR7, 0x3 ;  /* 0x0000000704047291 */ /* 0x000fe2000f8e18ff */
[----:B-1----:R-:W-:-:S04]  /*2c40*/  LOP3.LUT R3, R12, UR5, RZ, 0x3c, !PT ;  /* 0x000000050c037c12 */ /* 0x002fc8000f8e3cff */
[----:B------:R-:W-:Y:S01]  /*2c50*/  SHF.L.U32 R3, R3, 0x1f, RZ ;  /* 0x0000001f03037819 */ /* 0x000fe200000006ff */
[----:B------:R-:W-:-:S07]  /*2c60*/  IMAD.U32 R0, RZ, RZ, UR4 ;  /* 0x00000004ff007e24 */ /* 0x000fce000f8e00ff */
.L_x_49:
[----:B-1----:R1:W2:Y:S02]  /*2c70*/  SYNCS.PHASECHK.TRANS64.TRYWAIT P0, [R0+URZ], R3 ;  /* 0x00000003000075a7 */ /* 0x0022a400080011ff */
[----:B--2---:R-:W-:Y:S05]  /*2c80*/  @!P0 NANOSLEEP.SYNCS 0x989680 ;  /* 0x009896800000895d */ /* 0x004fea0003900000 */
[----:B------:R-:W2:Y:S02]  /*2c90*/  @!P0 SYNCS.PHASECHK.TRANS64 P0, [R0+URZ], R3 ;  /* 0x00000003000085a7 */ /* 0x000ea400080010ff */
[----:B--2---:R-:W-:Y:S05]  /*2ca0*/  @P0 EXIT ;  /* 0x000000000000094d */ /* 0x004fea0003800000 */
[----:B------:R-:W-:Y:S05]  /*2cb0*/  BRA `(.L_x_49) ;  /* 0xfffffffc00ec7947 */ /* 0x000fea000383ffff */
.L_x_22:
[----:B------:R-:W2:Y:S02]  /*2cc0*/  S2UR UR4, SR_CgaCtaId ;  /* 0x00000000000479c3 */ /* 0x000ea40000008800 */
[----:B--2---:R-:W-:-:S04]  /*2cd0*/  UISETP.NE.AND UP0, UPT, UR4, URZ, UPT ;  /* 0x000000ff0400728c */ /* 0x004fc8000bf05270 */
[----:B------:R-:W-:-:S09]  /*2ce0*/  UISETP.NE.OR UP0, UPT, UR20, 0x1, UP0 ;  /* 0x000000011400788c */ /* 0x000fd20008705670 */
[----:B------:R-:W-:Y:S05]  /*2cf0*/  BRA.U UP0, `(.L_x_50) ;  /* 0x00000005004c7547 */ /* 0x000fea000b800000 */
[----:B------:R-:W2:Y:S01]  /*2d00*/  S2UR UR5, SR_CgaCtaId ;  /* 0x00000000000579c3 */ /* 0x000ea20000008800 */
[----:B------:R-:W-:Y:S01]  /*2d10*/  UMOV UR4, 0x400 ;  /* 0x0000040000047882 */ /* 0x000fe20000000000 */
[----:B------:R-:W-:Y:S01]  /*2d20*/  ISETP.GE.U32.AND P2, PT, R0, 0x4, PT ;  /* 0x000000040000780c */ /* 0x000fe20003f46070 */
[----:B------:R-:W-:Y:S01]  /*2d30*/  IMAD.MOV.U32 R12, RZ, RZ, 0x1 ;  /* 0x00000001ff0c7424 */ /* 0x000fe200078e00ff */
[----:B------:R-:W-:Y:S02]  /*2d40*/  CS2R R10, SRZ ;  /* 0x00000000000a7805 */ /* 0x000fe4000001ff00 */
[----:B------:R-:W-:Y:S01]  /*2d50*/  CS2R R8, SRZ ;  /* 0x0000000000087805 */ /* 0x000fe2000001ff00 */
[----:B--2---:R-:W-:-:S03]  /*2d60*/  ULEA UR6, UR5, UR4, 0x18 ;  /* 0x0000000405067291 */ /* 0x004fc6000f8ec0ff */
[----:B------:R-:W-:-:S09]  /*2d70*/  UMOV UR5, URZ ;  /* 0x000000ff00057c82 */ /* 0x000fd20008000000 */
.L_x_54:
[----:B------:R-:W-:Y:S02]  /*2d80*/  LEA R2, R8, UR6, 0x3 ;  /* 0x0000000608027c11 */ /* 0x000fe4000f8e18ff */
[----:B------:R-:W-:-:S03]  /*2d90*/  SHF.L.U32 R5, R9, 0x1f, RZ ;  /* 0x0000001f09057819 */ /* 0x000fc600000006ff */
[----:B------:R-:W-:Y:S01]  /*2da0*/  VIADD R4, R2, 0xc0 ;  /* 0x000000c002047836 */ /* 0x000fe20000000000 */
[----:B------:R-:W2:Y:S02]  /*2db0*/  SYNCS.PHASECHK.TRANS64.TRYWAIT P0, [R2+URZ+0xb0], R5 ;  /* 0x0000b005020075a7 */ /* 0x000ea400080011ff */
[----:B--2---:R-:W-:Y:S05]  /*2dc0*/  @!P0 BRA `(.L_x_51) ;  /* 0x0000010000248947 */ /* 0x004fea0003800000 */
.L_x_201:
[----:B------:R-:W-:Y:S01]  /*2dd0*/  ULEA UR4, UR5, UR6, 0x3 ;  /* 0x0000000605047291 */ /* 0x000fe2000f8e18ff */
[----:B------:R-:W-:Y:S02]  /*2de0*/  PRMT R4, RZ, 0x654, R4 ;  /* 0x00000654ff047816 */ /* 0x000fe40000000004 */
[----:B--2---:R-:W-:Y:S01]  /*2df0*/  SHF.L.U32 R5, R12, 0x1f, RZ ;  /* 0x0000001f0c057819 */ /* 0x004fe200000006ff */
[----:B------:R-:W-:Y:S01]  /*2e00*/  UIADD3 UR7, UPT, UPT, UR4, 0x80, URZ ;  /* 0x0000008004077890 */ /* 0x000fe2000fffe0ff */
[----:B------:R2:W-:Y:S05]  /*2e10*/  SYNCS.ARRIVE.TRANS64.RED.A1T0 RZ, [R4+URZ], RZ ;  /* 0x000000ff04ff79a7 */ /* 0x0005ea00081004ff */
[----:B------:R-:W-:Y:S01]  /*2e20*/  IMAD.U32 R7, RZ, RZ, UR7 ;  /* 0x00000007ff077e24 */ /* 0x000fe2000f8e00ff */
[----:B------:R-:W3:Y:S04]  /*2e30*/  SYNCS.PHASECHK.TRANS64.TRYWAIT P0, [UR4+0x90], R5 ;  /* 0x00009005ff0075a7 */ /* 0x000ee80008001104 */
[----:B------:R-:W-:Y:S01]  /*2e40*/  PRMT R6, R0, 0x654, R7 ;  /* 0x0000065400067816 */ /* 0x000fe20000000007 */
[----:B--2---:R-:W-:Y:S01]  /*2e50*/  @!P2 IMAD.MOV.U32 R4, RZ, RZ, 0x10 ;  /* 0x00000010ff04a424 */ /* 0x004fe200078e00ff */
[----:B---3--:R-:W-:Y:S06]  /*2e60*/  @!P0 BRA `(.L_x_52) ;  /* 0x0000010000108947 */ /* 0x008fec0003800000 */
.L_x_203:
[----:B------:R-:W-:Y:S01]  /*2e70*/  ULEA UR8, UR5, UR6, 0x4 ;  /* 0x0000000605087291 */ /* 0x000fe2000f8e20ff */
[----:B------:R-:W-:Y:S01]  /*2e80*/  SEL R3, R6, R3, !P2 ;  /* 0x0000000306037207 */ /* 0x000fe20005000000 */
[----:B------:R-:W-:Y:S01]  /*2e90*/  UIADD3 UR9, UPT, UPT, UR4, 0x80, URZ ;  /* 0x0000008004097890 */ /* 0x000fe2000fffe0ff */
[----:B--2---:R-:W-:Y:S01]  /*2ea0*/  LEA R2, R11, UR6, 0x3 ;  /* 0x000000060b027c11 */ /* 0x004fe2000f8e18ff */
[----:B------:R-:W-:Y:S01]  /*2eb0*/  UIADD3 UR8, UPT, UPT, UR8, 0xe0, URZ ;  /* 0x000000e008087890 */ /* 0x000fe2000fffe0ff */
[----:B------:R-:W-:Y:S01]  /*2ec0*/  SHF.L.U32 R5, R10, 0x1f, RZ ;  /* 0x0000001f0a057819 */ /* 0x000fe200000006ff */
[----:B------:R2:W-:Y:S01]  /*2ed0*/  @!P2 SYNCS.ARRIVE.TRANS64.RED RZ, [R3+URZ], R4 ;  /* 0x0000000403ffa9a7 */ /* 0x0005e200080004ff */
[----:B------:R-:W-:Y:S01]  /*2ee0*/  UIADD3 UR4, UPT, UPT, UR5, 0x1, URZ ;  /* 0x0000000105047890 */ /* 0x000fe2000fffe0ff */
[----:B------:R-:W-:-:S03]  /*2ef0*/  VIADD R8, R8, 0x1 ;  /* 0x0000000108087836 */ /* 0x000fc60000000000 */
[----:B------:R-:W-:Y:S02]  /*2f00*/  UISETP.NE.AND UP0, UPT, UR4, 0x2, UPT ;  /* 0x000000020400788c */ /* 0x000fe4000bf05270 */
[----:B------:R-:W-:Y:S06]  /*2f10*/  UGETNEXTWORKID.BROADCAST [UR8], [UR9] ;  /* 0x00000000080073ca */ /* 0x000fec0008000100 */
[----:B------:R-:W-:Y:S01]  /*2f20*/  USEL UR7, URZ, 0x1, UP0 ;  /* 0x00000001ff077887 */ /* 0x000fe20008000000 */
[----:B------:R-:W-:Y:S01]  /*2f30*/  ISETP.NE.AND P0, PT, R8, 0x2, PT ;  /* 0x000000020800780c */ /* 0x000fe20003f05270 */
[----:B------:R-:W-:Y:S01]  /*2f40*/  USEL UR5, UR4, URZ, UP0 ;  /* 0x000000ff04057287 */ /* 0x000fe20008000000 */
[----:B------:R-:W3:Y:S03]  /*2f50*/  SYNCS.PHASECHK.TRANS64.TRYWAIT P1, [R2+URZ+0x80], R5 ;  /* 0x00008005020075a7 */ /* 0x000ee600080211ff */
[----:B------:R-:W-:Y:S01]  /*2f60*/  LOP3.LUT R12, R12, UR7, RZ, 0x3c, !PT ;  /* 0x000000070c0c7c12 */ /* 0x000fe2000f8e3cff */
[----:B--23--:R-:W-:Y:S07]  /*2f70*/  @!P1 BRA `(.L_x_53) ;  /* 0x000000fc00e49947 */ /* 0x00cfee0003800000 */
.L_x_204:
[C---:B------:R-:W-:Y:S01]  /*2f80*/  LEA R4, R11.reuse, UR6, 0x4 ;  /* 0x000000060b047c11 */ /* 0x040fe2000f8e20ff */
[----:B--2---:R-:W-:Y:S01]  /*2f90*/  VIADD R2, R2, 0x90 ;  /* 0x0000009002027836 */ /* 0x004fe20000000000 */
[----:B------:R-:W-:Y:S01]  /*2fa0*/  SEL R8, R8, RZ, P0 ;  /* 0x000000ff08087207 */ /* 0x000fe20000000000 */
[----:B------:R-:W-:-:S03]  /*2fb0*/  VIADD R11, R11, 0x1 ;  /* 0x000000010b0b7836 */ /* 0x000fc60000000000 */
[----:B------:R-:W2:Y:S01]  /*2fc0*/  LDS.128 R4, [R4+0xe0] ;  /* 0x0000e00004047984 */ /* 0x000ea20000000c00 */
[----:B------:R-:W-:Y:S02]  /*2fd0*/  PRMT R2, RZ, 0x654, R2 ;  /* 0x00000654ff027816 */ /* 0x000fe40000000002 */
[C---:B------:R-:W-:Y:S01]  /*2fe0*/  ISETP.NE.AND P1, PT, R11.reuse, 0x2, PT ;  /* 0x000000020b00780c */ /* 0x040fe20003f25270 */
[----:B------:R-:W-:Y:S01]  /*2ff0*/  @!PT LDS RZ, [RZ] ;  /* 0x00000000fffff984 */ /* 0x000fe20000000800 */
[----:B------:R-:W-:Y:S01]  /*3000*/  @!PT LDS RZ, [RZ] ;  /* 0x00000000fffff984 */ /* 0x000fe20000000800 */
[----:B------:R-:W-:Y:S01]  /*3010*/  @!PT LDS RZ, [RZ] ;  /* 0x00000000fffff984 */ /* 0x000fe20000000800 */
[----:B------:R-:W-:Y:S01]  /*3020*/  @!PT LDS RZ, [RZ] ;  /* 0x00000000fffff984 */ /* 0x000fe20000000800 */
[----:B------:R3:W-:Y:S06]  /*3030*/  MEMBAR.ALL.CTA ;  /* 0x0000000000007992 */ /* 0x0007ec0000008000 */
[----:B---3--:R-:W3:Y:S01]  /*3040*/  FENCE.VIEW.ASYNC.S ;  /* 0x00000000000073c6 */ /* 0x008ee20000000000 */
[----:B------:R-:W-:Y:S01]  /*3050*/  SEL R11, R11, RZ, P1 ;  /* 0x000000ff0b0b7207 */ /* 0x000fe20000800000 */
[----:B---3--:R3:W-:Y:S01]  /*3060*/  SYNCS.ARRIVE.TRANS64.RED.A1T0 RZ, [R2+URZ], RZ ;  /* 0x000000ff02ff79a7 */ /* 0x0087e200081004ff */
[----:B--2---:R-:W-:-:S02]  /*3070*/  LOP3.LUT P3, RZ, R6, 0x1, RZ, 0xc0, !PT ;  /* 0x0000000106ff7812 */ /* 0x004fc4000786c0ff */
[----:B------:R-:W-:-:S04]  /*3080*/  SEL R5, RZ, 0x1, P1 ;  /* 0x00000001ff057807 */ /* 0x000fc80000800000 */
[----:B------:R-:W-:Y:S02]  /*3090*/  LOP3.LUT R10, R10, R5, RZ, 0x3c, !PT ;  /* 0x000000050a0a7212 */ /* 0x000fe400078e3cff */
[----:B---3--:R-:W-:-:S04]  /*30a0*/  SEL R2, RZ, 0x1, P0 ;  /* 0x00000001ff027807 */ /* 0x008fc80000000000 */
[----:B------:R-:W-:Y:S01]  /*30b0*/  LOP3.LUT R9, R9, R2, RZ, 0x3c, !PT ;  /* 0x0000000209097212 */ /* 0x000fe200078e3cff */
[----:B------:R-:W-:Y:S06]  /*30c0*/  @P3 BRA `(.L_x_54) ;  /* 0xfffffffc002c3947 */ /* 0x000fec000383ffff */
[----:B------:R-:W-:Y:S01]  /*30d0*/  ULEA UR4, UR5, UR6, 0x3 ;  /* 0x0000000605047291 */ /* 0x000fe2000f8e18ff */
[----:B------:R-:W-:-:S08]  /*30e0*/  SHF.L.U32 R3, R12, 0x1f, RZ ;  /* 0x0000001f0c037819 */ /* 0x000fd000000006ff */
[----:B------:R-:W2:Y:S02]  /*30f0*/  SYNCS.PHASECHK.TRANS64 P0, [UR4+0x90], R3 ;  /* 0x00009003ff0075a7 */ /* 0x000ea40008001004 */
[----:B--2---:R-:W-:Y:S05]  /*3100*/  @P0 BRA `(.L_x_55) ;  /* 0x0000000000080947 */ /* 0x004fea0003800000 */
[----:B------:R-:W2:Y:S02]  /*3110*/  SYNCS.PHASECHK.TRANS64.TRYWAIT P0, [UR4+0x90], R3 ;  /* 0x00009003ff0075a7 */ /* 0x000ea40008001104 */
[----:B--2---:R-:W-:Y:S05]  /*3120*/  @!P0 BRA `(.L_x_56) ;  /* 0x000000fc008c8947 */ /* 0x004fea0003800000 */
.L_x_55:
[----:B------:R-:W-:-:S04]  /*3130*/  UIADD3 UR7, UPT, UPT, UR5, 0x1, URZ ;  /* 0x0000000105077890 */ /* 0x000fc8000fffe0ff */
[----:B------:R-:W-:-:S04]  /*3140*/  UISETP.NE.AND UP0, UPT, UR7, 0x2, UPT ;  /* 0x000000020700788c */ /* 0x000fc8000bf05270 */
[----:B------:R-:W-:Y:S02]  /*3150*/  USEL UR8, URZ, 0x1, UP0 ;  /* 0x00000001ff087887 */ /* 0x000fe40008000000 */
[----:B------:R-:W-:-:S04]  /*3160*/  USEL UR7, UR7, URZ, UP0 ;  /* 0x000000ff07077287 */ /* 0x000fc80008000000 */
[----:B------:R-:W-:Y:S01]  /*3170*/  ULEA UR7, UR7, UR6, 0x3 ;  /* 0x0000000607077291 */ /* 0x000fe2000f8e18ff */
[----:B--2---:R-:W-:-:S04]  /*3180*/  LOP3.LUT R3, R12, UR8, RZ, 0x3c, !PT ;  /* 0x000000080c037c12 */ /* 0x004fc8000f8e3cff */
[----:B------:R-:W-:-:S04]  /*3190*/  SHF.L.U32 R0, R3, 0x1f, RZ ;  /* 0x0000001f03007819 */ /* 0x000fc800000006ff */
[----:B------:R-:W2:Y:S02]  /*31a0*/  SYNCS.PHASECHK.TRANS64 P0, [UR7+0x90], R0 ;  /* 0x00009000ff0075a7 */ /* 0x000ea40008001007 */
[----:B-12---:R-:W-:Y:S05]  /*31b0*/  @P0 EXIT ;  /* 0x000000000000094d */ /* 0x006fea0003800000 */
[----:B------:R-:W-:Y:S02]  /*31c0*/  SHF.L.U32 R3, R3, 0x1f, RZ ;  /* 0x0000001f03037819 */ /* 0x000fe400000006ff */
[----:B------:R-:W-:-:S07]  /*31d0*/  MOV R0, UR7 ;  /* 0x0000000700007c02 */ /* 0x000fce0008000f00 */
.L_x_57:
[----:B-1----:R1:W2:Y:S02]  /*31e0*/  SYNCS.PHASECHK.TRANS64.TRYWAIT P0, [R0+URZ+0x90], R3 ;  /* 0x00009003000075a7 */ /* 0x0022a400080011ff */
[----:B--2---:R-:W-:Y:S05]  /*31f0*/  @!P0 NANOSLEEP.SYNCS 0x989680 ;  /* 0x009896800000895d */ /* 0x004fea0003900000 */
[----:B------:R-:W2:Y:S02]  /*3200*/  @!P0 SYNCS.PHASECHK.TRANS64 P0, [R0+URZ+0x90], R3 ;  /* 0x00009003000085a7 */ /* 0x000ea400080010ff */
[----:B--2---:R-:W-:Y:S05]  /*3210*/  @P0 EXIT ;  /* 0x000000000000094d */ /* 0x004fea0003800000 */
[----:B------:R-:W-:Y:S05]  /*3220*/  BRA `(.L_x_57) ;  /* 0xfffffffc00ec7947 */ /* 0x000fea000383ffff */
.L_x_50:
[----:B------:R-:W-:Y:S05]  /*3230*/  BRA.U UP4, `(.L_x_58) ;  /* 0x0000001504507547 */ /* 0x000fea000b800000 */
[----:B------:R-:W2:Y:S01]  /*3240*/  S2UR UR7, SR_CgaCtaId ;  /* 0x00000000000779c3 */ /* 0x000ea20000008800 */
[----:B------:R-:W-:Y:S01]  /*3250*/  UMOV UR4, 0x40 ;  /* 0x0000004000047882 */ /* 0x000fe20000000000 */
[----:B------:R-:W-:Y:S01]  /*3260*/  NOP ;  /* 0x0000000000007918 */ /* 0x000fe20000000000 */
[----:B------:R-:W-:Y:S01]  /*3270*/  UMOV UR6, 0x400 ;  /* 0x0000040000067882 */ /* 0x000fe20000000000 */
[----:B--2---:R-:W-:Y:S02]  /*3280*/  ULEA UR5, UR7, UR4, 0x18 ;  /* 0x0000000407057291 */ /* 0x004fe4000f8ec0ff */
[----:B------:R-:W-:-:S07]  /*3290*/  ULEA UR6, UR7, UR6, 0x18 ;  /* 0x0000000607067291 */ /* 0x000fce000f8ec0ff */
[----:B------:R-:W2:Y:S02]  /*32a0*/  LDS.U8 R0, [UR5+0x1c] ;  /* 0x00001c05ff007984 */ /* 0x000ea40008000000 */
[----:B--2---:R-:W-:-:S13]  /*32b0*/  ISETP.NE.AND P0, PT, R0, RZ, PT ;  /* 0x000000ff0000720c */ /* 0x004fda0003f05270 */
[----:B------:R-:W-:Y:S05]  /*32c0*/  @P0 BRA `(.L_x_59) ;  /* 0x0000000000580947 */ /* 0x000fea0003800000 */
[----:B------:R-:W-:-:S13]  /*32d0*/  ELECT P0, URZ, PT ;  /* 0x0000000000ff782f */ /* 0x000fda0003800000 */
[----:B------:R-:W-:Y:S05]  /*32e0*/  @!P0 BRA `(.L_x_60) ;  /* 0x0000000000608947 */ /* 0x000fea0003800000 */
[----:B------:R-:W-:Y:S01]  /*32f0*/  UMOV UR4, 0x10 ;  /* 0x0000001000047882 */ /* 0x000fe20000000000 */
[----:B------:R-:W-:Y:S01]  /*3300*/  HFMA2 R0, -RZ, RZ, 0, 5.9604644775390625e-08 ;  /* 0x00000001ff007431 */ /* 0x000fe200000001ff */
[----:B------:R-:W-:-:S03]  /*3310*/  MOV R3, 0xffff ;  /* 0x0000ffff00037802 */ /* 0x000fc60000000f00 */
[----:B------:R-:W-:Y:S04]  /*3320*/  DEPBAR.LE SB2, 0x36 ;  /* 0x0000ad800000791a */ /* 0x000fe80000000000 */
[----:B------:R-:W2:Y:S02]  /*3330*/  UTCATOMSWS.FIND_AND_SET.ALIGN UP0, UR4, UR4 ;  /* 0x00000004000475e3 */ /* 0x000ea40008000800 */
[----:B--2---:R-:W-:Y:S01]  /*3340*/  MOV R4, UR4 ;  /* 0x0000000400047c02 */ /* 0x004fe20008000f00 */
[----:B------:R-:W-:Y:S06]  /*3350*/  BRA.U UP0, `(.L_x_61) ;  /* 0x0000000100187547 */ /* 0x000fec000b800000 */
.L_x_62:
[----:B------:R-:W-:Y:S05]  /*3360*/  NANOSLEEP 0x64 ;  /* 0x000000640000795d */ /* 0x000fea0003800000 */
[----:B------:R-:W-:-:S05]  /*3370*/  UMOV UR4, 0x10 ;  /* 0x0000001000047882 */ /* 0x000fca0000000000 */
[----:B------:R-:W-:Y:S04]  /*3380*/  DEPBAR.LE SB2, 0x36 ;  /* 0x0000ad800000791a */ /* 0x000fe80000000000 */
[----:B------:R-:W2:Y:S02]  /*3390*/  UTCATOMSWS.FIND_AND_SET.ALIGN UP0, UR4, UR4 ;  /* 0x00000004000475e3 */ /* 0x000ea40008000800 */
[----:B--2---:R-:W-:Y:S01]  /*33a0*/  MOV R4, UR4 ;  /* 0x0000000400047c02 */ /* 0x004fe20008000f00 */
[----:B------:R-:W-:Y:S05]  /*33b0*/  BRA.U !UP0, `(.L_x_62) ;  /* 0xfffffffd08e87547 */ /* 0x000fea000b83ffff */
.L_x_61:
[-C--:B------:R-:W-:Y:S02]  /*33c0*/  SHF.L.U32 R3, R3, R4.reuse, RZ ;  /* 0x0000000403037219 */ /* 0x080fe400000006ff */
[----:B------:R-:W-:Y:S01]  /*33d0*/  SHF.L.U32 R0, R0, R4, RZ ;  /* 0x0000000400007219 */ /* 0x000fe200000006ff */
[----:B------:R-:W-:Y:S02]  /*33e0*/  IMAD.SHL.U32 R4, R4, 0x20, RZ ;  /* 0x0000002004047824 */ /* 0x000fe400078e00ff */
[----:B------:R2:W-:Y:S04]  /*33f0*/  ATOMS.OR RZ, [UR5+0x14], R3 ;  /* 0x00001403ffff798c */ /* 0x0005e8000b000005 */
[----:B------:R2:W-:Y:S04]  /*3400*/  ATOMS.OR RZ, [UR5+0x18], R0 ;  /* 0x00001800ffff798c */ /* 0x0005e8000b000005 */
[----:B------:R2:W-:Y:S01]  /*3410*/  STS [UR6+0x100], R4 ;  /* 0x00010004ff007988 */ /* 0x0005e20008000806 */
[----:B------:R-:W-:Y:S05]  /*3420*/  BRA `(.L_x_60) ;  /* 0x0000000000107947 */ /* 0x000fea0003800000 */
.L_x_59:
[----:B------:R-:W-:Y:S02]  /*3430*/  MOV R0, 0xffffffff ;  /* 0xffffffff00007802 */ /* 0x000fe40000000f00 */
[----:B------:R-:W-:-:S03]  /*3440*/  MOV R4, 0x3470 ;  /* 0x0000347000047802 */ /* 0x000fc60000000f00 */
[----:B------:R2:W-:Y:S04]  /*3450*/  STS [UR6+0x100], R0 ;  /* 0x00010000ff007988 */ /* 0x0005e80008000806 */
[----:B-12--5:R-:W-:Y:S05]  /*3460*/  CALL.REL.NOINC `($__internal_1_$__cuda_sm10x_tcgen05_guardrail_trap_phase_invalid_during_alloc) ;  /* 0x0000010400587944 */ /* 0x026fea0003c00000 */
.L_x_60:
[----:B------:R-:W-:Y:S05]  /*3470*/  WARPSYNC.ALL ;  /* 0x0000000000007948 */ /* 0x000fea0003800000 */
[----:B------:R-:W3:Y:S01]  /*3480*/  S2UR UR4, SR_CgaCtaId ;  /* 0x00000000000479c3 */ /* 0x000ee20000008800 */
[----:B------:R-:W-:Y:S01]  /*3490*/  UMOV UR38, 0x400 ;  /* 0x0000040000267882 */ /* 0x000fe20000000000 */
[----:B------:R-:W-:-:S06]  /*34a0*/  NOP ;  /* 0x0000000000007918 */ /* 0x000fcc0000000000 */
[----:B------:R-:W-:Y:S06]  /*34b0*/  BAR.ARV 0x6, 0xa0 ;  /* 0x0182800000007b1d */ /* 0x000fec0000002000 */
[----:B------:R-:W4:Y:S01]  /*34c0*/  LDCU UR12, c[0x0][0x38c] ;  /* 0x00007180ff0c77ac */ /* 0x000f220008000800 */
[----:B------:R-:W-:Y:S01]  /*34d0*/  CS2R R8, SRZ ;  /* 0x0000000000087805 */ /* 0x000fe2000001ff00 */
[----:B--2---:R-:W-:Y:S01]  /*34e0*/  IMAD.MOV.U32 R3, RZ, RZ, RZ ;  /* 0x000000ffff037224 */ /* 0x004fe200078e00ff */
[----:B------:R-:W-:Y:S01]  /*34f0*/  UMOV UR5, 0x1 ;  /* 0x0000000100057882 */ /* 0x000fe20000000000 */
[----:B------:R-:W-:Y:S01]  /*3500*/  UMOV UR35, URZ ;  /* 0x000000ff00237c82 */ /* 0x000fe20008000000 */
[----:B------:R-:W-:Y:S01]  /*3510*/  UMOV UR64, URZ ;  /* 0x000000ff00407c82 */ /* 0x000fe20008000000 */
[----:B------:R-:W-:Y:S01]  /*3520*/  UMOV UR62, URZ ;  /* 0x000000ff003e7c82 */ /* 0x000fe20008000000 */
[----:B------:R-:W-:Y:S01]  /*3530*/  UMOV UR60, URZ ;  /* 0x000000ff003c7c82 */ /* 0x000fe20008000000 */
[----:B------:R-:W-:Y:S01]  /*3540*/  UMOV UR46, URZ ;  /* 0x000000ff002e7c82 */ /* 0x000fe20008000000 */
[----:B---3--:R-:W-:Y:S01]  /*3550*/  ULEA UR38, UR4, UR38, 0x18 ;  /* 0x0000002604267291 */ /* 0x008fe2000f8ec0ff */
[----:B------:R-:W2:Y:S03]  /*3560*/  LDCU UR4, c[0x0][0x38c] ;  /* 0x00007180ff0477ac */ /* 0x000ea60008000800 */
[----:B------:R-:W-:-:S02]  /*3570*/  UIADD3 UR7, UPT, UPT, UR38, 0x8400, URZ ;  /* 0x0000840026077890 */ /* 0x000fc4000fffe0ff */
[----:B------:R-:W-:-:S03]  /*3580*/  UIADD3 UR6, UPT, UPT, UR38, 0x14400, URZ ;  /* 0x0001440026067890 */ /* 0x000fc6000fffe0ff */
[----:B------:R-:W3:Y:S01]  /*3590*/  LDS R0, [UR38+0x100] ;  /* 0x00010026ff007984 */ /* 0x000ee20008000800 */
[----:B----4-:R-:W-:Y:S02]  /*35a0*/  UIADD3 UR12, UPT, UPT, UR12, 0xff, URZ ;  /* 0x000000ff0c0c7890 */ /* 0x010fe4000fffe0ff */
[----:B------:R-:W-:Y:S02]  /*35b0*/  UIADD3 UR8, UPT, UPT, UR38, 0x2d000, URZ ;  /* 0x0002d00026087890 */ /* 0x000fe4000fffe0ff */
[----:B------:R-:W-:Y:S02]  /*35c0*/  USHF.R.U32.HI UR11, URZ, 0x4, UR7 ;  /* 0x00000004ff0b7899 */ /* 0x000fe40008011607 */
[----:B------:R-:W-:Y:S02]  /*35d0*/  USHF.R.U32.HI UR9, URZ, 0x4, UR6 ;  /* 0x00000004ff097899 */ /* 0x000fe40008011606 */
[----:B------:R-:W-:Y:S02]  /*35e0*/  USHF.R.S32.HI UR10, URZ, 0x1f, UR12 ;  /* 0x0000001fff0a7899 */ /* 0x000fe4000801140c */
[----:B--2---:R-:W-:-:S02]  /*35f0*/  UISETP.GE.AND UP3, UPT, UR4, 0x1, UPT ;  /* 0x000000010400788c */ /* 0x004fc4000bf66270 */
[----:B------:R-:W-:Y:S02]  /*3600*/  UISETP.GE.U32.AND UP2, UPT, UR4, 0x101, UPT ;  /* 0x000001010400788c */ /* 0x000fe4000bf46070 */
[----:B------:R-:W-:Y:S02]  /*3610*/  UIADD3 UR4, UPT, UPT, UR38, 0x2c400, URZ ;  /* 0x0002c40026047890 */ /* 0x000fe4000fffe0ff */
[----:B------:R-:W-:Y:S02]  /*3620*/  USHF.R.U32.HI UR6, URZ, 0x4, UR8 ;  /* 0x00000004ff067899 */ /* 0x000fe40008011608 */
[----:B------:R-:W-:Y:S02]  /*3630*/  USHF.R.U32.HI UR7, URZ, 0x4, UR4 ;  /* 0x00000004ff077899 */ /* 0x000fe40008011604 */
[----:B------:R-:W-:Y:S02]  /*3640*/  ULOP3.LUT UR9, UR9, 0x3fff, URZ, 0xc0, !UPT ;  /* 0x00003fff09097892 */ /* 0x000fe4000f8ec0ff */
[----:B------:R-:W-:-:S02]  /*3650*/  ULEA.HI UR4, UR10, UR12, URZ, 0x8 ;  /* 0x0000000c0a047291 */ /* 0x000fc4000f8f40ff */
[----:B------:R-:W-:Y:S02]  /*3660*/  ULOP3.LUT UR7, UR7, 0x3fff, URZ, 0xc0, !UPT ;  /* 0x00003fff07077892 */ /* 0x000fe4000f8ec0ff */
[----:B------:R-:W-:Y:S02]  /*3670*/  ULOP3.LUT UR6, UR6, 0x3fff, URZ, 0xc0, !UPT ;  /* 0x00003fff06067892 */ /* 0x000fe4000f8ec0ff */
[----:B------:R-:W-:Y:S02]  /*3680*/  ULOP3.LUT UR56, UR9, 0x10000, URZ, 0xfc, !UPT ;  /* 0x0001000009387892 */ /* 0x000fe4000f8efcff */
[----:B------:R-:W-:Y:S02]  /*3690*/  ULOP3.LUT UR11, UR11, 0x3fff, URZ, 0xc0, !UPT ;  /* 0x00003fff0b0b7892 */ /* 0x000fe4000f8ec0ff */
[----:B------:R-:W-:Y:S02]  /*36a0*/  USHF.R.S32.HI UR68, URZ, 0x8, UR4 ;  /* 0x00000008ff447899 */ /* 0x000fe40008011404 */
[----:B------:R-:W-:-:S02]  /*36b0*/  ULOP3.LUT UR57, UR7, 0x10000, URZ, 0xfc, !UPT ;  /* 0x0001000007397892 */ /* 0x000fc4000f8efcff */
[----:B------:R-:W-:Y:S02]  /*36c0*/  ULOP3.LUT UR58, UR6, 0x10000, URZ, 0xfc, !UPT ;  /* 0x00010000063a7892 */ /* 0x000fe4000f8efcff */
[----:B------:R-:W-:Y:S01]  /*36d0*/  ULOP3.LUT UR39, UR11, 0x10000, URZ, 0xfc, !UPT ;  /* 0x000100000b277892 */ /* 0x000fe2000f8efcff */
[----:B---3--:R-:W-:Y:S01]  /*36e0*/  R2UR UR32, R0 ;  /* 0x00000000002072ca */ /* 0x008fe200000e0000 */
[----:B------:R-:W-:Y:S02]  /*36f0*/  UIADD3 UR70, UPT, UPT, UR38, 0xa0, URZ ;  /* 0x000000a026467890 */ /* 0x000fe4000fffe0ff */
[----:B------:R-:W-:Y:S01]  /*3700*/  UIADD3 UR69, UPT, UPT, UR68, -0x1, URZ ;  /* 0xffffffff44457890 */ /* 0x000fe2000fffe0ff */
[----:B------:R-:W-:Y:S01]  /*3710*/  UMOV UR44, URZ ;  /* 0x000000ff002c7c82 */ /* 0x000fe20008000000 */
[----:B------:R-:W-:Y:S01]  /*3720*/  UMOV UR42, URZ ;  /* 0x000000ff002a7c82 */ /* 0x000fe20008000000 */
[----:B------:R-:W-:-:S07]  /*3730*/  UMOV UR40, URZ ;  /* 0x000000ff00287c82 */ /* 0x000fce0008000000 */
[----:B------:R-:W-:Y:S02]  /*3740*/  UIADD3 UR54, UPT, UPT, UR32, 0x1c0, URZ ;  /* 0x000001c020367890 */ /* 0x000fe4000fffe0ff */
[----:B------:R-:W-:Y:S02]  /*3750*/  UIADD3 UR55, UPT, UPT, UR32, 0x1c8, URZ ;  /* 0x000001c820377890 */ /* 0x000fe4000fffe0ff */
[----:B------:R-:W-:Y:S02]  /*3760*/  UIADD3 UR52, UPT, UPT, UR32, 0x1c4, URZ ;  /* 0x000001c420347890 */ /* 0x000fe4000fffe0ff */
[----:B------:R-:W-:Y:S02]  /*3770*/  UIADD3 UR50, UPT, UPT, UR32, -0x7ffffe40, URZ ;  /* 0x800001c020327890 */ /* 0x000fe4000fffe0ff */
[----:B------:R-:W-:Y:S02]  /*3780*/  UIADD3 UR51, UPT, UPT, UR32, -0x7ffffe38, URZ ;  /* 0x800001c820337890 */ /* 0x000fe4000fffe0ff */
[----:B------:R-:W-:-:S02]  /*3790*/  UIADD3 UR53, UPT, UPT, UR32, 0x1d0, URZ ;  /* 0x000001d020357890 */ /* 0x000fc4000fffe0ff */
[----:B------:R-:W-:Y:S02]  /*37a0*/  UIADD3 UR48, UPT, UPT, UR32, -0x7ffffe3c, URZ ;  /* 0x800001c420307890 */ /* 0x000fe4000fffe0ff */
[----:B------:R-:W-:Y:S02]  /*37b0*/  UIADD3 UR49, UPT, UPT, UR32, -0x7ffffe30, URZ ;  /* 0x800001d020317890 */ /* 0x000fe4000fffe0ff */
[----:B------:R-:W-:Y:S02]  /*37c0*/  USHF.R.U32.HI UR9, URZ, 0x11, UR54 ;  /* 0x00000011ff097899 */ /* 0x000fe40008011636 */
[----:B------:R-:W-:Y:S02]  /*37d0*/  USHF.R.U32.HI UR8, URZ, 0x1a, UR55 ;  /* 0x0000001aff087899 */ /* 0x000fe40008011637 */
[----:B------:R-:W-:Y:S02]  /*37e0*/  USHF.R.U32.HI UR7, URZ, 0x11, UR50 ;  /* 0x00000011ff077899 */ /* 0x000fe40008011632 */
[----:B------:R-:W-:-:S02]  /*37f0*/  USHF.R.U32.HI UR6, URZ, 0x1a, UR51 ;  /* 0x0000001aff067899 */ /* 0x000fc40008011633 */
[----:B------:R-:W-:Y:S02]  /*3800*/  USHF.R.U32.HI UR4, URZ, 0x11, UR52 ;  /* 0x00000011ff047899 */ /* 0x000fe40008011634 */
[----:B------:R-:W-:Y:S02]  /*3810*/  USHF.R.U32.HI UR10, URZ, 0x1a, UR53 ;  /* 0x0000001aff0a7899 */ /* 0x000fe40008011635 */
[----:B------:R-:W-:Y:S02]  /*3820*/  USHF.R.U32.HI UR12, URZ, 0x11, UR48 ;  /* 0x00000011ff0c7899 */ /* 0x000fe40008011630 */
[----:B------:R-:W-:Y:S02]  /*3830*/  USHF.R.U32.HI UR13, URZ, 0x1a, UR49 ;  /* 0x0000001aff0d7899 */ /* 0x000fe40008011631 */
[----:B------:R-:W-:Y:S02]  /*3840*/  ULOP3.LUT UR14, UR9, 0x6000, URZ, 0xc0, !UPT ;  /* 0x00006000090e7892 */ /* 0x000fe4000f8ec0ff */
[----:B------:R-:W-:-:S02]  /*3850*/  ULOP3.LUT UR66, UR8, 0x30, URZ, 0xc0, !UPT ;  /* 0x0000003008427892 */ /* 0x000fc4000f8ec0ff */
[----:B------:R-:W-:Y:S02]  /*3860*/  ULOP3.LUT UR11, UR7, 0x6000, URZ, 0xc0, !UPT ;  /* 0x00006000070b7892 */ /* 0x000fe4000f8ec0ff */
[----:B------:R-:W-:Y:S02]  /*3870*/  ULOP3.LUT UR9, UR6, 0x30, URZ, 0xc0, !UPT ;  /* 0x0000003006097892 */ /* 0x000fe4000f8ec0ff */
[----:B------:R-:W-:Y:S02]  /*3880*/  ULOP3.LUT UR8, UR4, 0x6000, URZ, 0xc0, !UPT ;  /* 0x0000600004087892 */ /* 0x000fe4000f8ec0ff */
[----:B------:R-:W-:Y:S02]  /*3890*/  ULOP3.LUT UR7, UR10, 0x30, URZ, 0xc0, !UPT ;  /* 0x000000300a077892 */ /* 0x000fe4000f8ec0ff */
        /* <DEDUP_REMOVED lines=10> */
[----:B------:R-:W-:Y:S02]  /*3940*/  UPRMT UR67, UR66, 0x5410, UR14 ;  /* 0x0000541042437896 */ /* 0x000fe4000800000e */
[----:B------:R-:W-:Y:S02]  /*3950*/  UPRMT UR65, UR9, 0x5410, UR11 ;  /* 0x0000541009417896 */ /* 0x000fe4000800000b */
[----:B------:R-:W-:Y:S02]  /*3960*/  UPRMT UR63, UR7, 0x5410, UR8 ;  /* 0x00005410073f7896 */ /* 0x000fe40008000008 */
[----:B------:R-:W-:Y:S01]  /*3970*/  UPRMT UR61, UR4, 0x5410, UR6 ;  /* 0x00005410043d7896 */ /* 0x000fe20008000006 */
[----:B------:R-:W-:Y:S01]  /*3980*/  UMOV UR66, URZ ;  /* 0x000000ff00427c82 */ /* 0x000fe20008000000 */
[----:B------:R-:W-:Y:S01]  /*3990*/  UMOV UR47, UR67 ;  /* 0x00000043002f7c82 */ /* 0x000fe20008000000 */
[----:B------:R-:W-:-:S02]  /*39a0*/  UMOV UR45, UR65 ;  /* 0x00000041002d7c82 */ /* 0x000fc40008000000 */
[----:B------:R-:W-:Y:S02]  /*39b0*/  UMOV UR43, UR63 ;  /* 0x0000003f002b7c82 */ /* 0x000fe40008000000 */
[----:B------:R-:W-:-:S05]  /*39c0*/  UMOV UR41, UR61 ;  /* 0x0000003d00297c82 */ /* 0x000fca0008000000 */
.L_x_72:
[C---:B------:R-:W-:Y:S02]  /*39d0*/  LEA R0, R9.reuse, UR38, 0x3 ;  /* 0x0000002609007c11 */ /* 0x040fe4000f8e18ff */
[----:B------:R-:W-:Y:S02]  /*39e0*/  SHF.L.U32 R5, R8, 0x1f, RZ ;  /* 0x0000001f08057819 */ /* 0x000fe400000006ff */
[----:B------:R-:W-:Y:S02]  /*39f0*/  LEA R4, R9, UR38, 0x4 ;  /* 0x0000002609047c11 */ /* 0x000fe4000f8e20ff */
[----:B--2---:R-:W2:Y:S02]  /*3a00*/  SYNCS.PHASECHK.TRANS64.TRYWAIT P0, [R0+URZ+0x80], R5 ;  /* 0x00008005000075a7 */ /* 0x004ea400080011ff */
[----:B--23--:R-:W-:Y:S05]  /*3a10*/  @!P0 BRA `(.L_x_63) ;  /* 0x000000f400688947 */ /* 0x00cfea0003800000 */
.L_x_206:
[----:B--2---:R-:W2:Y:S01]  /*3a20*/  LDS.128 R4, [R4+0xe0] ;  /* 0x0000e00004047984 */ /* 0x004ea20000000c00 */
[----:B------:R-:W-:Y:S01]  /*3a30*/  VIADD R0, R0, 0x90 ;  /* 0x0000009000007836 */ /* 0x000fe20000000000 */
[----:B------:R-:W-:Y:S01]  /*3a40*/  ULOP3.LUT UR59, UR5, 0x1, URZ, 0x3c, !UPT ;  /* 0x00000001053b7892 */ /* 0x000fe2000f8e3cff */
[----:B------:R-:W-:Y:S01]  /*3a50*/  VIADD R9, R9, 0x1 ;  /* 0x0000000109097836 */ /* 0x000fe20000000000 */
[----:B------:R-:W-:Y:S01]  /*3a60*/  @!PT LDS RZ, [RZ] ;  /* 0x00000000fffff984 */ /* 0x000fe20000000800 */
[----:B------:R-:W-:Y:S01]  /*3a70*/  @!PT LDS RZ, [RZ] ;  /* 0x00000000fffff984 */ /* 0x000fe20000000800 */
[----:B------:R-:W-:Y:S01]  /*3a80*/  @!PT LDS RZ, [RZ] ;  /* 0x00000000fffff984 */ /* 0x000fe20000000800 */
[----:B------:R-:W-:Y:S01]  /*3a90*/  @!PT LDS RZ, [RZ] ;  /* 0x00000000fffff984 */ /* 0x000fe20000000800 */
[----:B------:R3:W-:Y:S06]  /*3aa0*/  MEMBAR.ALL.CTA ;  /* 0x0000000000007992 */ /* 0x0007ec0000008000 */
[----:B---3--:R-:W3:Y:S01]  /*3ab0*/  FENCE.VIEW.ASYNC.S ;  /* 0x00000000000073c6 */ /* 0x008ee20000000000 */
[----:B------:R-:W-:Y:S01]  /*3ac0*/  UMOV UR6, 0x1 ;  /* 0x0000000100067882 */ /* 0x000fe20000000000 */
[----:B------:R-:W-:Y:S01]  /*3ad0*/  PRMT R0, RZ, 0x654, R0 ;  /* 0x00000654ff007816 */ /* 0x000fe20000000000 */
[----:B------:R-:W-:Y:S01]  /*3ae0*/  UIMAD UR34, UR59, 0xc0, UR32 ;  /* 0x000000c03b2278a4 */ /* 0x000fe2000f8e0220 */
[----:B------:R-:W-:Y:S01]  /*3af0*/  UMOV UR4, UR68 ;  /* 0x0000004400047c82 */ /* 0x000fe20008000000 */
[----:B------:R-:W-:Y:S01]  /*3b00*/  UMOV UR9, URZ ;  /* 0x000000ff00097c82 */ /* 0x000fe20008000000 */
[----:B---3--:R3:W-:Y:S01]  /*3b10*/  SYNCS.ARRIVE.TRANS64.RED.A1T0 RZ, [R0+URZ], RZ ;  /* 0x000000ff00ff79a7 */ /* 0x0087e200081004ff */
[----:B--2---:R-:W-:Y:S01]  /*3b20*/  LOP3.LUT P2, RZ, R6, 0x1, RZ, 0xc0, !PT ;  /* 0x0000000106ff7812 */ /* 0x004fe2000784c0ff */
[----:B---3--:R-:W-:-:S12]  /*3b30*/  BRA.U !UP3, `(.L_x_64) ;  /* 0x000000050b107547 */ /* 0x008fd8000b800000 */
[----:B------:R-:W-:Y:S01]  /*3b40*/  ULEA UR7, UR35, UR38, 0x3 ;  /* 0x0000002623077291 */ /* 0x000fe2000f8e18ff */
[----:B------:R-:W-:-:S08]  /*3b50*/  SHF.L.U32 R5, R3, 0x1f, RZ ;  /* 0x0000001f03057819 */ /* 0x000fd000000006ff */
[----:B------:R-:W2:Y:S02]  /*3b60*/  SYNCS.PHASECHK.TRANS64.TRYWAIT P0, [UR7], R5 ;  /* 0x00000005ff0075a7 */ /* 0x000ea40008001107 */
[----:B--2---:R-:W-:Y:S05]  /*3b70*/  @P0 BRA `(.L_x_65) ;  /* 0x0000000000080947 */ /* 0x004fea0003800000 */
[----:B------:R-:W2:Y:S02]  /*3b80*/  SYNCS.PHASECHK.TRANS64.TRYWAIT P0, [UR7], R5 ;  /* 0x00000005ff0075a7 */ /* 0x000ea40008001107 */
[----:B--2---:R-:W-:Y:S05]  /*3b90*/  @!P0 BRA `(.L_x_66) ;  /* 0x000000f4001c8947 */ /* 0x004fea0003800000 */
.L_x_65:
[----:B------:R-:W-:Y:S01]  /*3ba0*/  UIADD3 UR4, UPT, UPT, UR35, 0x1, URZ ;  /* 0x0000000123047890 */ /* 0x000fe2000fffe0ff */
[----:B------:R-:W-:Y:S01]  /*3bb0*/  PLOP3.LUT P1, PT, PT, PT, UP2, 0x80, 0x8 ;  /* 0x000000000008781c */ /* 0x000fe20003f2f028 */
[----:B------:R-:W-:Y:S01]  /*3bc0*/  ULEA UR8, UR35, UR57, 0x6 ;  /* 0x0000003923087291 */ /* 0x000fe2000f8e30ff */
[----:B--2---:R-:W-:Y:S01]  /*3bd0*/  IMAD.U32 R0, RZ, RZ, UR5 ;  /* 0x00000005ff007e24 */ /* 0x004fe2000f8e00ff */
[----:B------:R-:W-:Y:S02]  /*3be0*/  UISETP.NE.AND UP0, UPT, UR4, 0x3, UPT ;  /* 0x000000030400788c */ /* 0x000fe4000bf05270 */
[----:B------:R-:W-:Y:S02]  /*3bf0*/  UIADD3 UR16, UPT, UPT, UR8, 0x20, URZ ;  /* 0x0000002008107890 */ /* 0x000fe4000fffe0ff */
[----:B------:R-:W-:Y:S01]  /*3c00*/  USEL UR6, URZ, 0x1, UP0 ;  /* 0x00000001ff067887 */ /* 0x000fe20008000000 */
[----:B------:R-:W-:Y:S01]  /*3c10*/  SHF.L.U32 R5, R0, 0x1f, RZ ;  /* 0x0000001f00057819 */ /* 0x000fe200000006ff */
[----:B------:R-:W-:-:S02]  /*3c20*/  USEL UR22, UR4, URZ, UP0 ;  /* 0x000000ff04167287 */ /* 0x000fc40008000000 */
[----:B------:R-:W-:Y:S02]  /*3c30*/  ULEA UR4, UR35, UR58, 0x7 ;  /* 0x0000003a23047291 */ /* 0x000fe4000f8e38ff */
[----:B------:R-:W-:Y:S01]  /*3c40*/  @UP2 ULEA UR9, UR22, UR38, 0x3 ;  /* 0x0000002616092291 */ /* 0x000fe2000f8e18ff */
[----:B------:R-:W-:Y:S01]  /*3c50*/  LOP3.LUT R3, R3, UR6, RZ, 0x3c, !PT ;  /* 0x0000000603037c12 */ /* 0x000fe2000f8e3cff */
[----:B------:R-:W-:Y:S02]  /*3c60*/  UIADD3 UR10, UPT, UPT, UR4, 0x20, URZ ;  /* 0x00000020040a7890 */ /* 0x000fe4000fffe0ff */
[----:B------:R-:W-:Y:S01]  /*3c70*/  UIADD3 UR12, UPT, UPT, UR4, 0x40, URZ ;  /* 0x00000040040c7890 */ /* 0x000fe2000fffe0ff */
[----:B------:R-:W-:Y:S01]  /*3c80*/  @P1 SHF.L.U32 R4, R3, 0x1f, RZ ;  /* 0x0000001f03041819 */ /* 0x000fe200000006ff */
[----:B------:R-:W-:Y:S01]  /*3c90*/  UIADD3 UR14, UPT, UPT, UR4, 0x60, URZ ;  /* 0x00000060040e7890 */ /* 0x000fe2000fffe0ff */
[----:B------:R-:W-:Y:S02]  /*3ca0*/  UMOV UR17, 0x4008 ;  /* 0x0000400800117882 */ /* 0x000fe40000000000 */
[----:B------:R-:W2:Y:S01]  /*3cb0*/  @P1 SYNCS.PHASECHK.TRANS64.TRYWAIT P0, [UR9], R4 ;  /* 0x00000004ff0015a7 */ /* 0x000ea20008001109 */
[----:B------:R-:W-:Y:S01]  /*3cc0*/  UMOV UR9, 0x4008 ;  /* 0x0000400800097882 */ /* 0x000fe20000000000 */
[----:B------:R-:W-:Y:S01]  /*3cd0*/  UMOV UR5, 0x4008 ;  /* 0x0000400800057882 */ /* 0x000fe20000000000 */
[----:B------:R3:W-:Y:S01]  /*3ce0*/  UTCCP.T.S.4x32dp128bit tmem[UR32+0x1c0], gdesc[UR8] ;  /* 0x0001c008200079e7 */ /* 0x0007e20009100000 */
[----:B------:R-:W-:Y:S01]  /*3cf0*/  UMOV UR11, 0x4008 ;  /* 0x00004008000b7882 */ /* 0x000fe20000000000 */
[----:B------:R3:W-:Y:S01]  /*3d00*/  UTCCP.T.S.4x32dp128bit tmem[UR32+0x1c4], gdesc[UR16] ;  /* 0x0001c410200079e7 */ /* 0x0007e20009100000 */
[----:B------:R-:W-:Y:S01]  /*3d10*/  UMOV UR13, 0x4008 ;  /* 0x00004008000d7882 */ /* 0x000fe20000000000 */
[----:B------:R3:W-:Y:S01]  /*3d20*/  UTCCP.T.S.4x32dp128bit tmem[UR32+0x1c8], gdesc[UR4] ;  /* 0x0001c804200079e7 */ /* 0x0007e20009100000 */
[----:B------:R-:W-:Y:S01]  /*3d30*/  UMOV UR15, 0x4008 ;  /* 0x00004008000f7882 */ /* 0x000fe20000000000 */
[----:B------:R3:W-:Y:S01]  /*3d40*/  UTCCP.T.S.4x32dp128bit tmem[UR32+0x1cc], gdesc[UR10] ;  /* 0x0001cc0a200079e7 */ /* 0x0007e20009100000 */
[----:B------:R3:W-:Y:S01]  /*3d50*/  UTCCP.T.S.4x32dp128bit tmem[UR32+0x1d0], gdesc[UR12] ;  /* 0x0001d00c200079e7 */ /* 0x0007e20009100000 */
[----:B------:R3:W-:Y:S01]  /*3d60*/  UTCCP.T.S.4x32dp128bit tmem[UR32+0x1d4], gdesc[UR14] ;  /* 0x0001d40e200079e7 */ /* 0x0007e20009100000 */
[----:B------:R-:W-:Y:S01]  /*3d70*/  UMOV UR6, 0x1 ;  /* 0x0000000100067882 */ /* 0x000fe20000000000 */
[----:B------:R-:W4:Y:S01]  /*3d80*/  SYNCS.PHASECHK.TRANS64.TRYWAIT P3, [UR38+0xa8], R5 ;  /* 0x0000a805ff0075a7 */ /* 0x000f220008061126 */
[----:B--2---:R-:W-:Y:S01]  /*3d90*/  @P1 VOTEU.ANY UP0, P0 ;  /* 0x0000000000ff1886 */ /* 0x004fe20000000100 */
[----:B------:R-:W-:Y:S01]  /*3da0*/  @UP2 USEL UR6, URZ, 0x1, !UP0 ;  /* 0x00000001ff062887 */ /* 0x000fe2000c000000 */
[----:B---34-:R-:W-:Y:S11]  /*3db0*/  @!P3 BRA `(.L_x_67) ;  /* 0x000000f000acb947 */ /* 0x018ff60003800000 */
.L_x_209:
[----:B------:R-:W-:Y:S01]  /*3dc0*/  ELECT P0, URZ, PT ;  /* 0x0000000000ff782f */ /* 0x000fe20003800000 */
[----:B------:R-:W-:Y:S02]  /*3dd0*/  ULEA UR8, UR35, UR56, 0xb ;  /* 0x0000003823087291 */ /* 0x000fe4000f8e58ff */
[----:B------:R-:W-:Y:S02]  /*3de0*/  ULEA UR4, UR35, UR39, 0xa ;  /* 0x0000002723047291 */ /* 0x000fe4000f8e50ff */
[----:B------:R-:W-:Y:S02]  /*3df0*/  UIADD3 UR23, UPT, UPT, UR7, 0x18, URZ ;  /* 0x0000001807177890 */ /* 0x000fe4000fffe0ff */
[----:B------:R-:W-:Y:S02]  /*3e00*/  UIADD3 UR20, UPT, UPT, UR8, 0x2, URZ ;  /* 0x0000000208147890 */ /* 0x000fe4000fffe0ff */
[----:B------:R-:W-:Y:S02]  /*3e10*/  UIADD3 UR18, UPT, UPT, UR4, 0x2, URZ ;  /* 0x0000000204127890 */ /* 0x000fe4000fffe0ff */
[----:B------:R-:W-:-:S02]  /*3e20*/  UIADD3 UR16, UPT, UPT, UR8, 0x4, URZ ;  /* 0x0000000408107890 */ /* 0x000fc4000fffe0ff */
[----:B--2---:R-:W-:Y:S01]  /*3e30*/  @P0 LOP3.LUT R0, R2, 0xffff, RZ, 0xc0, !PT ;  /* 0x0000ffff02000812 */ /* 0x004fe200078ec0ff */
[----:B------:R-:W-:Y:S02]  /*3e40*/  UIADD3 UR14, UPT, UPT, UR4, 0x4, URZ ;  /* 0x00000004040e7890 */ /* 0x000fe4000fffe0ff */
[----:B------:R-:W-:Y:S01]  /*3e50*/  UIADD3 UR10, UPT, UPT, UR4, 0x6, URZ ;  /* 0x00000006040a7890 */ /* 0x000fe2000fffe0ff */
[----:B------:R-:W-:Y:S01]  /*3e60*/  @P0 R2UR UR7, R0 ;  /* 0x00000000000702ca */ /* 0x000fe200000e0000 */
[----:B------:R-:W-:Y:S01]  /*3e70*/  UIADD3 UR12, UPT, UPT, UR8, 0x6, URZ ;  /* 0x00000006080c7890 */ /* 0x000fe2000fffe0ff */
[----:B------:R-:W-:Y:S01]  /*3e80*/  UMOV UR9, 0x40004040 ;  /* 0x4000404000097882 */ /* 0x000fe20000000000 */
[----:B------:R-:W-:Y:S01]  /*3e90*/  UMOV UR5, 0x40004040 ;  /* 0x4000404000057882 */ /* 0x000fe20000000000 */
[----:B------:R-:W-:Y:S01]  /*3ea0*/  UMOV UR21, 0x40004040 ;  /* 0x4000404000157882 */ /* 0x000fe20000000000 */
[----:B------:R-:W-:Y:S01]  /*3eb0*/  UMOV UR19, 0x40004040 ;  /* 0x4000404000137882 */ /* 0x000fe20000000000 */
[----:B------:R2:W-:Y:S01]  /*3ec0*/  UTCOMMA gdesc[UR4], gdesc[UR8], tmem[UR34], tmem[UR66], idesc[UR67], tmem[UR54], !UPT ;  /* 0xc0364208040075ea */ /* 0x0005e2000f800022 */
[----:B------:R-:W-:Y:S01]  /*3ed0*/  UMOV UR17, 0x40004040 ;  /* 0x4000404000117882 */ /* 0x000fe20000000000 */
[----:B------:R-:W-:Y:S01]  /*3ee0*/  UMOV UR15, 0x40004040 ;  /* 0x40004040000f7882 */ /* 0x000fe20000000000 */
[----:B------:R-:W-:Y:S01]  /*3ef0*/  UMOV UR13, 0x40004040 ;  /* 0x40004040000d7882 */ /* 0x000fe20000000000 */
[----:B------:R-:W-:Y:S01]  /*3f00*/  UMOV UR11, 0x40004040 ;  /* 0x40004040000b7882 */ /* 0x000fe20000000000 */
[----:B------:R3:W-:Y:S01]  /*3f10*/  UTCOMMA gdesc[UR18], gdesc[UR20], tmem[UR34], tmem[UR64], idesc[UR65], tmem[UR50], UPT ;  /* 0xc0324014120075ea */ /* 0x0007e2000b800022 */
[----:B------:R3:W-:Y:S01]  /*3f20*/  UTCOMMA gdesc[UR14], gdesc[UR16], tmem[UR34], tmem[UR62], idesc[UR63], tmem[UR52], UPT ;  /* 0xc0343e100e0075ea */ /* 0x0007e2000b800022 */
[----:B------:R3:W-:Y:S01]  /*3f30*/  UTCOMMA gdesc[UR10], gdesc[UR12], tmem[UR34], tmem[UR60], idesc[UR61], tmem[UR48], UPT ;  /* 0xc0303c0c0a0075ea */ /* 0x0007e2000b800022 */
[----:B------:R3:W-:Y:S01]  /*3f40*/  UTCBAR.MULTICAST [UR23], URZ, UR7 ;  /* 0x000000ff170073e9 */ /* 0x0007e20008000807 */
[----:B------:R-:W-:Y:S01]  /*3f50*/  UMOV UR35, UR22 ;  /* 0x0000001600237c82 */ /* 0x000fe20008000000 */
[----:B--2---:R-:W-:Y:S01]  /*3f60*/  UMOV UR9, 0x1 ;  /* 0x0000000100097882 */ /* 0x004fe20000000000 */
[----:B------:R-:W-:-:S05]  /*3f70*/  UMOV UR4, UR69 ;  /* 0x0000004500047c82 */ /* 0x000fca0008000000 */
.L_x_64:
[----:B------:R-:W-:-:S09]  /*3f80*/  UISETP.GE.AND UP0, UPT, UR4, 0x1, UPT ;  /* 0x000000010400788c */ /* 0x000fd2000bf06270 */
[----:B------:R-:W-:Y:S05]  /*3f90*/  BRA.U !UP0, `(.L_x_68) ;  /* 0x0000000508207547 */ /* 0x000fea000b800000 */
[----:B------:R-:W-:Y:S01]  /*3fa0*/  UIADD3 UR33, UPT, UPT, UR4, -0x1, URZ ;  /* 0xffffffff04217890 */ /* 0x000fe2000fffe0ff */
[----:B------:R-:W-:-:S11]  /*3fb0*/  UMOV UR5, UR35 ;  /* 0x0000002300057c82 */ /* 0x000fd60008000000 */
.L_x_71:
[----:B------:R-:W-:Y:S02]  /*3fc0*/  UISETP.NE.AND UP0, UPT, UR6, URZ, UPT ;  /* 0x000000ff0600728c */ /* 0x000fe4000bf05270 */
[----:B---3--:R-:W-:Y:S07]  /*3fd0*/  ULEA UR7, UR5, UR38, 0x3 ;  /* 0x0000002605077291 */ /* 0x008fee000f8e18ff */
[----:B------:R-:W-:Y:S05]  /*3fe0*/  BRA.U UP0, `(.L_x_69) ;  /* 0x00000001000c7547 */ /* 0x000fea000b800000 */
[----:B------:R-:W-:Y:S04]  /*3ff0*/  SHF.L.U32 R5, R3, 0x1f, RZ ;  /* 0x0000001f03057819 */ /* 0x000fe800000006ff */
[----:B------:R-:W2:Y:S02]  /*4000*/  SYNCS.PHASECHK.TRANS64.TRYWAIT P0, [UR7], R5 ;  /* 0x00000005ff0075a7 */ /* 0x000ea40008001107 */
[----:B--2---:R-:W-:Y:S05]  /*4010*/  @!P0 BRA `(.L_x_70) ;  /* 0x000000f0002c8947 */ /* 0x004fea0003800000 */
.L_x_69:
[----:B------:R-:W-:Y:S02]  /*4020*/  UISETP.NE.AND UP1, UPT, UR33, URZ, UPT ;  /* 0x000000ff2100728c */ /* 0x000fe4000bf25270 */
[----:B------:R-:W-:Y:S01]  /*4030*/  UIADD3 UR4, UPT, UPT, UR5, 0x1, URZ ;  /* 0x0000000105047890 */ /* 0x000fe2000fffe0ff */
[----:B------:R-:W-:Y:S03]  /*4040*/  ELECT P3, URZ, PT ;  /* 0x0000000000ff782f */ /* 0x000fe60003860000 */
[----:B------:R-:W-:Y:S01]  /*4050*/  UISETP.NE.AND UP0, UPT, UR4, 0x3, UPT ;  /* 0x000000030400788c */ /* 0x000fe2000bf05270 */
[----:B------:R-:W-:Y:S01]  /*4060*/  PLOP3.LUT P1, PT, PT, PT, UP1, 0x80, 0x8 ;  /* 0x000000000008781c */ /* 0x000fe20003f2f018 */
[----:B------:R-:W-:Y:S02]  /*4070*/  UIADD3 UR37, UPT, UPT, UR7, 0x18, URZ ;  /* 0x0000001807257890 */ /* 0x000fe4000fffe0ff */
[----:B------:R-:W-:Y:S02]  /*4080*/  USEL UR6, URZ, 0x1, UP0 ;  /* 0x00000001ff067887 */ /* 0x000fe40008000000 */
[----:B------:R-:W-:Y:S02]  /*4090*/  USEL UR35, UR4, URZ, UP0 ;  /* 0x000000ff04237287 */ /* 0x000fe40008000000 */
[----:B------:R-:W-:Y:S02]  /*40a0*/  ULEA UR10, UR5, UR58, 0x7 ;  /* 0x0000003a050a7291 */ /* 0x000fe4000f8e38ff */
[----:B------:R-:W-:Y:S01]  /*40b0*/  @UP1 ULEA UR4, UR35, UR38, 0x3 ;  /* 0x0000002623041291 */ /* 0x000fe2000f8e18ff */
[----:B------:R-:W-:Y:S01]  /*40c0*/  LOP3.LUT R3, R3, UR6, RZ, 0x3c, !PT ;  /* 0x0000000603037c12 */ /* 0x000fe2000f8e3cff */
[----:B------:R-:W-:Y:S01]  /*40d0*/  ULEA UR6, UR5, UR57, 0x6 ;  /* 0x0000003905067291 */ /* 0x000fe2000f8e30ff */
[----:B--2---:R-:W-:Y:S01]  /*40e0*/  @P3 LOP3.LUT R0, R2, 0xffff, RZ, 0xc0, !PT ;  /* 0x0000ffff02003812 */ /* 0x004fe200078ec0ff */
[----:B------:R-:W-:Y:S01]  /*40f0*/  ULEA UR8, UR5, UR56, 0xb ;  /* 0x0000003805087291 */ /* 0x000fe2000f8e58ff */
[----:B------:R-:W-:Y:S01]  /*4100*/  @P1 SHF.L.U32 R4, R3, 0x1f, RZ ;  /* 0x0000001f03041819 */ /* 0x000fe200000006ff */
[----:B------:R-:W-:Y:S01]  /*4110*/  UIADD3 UR30, UPT, UPT, UR6, 0x20, URZ ;  /* 0x00000020061e7890 */ /* 0x000fe2000fffe0ff */
[----:B-1----:R-:W-:Y:S01]  /*4120*/  @P3 R2UR UR36, R0 ;  /* 0x00000000002432ca */ /* 0x002fe200000e0000 */
[----:B------:R-:W-:Y:S01]  /*4130*/  UIADD3 UR24, UPT, UPT, UR10, 0x20, URZ ;  /* 0x000000200a187890 */ /* 0x000fe2000fffe0ff */
[----:B------:R-:W1:Y:S01]  /*4140*/  @P1 SYNCS.PHASECHK.TRANS64.TRYWAIT P0, [UR4], R4 ;  /* 0x00000004ff0015a7 */ /* 0x000e620008001104 */
[----:B------:R-:W-:Y:S02]  /*4150*/  ULEA UR4, UR5, UR39, 0xa ;  /* 0x0000002705047291 */ /* 0x000fe4000f8e50ff */
[----:B------:R-:W-:Y:S02]  /*4160*/  UISETP.NE.U32.AND UP0, UPT, UR9, URZ, UPT ;  /* 0x000000ff0900728c */ /* 0x000fe4000bf05070 */
[----:B------:R-:W-:Y:S02]  /*4170*/  UIADD3 UR26, UPT, UPT, UR10, 0x40, URZ ;  /* 0x000000400a1a7890 */ /* 0x000fe4000fffe0ff */
[----:B------:R-:W-:Y:S02]  /*4180*/  UIADD3 UR28, UPT, UPT, UR10, 0x60, URZ ;  /* 0x000000600a1c7890 */ /* 0x000fe4000fffe0ff */
[----:B------:R-:W-:Y:S02]  /*4190*/  UIADD3 UR22, UPT, UPT, UR8, 0x2, URZ ;  /* 0x0000000208167890 */ /* 0x000fe4000fffe0ff */
[----:B------:R-:W-:Y:S02]  /*41a0*/  UIADD3 UR20, UPT, UPT, UR4, 0x2, URZ ;  /* 0x0000000204147890 */ /* 0x000fe4000fffe0ff */
[----:B------:R-:W-:Y:S02]  /*41b0*/  UIADD3 UR18, UPT, UPT, UR8, 0x4, URZ ;  /* 0x0000000408127890 */ /* 0x000fe4000fffe0ff */
[----:B------:R-:W-:Y:S02]  /*41c0*/  UIADD3 UR16, UPT, UPT, UR4, 0x4, URZ ;  /* 0x0000000404107890 */ /* 0x000fe4000fffe0ff */
[----:B------:R-:W-:Y:S02]  /*41d0*/  UIADD3 UR14, UPT, UPT, UR8, 0x6, URZ ;  /* 0x00000006080e7890 */ /* 0x000fe4000fffe0ff */
[----:B------:R-:W-:Y:S01]  /*41e0*/  UIADD3 UR12, UPT, UPT, UR4, 0x6, URZ ;  /* 0x00000006040c7890 */ /* 0x000fe2000fffe0ff */
[----:B------:R-:W-:Y:S01]  /*41f0*/  UMOV UR7, 0x4008 ;  /* 0x0000400800077882 */ /* 0x000fe20000000000 */
[----:B------:R-:W-:Y:S01]  /*4200*/  UMOV UR31, 0x4008 ;  /* 0x00004008001f7882 */ /* 0x000fe20000000000 */
[----:B------:R2:W-:Y:S01]  /*4210*/  UTCCP.T.S.4x32dp128bit tmem[UR32+0x1c0], gdesc[UR6] ;  /* 0x0001c006200079e7 */ /* 0x0005e20009100000 */
[----:B------:R-:W-:Y:S01]  /*4220*/  UTCCP.T.S.4x32dp128bit tmem[UR32+0x1c4], gdesc[UR30] ;  /* 0x0001c41e200079e7 */ /* 0x000fe20009100000 */
[----:B------:R-:W-:Y:S01]  /*4230*/  UMOV UR11, 0x4008 ;  /* 0x00004008000b7882 */ /* 0x000fe20000000000 */
[----:B------:R-:W-:Y:S01]  /*4240*/  UMOV UR25, 0x4008 ;  /* 0x0000400800197882 */ /* 0x000fe20000000000 */
[----:B------:R3:W-:Y:S01]  /*4250*/  UTCCP.T.S.4x32dp128bit tmem[UR32+0x1c8], gdesc[UR10] ;  /* 0x0001c80a200079e7 */ /* 0x0007e20009100000 */
[----:B------:R-:W-:Y:S01]  /*4260*/  UTCCP.T.S.4x32dp128bit tmem[UR32+0x1cc], gdesc[UR24] ;  /* 0x0001cc18200079e7 */ /* 0x000fe20009100000 */
[----:B------:R-:W-:Y:S01]  /*4270*/  UMOV UR27, 0x4008 ;  /* 0x00004008001b7882 */ /* 0x000fe20000000000 */
[----:B------:R-:W-:Y:S01]  /*4280*/  UMOV UR29, 0x4008 ;  /* 0x00004008001d7882 */ /* 0x000fe20000000000 */
[----:B------:R-:W-:Y:S01]  /*4290*/  UTCCP.T.S.4x32dp128bit tmem[UR32+0x1d0], gdesc[UR26] ;  /* 0x0001d01a200079e7 */ /* 0x000fe20009100000 */
[----:B------:R-:W-:Y:S01]  /*42a0*/  UTCCP.T.S.4x32dp128bit tmem[UR32+0x1d4], gdesc[UR28] ;  /* 0x0001d41c200079e7 */ /* 0x000fe20009100000 */
[----:B------:R-:W-:Y:S01]  /*42b0*/  UMOV UR9, 0x40004040 ;  /* 0x4000404000097882 */ /* 0x000fe20000000000 */
[----:B------:R-:W-:Y:S01]  /*42c0*/  UMOV UR5, 0x40004040 ;  /* 0x4000404000057882 */ /* 0x000fe20000000000 */
[----:B------:R-:W-:Y:S01]  /*42d0*/  UMOV UR23, 0x40004040 ;  /* 0x4000404000177882 */ /* 0x000fe20000000000 */
[----:B------:R4:W-:Y:S01]  /*42e0*/  UTCOMMA gdesc[UR4], gdesc[UR8], tmem[UR34], tmem[UR46], idesc[UR47], tmem[UR54], UP0 ;  /* 0xc0362e08040075ea */ /* 0x0009e20008000022 */
[----:B------:R-:W-:Y:S01]  /*42f0*/  UMOV UR21, 0x40004040 ;  /* 0x4000404000157882 */ /* 0x000fe20000000000 */
[----:B------:R-:W-:Y:S01]  /*4300*/  UMOV UR19, 0x40004040 ;  /* 0x4000404000137882 */ /* 0x000fe20000000000 */
[----:B------:R1:W-:Y:S01]  /*4310*/  UTCOMMA gdesc[UR20], gdesc[UR22], tmem[UR34], tmem[UR44], idesc[UR45], tmem[UR50], UPT ;  /* 0xc0322c16140075ea */ /* 0x0003e2000b800022 */
[----:B------:R-:W-:Y:S01]  /*4320*/  UMOV UR17, 0x40004040 ;  /* 0x4000404000117882 */ /* 0x000fe20000000000 */
[----:B------:R-:W-:Y:S01]  /*4330*/  UMOV UR15, 0x40004040 ;  /* 0x40004040000f7882 */ /* 0x000fe20000000000 */
[----:B------:R1:W-:Y:S01]  /*4340*/  UTCOMMA gdesc[UR16], gdesc[UR18], tmem[UR34], tmem[UR42], idesc[UR43], tmem[UR52], UPT ;  /* 0xc0342a12100075ea */ /* 0x0003e2000b800022 */
[----:B------:R-:W-:Y:S02]  /*4350*/  UMOV UR13, 0x40004040 ;  /* 0x40004040000d7882 */ /* 0x000fe40000000000 */
[----:B------:R1:W-:Y:S01]  /*4360*/  UTCOMMA gdesc[UR12], gdesc[UR14], tmem[UR34], tmem[UR40], idesc[UR41], tmem[UR48], UPT ;  /* 0xc030280e0c0075ea */ /* 0x0003e2000b800022 */
[----:B------:R1:W-:Y:S01]  /*4370*/  UTCBAR.MULTICAST [UR37], URZ, UR36 ;  /* 0x000000ff250073e9 */ /* 0x0003e20008000824 */
[----:B--2---:R-:W-:Y:S01]  /*4380*/  UIADD3 UR7, UPT, UPT, UR33, 0x1, URZ ;  /* 0x0000000121077890 */ /* 0x004fe2000fffe0ff */
[----:B------:R-:W-:Y:S01]  /*4390*/  UMOV UR6, 0x1 ;  /* 0x0000000100067882 */ /* 0x000fe20000000000 */
[----:B---3--:R-:W-:Y:S07]  /*43a0*/  UIADD3 UR10, UPT, UPT, UR33, -0x1, URZ ;  /* 0xffffffff210a7890 */ /* 0x008fee000fffe0ff */
[----:B------:R-:W-:Y:S01]  /*43b0*/  UMOV UR33, UR10 ;  /* 0x0000000a00217c82 */ /* 0x000fe20008000000 */
[----:B----4-:R-:W-:Y:S01]  /*43c0*/  UMOV UR9, 0x1 ;  /* 0x0000000100097882 */ /* 0x010fe20000000000 */
[----:B------:R-:W-:Y:S01]  /*43d0*/  UMOV UR5, UR35 ;  /* 0x0000002300057c82 */ /* 0x000fe20008000000 */
[----:B-1----:R-:W-:Y:S01]  /*43e0*/  @P1 VOTEU.ANY UP0, P0 ;  /* 0x0000000000ff1886 */ /* 0x002fe20000000100 */
[----:B------:R-:W-:Y:S02]  /*43f0*/  @UP1 USEL UR6, URZ, 0x1, !UP0 ;  /* 0x00000001ff061887 */ /* 0x000fe4000c000000 */
[----:B------:R-:W-:Y:S09]  /*4400*/  UISETP.GT.U32.AND UP0, UPT, UR7, 0x1, UPT ;  /* 0x000000010700788c */ /* 0x000ff2000bf04070 */
[----:B------:R-:W-:Y:S05]  /*4410*/  BRA.U UP0, `(.L_x_71) ;  /* 0xfffffff900e87547 */ /* 0x000fea000b83ffff */
.L_x_68:
[C---:B------:R-:W-:Y:S01]  /*4420*/  ISETP.NE.AND P0, PT, R9.reuse, 0x2, PT ;  /* 0x000000020900780c */ /* 0x040fe20003f05270 */
[----:B------:R2:W-:Y:S01]  /*4430*/  UTCBAR [UR70], URZ ;  /* 0x000000ff460073e9 */ /* 0x0005e200080000ff */
[----:B------:R-:W-:Y:S02]  /*4440*/  UMOV UR5, UR59 ;  /* 0x0000003b00057c82 */ /* 0x000fe40008000000 */
[----:B------:R-:W-:Y:S02]  /*4450*/  SEL R5, RZ, 0x1, P0 ;  /* 0x00000001ff057807 */ /* 0x000fe40000000000 */
[----:B------:R-:W-:Y:S02]  /*4460*/  SEL R9, R9, RZ, P0 ;  /* 0x000000ff09097207 */ /* 0x000fe40000000000 */
[----:B------:R-:W-:Y:S01]  /*4470*/  LOP3.LUT R8, R8, R5, RZ, 0x3c, !PT ;  /* 0x0000000508087212 */ /* 0x000fe200078e3cff */
[----:B------:R-:W-:Y:S06]  /*4480*/  @P2 BRA `(.L_x_72) ;  /* 0xfffffff400502947 */ /* 0x000fec000383ffff */
[----:B------:R-:W4:Y:S01]  /*4490*/  S2UR UR6, SR_CgaCtaId ;  /* 0x00000000000679c3 */ /* 0x000f220000008800 */
[----:B------:R-:W-:Y:S01]  /*44a0*/  ELECT P0, URZ, PT ;  /* 0x0000000000ff782f */ /* 0x000fe20003800000 */
[----:B------:R-:W-:Y:S01]  /*44b0*/  IMAD.MOV.U32 R0, RZ, RZ, 0x1 ;  /* 0x00000001ff007424 */ /* 0x000fe200078e00ff */
[----:B------:R-:W-:Y:S01]  /*44c0*/  UMOV UR4, 0x40 ;  /* 0x0000004000047882 */ /* 0x000fe20000000000 */
[----:B------:R-:W-:-:S04]  /*44d0*/  SHF.L.U32 R3, RZ, 0x1f, RZ ;  /* 0x0000001fff037819 */ /* 0x000fc800000006ff */
[----:B------:R-:W-:Y:S01]  /*44e0*/  UVIRTCOUNT.DEALLOC.SMPOOL 0x80 ;  /* 0x000000800000784c */ /* 0x000fe20000000000 */
[----:B----4-:R-:W-:-:S09]  /*44f0*/  ULEA UR6, UR6, UR4, 0x18 ;  /* 0x0000000406067291 */ /* 0x010fd2000f8ec0ff */
[----:B------:R4:W-:Y:S01]  /*4500*/  @P0 STS.U8 [UR6+0x1c], R0 ;  /* 0x00001c00ff000988 */ /* 0x0009e20008000006 */
[----:B------:R-:W1:Y:S02]  /*4510*/  SYNCS.PHASECHK.TRANS64.TRYWAIT P0, [UR38+0xd0], R3 ;  /* 0x0000d003ff0075a7 */ /* 0x000e640008001126 */
[----:B-1--4-:R-:W-:Y:S05]  /*4520*/  @!P0 BRA `(.L_x_73) ;  /* 0x000000ec00008947 */ /* 0x012fea0003800000 */
.L_x_212:
[----:B------:R-:W-:Y:S01]  /*4530*/  NOP ;  /* 0x0000000000007918 */ /* 0x000fe20000000000 */
[----:B-1----:R-:W1:Y:S01]  /*4540*/  LDS R0, [UR6+0x14] ;  /* 0x00001406ff007984 */ /* 0x002e620008000800 */
[----:B------:R-:W-:Y:S01]  /*4550*/  ULOP3.LUT UR4, UR32, 0xffff, URZ, 0xc0, !UPT ;  /* 0x0000ffff20047892 */ /* 0x000fe2000f8ec0ff */
[----:B------:R-:W-:Y:S01]  /*4560*/  UMOV UR5, 0xffff ;  /* 0x0000ffff00057882 */ /* 0x000fe20000000000 */
[----:B---3--:R-:W-:Y:S02]  /*4570*/  UMOV UR7, 0x1 ;  /* 0x0000000100077882 */ /* 0x008fe40000000000 */
[----:B------:R-:W-:-:S04]  /*4580*/  USHF.R.U32.HI UR4, URZ, 0x5, UR4 ;  /* 0x00000005ff047899 */ /* 0x000fc80008011604 */
[----:B------:R-:W-:Y:S02]  /*4590*/  USHF.L.U32 UR5, UR5, UR4, URZ ;  /* 0x0000000405057299 */ /* 0x000fe400080006ff */
[----:B------:R-:W-:-:S04]  /*45a0*/  USHF.L.U32 UR4, UR7, UR4, URZ ;  /* 0x0000000407047299 */ /* 0x000fc800080006ff */
[----:B-1----:R-:W-:-:S04]  /*45b0*/  LOP3.LUT R0, R0, UR5, RZ, 0xc0, !PT ;  /* 0x0000000500007c12 */ /* 0x002fc8000f8ec0ff */
[----:B------:R-:W-:-:S13]  /*45c0*/  ISETP.NE.AND P0, PT, R0, UR5, PT ;  /* 0x0000000500007c0c */ /* 0x000fda000bf05270 */
[----:B------:R-:W-:Y:S05]  /*45d0*/  @P0 BRA `(.L_x_74) ;  /* 0x0000000000580947 */ /* 0x000fea0003800000 */
[----:B------:R-:W1:Y:S02]  /*45e0*/  LDS R0, [UR6+0x18] ;  /* 0x00001806ff007984 */ /* 0x000e640008000800 */
[----:B-1----:R-:W-:-:S04]  /*45f0*/  LOP3.LUT R0, R0, UR4, RZ, 0xc0, !PT ;  /* 0x0000000400007c12 */ /* 0x002fc8000f8ec0ff */
[----:B------:R-:W-:-:S13]  /*4600*/  ISETP.NE.AND P0, PT, R0, UR4, PT ;  /* 0x0000000400007c0c */ /* 0x000fda000bf05270 */
[----:B------:R-:W-:Y:S05]  /*4610*/  @P0 BRA `(.L_x_75) ;  /* 0x00000000003c0947 */ /* 0x000fea0003800000 */
[----:B------:R-:W1:Y:S01]  /*4620*/  S2R R2, SR_LANEID ;  /* 0x0000000000027919 */ /* 0x000e620000000000 */
[----:B------:R-:W-:Y:S01]  /*4630*/  ULOP3.LUT UR5, URZ, UR5, URZ, 0x33, !UPT ;  /* 0x00000005ff057292 */ /* 0x000fe2000f8e33ff */
[----:B------:R-:W-:Y:S01]  /*4640*/  LOP3.LUT R4, RZ, UR4, RZ, 0x33, !PT ;  /* 0x00000004ff047c12 */ /* 0x000fe2000f8e33ff */
[----:B------:R-:W-:Y:S02]  /*4650*/  VOTEU.ANY UR4, UPT, PT ;  /* 0x0000000000047886 */ /* 0x000fe400038e0100 */
[----:B------:R-:W-:Y:S01]  /*4660*/  UFLO.U32 UR4, UR4 ;  /* 0x00000004000472bd */ /* 0x000fe200080e0000 */
[----:B------:R-:W3:Y:S01]  /*4670*/  REDUX UR7, R4 ;  /* 0x00000000040773c4 */ /* 0x000ee20000000000 */
[----:B------:R-:W-:-:S06]  /*4680*/  IMAD.U32 R0, RZ, RZ, UR5 ;  /* 0x00000005ff007e24 */ /* 0x000fcc000f8e00ff */
[----:B------:R4:W-:Y:S01]  /*4690*/  UTCATOMSWS.AND URZ, UR5 ;  /* 0x0000000500ff79e3 */ /* 0x0009e20008000000 */
[----:B------:R-:W2:Y:S01]  /*46a0*/  REDUX UR8, R0 ;  /* 0x00000000000873c4 */ /* 0x000ea20000000000 */
[----:B-1----:R-:W-:Y:S01]  /*46b0*/  ISETP.EQ.U32.AND P0, PT, R2, UR4, PT ;  /* 0x0000000402007c0c */ /* 0x002fe2000bf02070 */
[----:B---3--:R-:W-:Y:S01]  /*46c0*/  IMAD.U32 R2, RZ, RZ, UR7 ;  /* 0x00000007ff027e24 */ /* 0x008fe2000f8e00ff */
[----:B--2---:R-:W-:-:S11]  /*46d0*/  MOV R3, UR8 ;  /* 0x0000000800037c02 */ /* 0x004fd60008000f00 */
[----:B------:R4:W-:Y:S04]  /*46e0*/  @P0 ATOMS.AND RZ, [UR6+0x14], R3 ;  /* 0x00001403ffff098c */ /* 0x0009e8000a800006 */
[----:B------:R4:W-:Y:S01]  /*46f0*/  @P0 ATOMS.AND RZ, [UR6+0x18], R2 ;  /* 0x00001802ffff098c */ /* 0x0009e2000a800006 */
[----:B------:R-:W-:Y:S05]  /*4700*/  BRA `(.L_x_76) ;  /* 0x0000000000147947 */ /* 0x000fea0003800000 */
.L_x_75:
[----:B------:R-:W-:Y:S02]  /*4710*/  MOV R2, 0x4730 ;  /* 0x0000473000027802 */ /* 0x000fe40000000f00 */
[----:B--2--5:R-:W-:Y:S05]  /*4720*/  CALL.REL.NOINC `($__internal_0_$__cuda_sm10x_tcgen05_guardrail_trap_col_being_dealloced_not_returned_by_alloc) ;  /* 0x000000f0009c7944 */ /* 0x024fea0003c00000 */
[----:B------:R-:W-:Y:S05]  /*4730*/  BRA `(.L_x_76) ;  /* 0x0000000000087947 */ /* 0x000fea0003800000 */
.L_x_74:
[----:B------:R-:W-:Y:S02]  /*4740*/  MOV R2, 0x4760 ;  /* 0x0000476000027802 */ /* 0x000fe40000000f00 */
[----:B--2--5:R-:W-:Y:S05]  /*4750*/  CALL.REL.NOINC `($__internal_2_$__cuda_sm10x_tcgen05_guardrail_trap_unallocated_columns_being_dealloced) ;  /* 0x000000f000a87944 */ /* 0x024fea0003c00000 */
.L_x_76:
[----:B------:R-:W-:Y:S01]  /*4760*/  NOP ;  /* 0x0000000000007918 */ /* 0x000fe20000000000 */
[----:B----4-:R-:W-:Y:S05]  /*4770*/  EXIT ;  /* 0x000000000000794d */ /* 0x010fea0003800000 */
.L_x_58:
[----:B------:R-:W-:-:S09]  /*4780*/  UISETP.NE.OR UP0, UPT, UR20, 0x3, !UP3 ;  /* 0x000000031400788c */ /* 0x000fd2000df05670 */
[----:B------:R-:W-:Y:S05]  /*4790*/  BRA.U UP0, `(.L_x_77) ;  /* 0x0000001900f87547 */ /* 0x000fea000b800000 */
[----:B------:R-:W2:Y:S01]  /*47a0*/  LDCU.64 UR4, c[0x0][0xc88] ;  /* 0x00019100ff0477ac */ /* 0x000ea20008000a00 */
[----:B------:R-:W3:Y:S01]  /*47b0*/  S2UR UR10, SR_CgaCtaId ;  /* 0x00000000000a79c3 */ /* 0x000ee20000008800 */
[----:B------:R-:W-:Y:S01]  /*47c0*/  HFMA2 R10, -RZ, RZ, 0, 0 ;  /* 0x00000000ff0a7431 */ /* 0x000fe200000001ff */
[----:B------:R-:W-:Y:S01]  /*47d0*/  MOV R9, RZ ;  /* 0x000000ff00097202 */ /* 0x000fe20000000f00 */
[----:B------:R-:W4:Y:S01]  /*47e0*/  LDCU UR61, c[0x0][0x370] ;  /* 0x00006e00ff3d77ac */ /* 0x000f220008000800 */
[----:B------:R-:W-:Y:S01]  /*47f0*/  HFMA2 R3, -RZ, RZ, 0, 0.0078125 ;  /* 0x00002000ff037431 */ /* 0x000fe200000001ff */
[----:B------:R-:W4:Y:S03]  /*4800*/  LDCU.128 UR64, c[0x0][0xf10] ;  /* 0x0001e200ff4077ac */ /* 0x000f260008000c00 */
[----:B------:R-:W1:Y:S01]  /*4810*/  LDC.64 R12, c[0x0][0x348] ;  /* 0x0000d200ff0c7b82 */ /* 0x000e620000000a00 */
[----:B------:R-:W3:Y:S01]  /*4820*/  LDCU UR53, c[0x0][0x374] ;  /* 0x00006e80ff3577ac */ /* 0x000ee20008000800 */
[----:B------:R-:W3:Y:S01]  /*4830*/  LDCU.64 UR54, c[0x0][0xc90] ;  /* 0x00019200ff3677ac */ /* 0x000ee20008000a00 */
[----:B--2---:R-:W-:Y:S01]  /*4840*/  UISETP.NE.U32.AND UP0, UPT, UR4, URZ, UPT ;  /* 0x000000ff0400728c */ /* 0x004fe2000bf05070 */
[----:B------:R-:W2:Y:S01]  /*4850*/  LDCU UR15, c[0x0][0xf0c] ;  /* 0x0001e180ff0f77ac */ /* 0x000ea20008000800 */
[----:B------:R-:W2:Y:S01]  /*4860*/  LDCU UR69, c[0x0][0xf20] ;  /* 0x0001e400ff4577ac */ /* 0x000ea20008000800 */
[----:B------:R-:W2:Y:S01]  /*4870*/  LDCU UR4, c[0x0][0xf30] ;  /* 0x0001e600ff0477ac */ /* 0x000ea20008000800 */
[----:B------:R-:W-:Y:S01]  /*4880*/  UMOV UR21, 0x400 ;  /* 0x0000040000157882 */ /* 0x000fe20000000000 */
[----:B----4-:R-:W-:-:S02]  /*4890*/  UIMAD.WIDE.U32 UR6, UR61, UR64, URZ ;  /* 0x000000403d0672a5 */ /* 0x010fc4000f8e00ff */
[----:B---3--:R-:W-:Y:S02]  /*48a0*/  UIMAD.WIDE.U32 UR8, UR53, UR67, URZ ;  /* 0x00000043350872a5 */ /* 0x008fe4000f8e00ff */
[----:B------:R-:W-:Y:S02]  /*48b0*/  ULEA UR21, UR10, UR21, 0x18 ;  /* 0x000000150a157291 */ /* 0x000fe4000f8ec0ff */
[----:B------:R-:W-:Y:S02]  /*48c0*/  UISETP.NE.AND.EX UP6, UPT, UR5, URZ, UPT, UP0 ;  /* 0x000000ff0500728c */ /* 0x000fe4000bfc5300 */
[----:B------:R-:W-:Y:S02]  /*48d0*/  UISETP.NE.AND UP0, UPT, UR45, 0x1, UPT ;  /* 0x000000012d00788c */ /* 0x000fe4000bf05270 */
[----:B------:R-:W-:Y:S02]  /*48e0*/  UISETP.NE.U32.AND UP0, UPT, UR54, URZ, UPT ;  /* 0x000000ff3600728c */ /* 0x000fe4000bf05070 */
[----:B------:R-:W-:-:S02]  /*48f0*/  UIADD3 UR57, UPT, UPT, UR21, 0x30, URZ ;  /* 0x0000003015397890 */ /* 0x000fc4000fffe0ff */
[----:B------:R-:W-:Y:S02]  /*4900*/  UIADD3 UR49, UPT, UPT, UR21, 0x38, URZ ;  /* 0x0000003815317890 */ /* 0x000fe4000fffe0ff */
[----:B------:R-:W-:Y:S02]  /*4910*/  UIADD3 UR41, UPT, UPT, UR21, 0x40, URZ ;  /* 0x0000004015297890 */ /* 0x000fe4000fffe0ff */
[----:B------:R-:W-:Y:S02]  /*4920*/  UIADD3 UR33, UPT, UPT, UR21, 0x48, URZ ;  /* 0x0000004815217890 */ /* 0x000fe4000fffe0ff */
[----:B------:R-:W-:Y:S01]  /*4930*/  USEL UR68, URZ, 0x1, UP5 ;  /* 0x00000001ff447887 */ /* 0x000fe2000a800000 */
[----:B------:R-:W-:Y:S01]  /*4940*/  UMOV UR6, UR7 ;  /* 0x0000000700067c82 */ /* 0x000fe20008000000 */
[----:B------:R-:W-:Y:S01]  /*4950*/  UMOV UR62, UR9 ;  /* 0x00000009003e7c82 */ /* 0x000fe20008000000 */
[----:B------:R-:W-:Y:S02]  /*4960*/  UISETP.GE.AND UP3, UPT, UR45, 0x1, UPT ;  /* 0x000000012d00788c */ /* 0x000fe4000bf66270 */
[----:B------:R-:W-:Y:S01]  /*4970*/  UISETP.NE.AND.EX UP5, UPT, UR55, URZ, UPT, UP0 ;  /* 0x000000ff3700728c */ /* 0x000fe2000bfa5300 */
[----:B------:R-:W-:Y:S01]  /*4980*/  UMOV UR29, URZ ;  /* 0x000000ff001d7c82 */ /* 0x000fe20008000000 */
[----:B------:R-:W-:Y:S01]  /*4990*/  UPLOP3.LUT UP1, UPT, UPT, UPT, UPT, 0x40, 0x4 ;  /* 0x000000000004789c */ /* 0x000fe20003f2e870 */
[----:B------:R-:W3:Y:S01]  /*49a0*/  LDCU.64 UR22, c[0x0][0xf28] ;  /* 0x0001e500ff1677ac */ /* 0x000ee20008000a00 */
[----:B--2---:R-:W-:-:S02]  /*49b0*/  UISETP.NE.AND UP3, UPT, UR15, 0x1, UPT ;  /* 0x000000010f00788c */ /* 0x004fc4000bf65270 */
[----:B------:R-:W-:Y:S02]  /*49c0*/  UPRMT UR46, UR10, 0x654, UR57 ;  /* 0x000006540a2e7896 */ /* 0x000fe40008000039 */
[----:B------:R-:W-:Y:S02]  /*49d0*/  UPRMT UR39, UR10, 0x654, UR49 ;  /* 0x000006540a277896 */ /* 0x000fe40008000031 */
[----:B------:R-:W-:Y:S02]  /*49e0*/  UPRMT UR38, UR10, 0x654, UR41 ;  /* 0x000006540a267896 */ /* 0x000fe40008000029 */
[----:B------:R-:W-:Y:S02]  /*49f0*/  UPRMT UR37, UR10, 0x654, UR33 ;  /* 0x000006540a257896 */ /* 0x000fe40008000021 */
[----:B------:R-:W-:Y:S02]  /*4a00*/  USHF.R.U32.HI UR63, URZ, UR65, UR6 ;  /* 0x00000041ff3f7299 */ /* 0x000fe40008011606 */
[----:B------:R-:W-:-:S02]  /*4a10*/  USHF.R.U32.HI UR62, URZ, UR69, UR62 ;  /* 0x00000045ff3e7299 */ /* 0x000fc4000801163e */
[----:B------:R-:W-:Y:S02]  /*4a20*/  UISETP.NE.AND UP0, UPT, UR66, 0x1, UPT ;  /* 0x000000014200788c */ /* 0x000fe4000bf05270 */
[----:B-1----:R-:W-:-:S11]  /*4a30*/  UISETP.NE.AND UP4, UPT, UR4, 0x1, UPT ;  /* 0x000000010400788c */ /* 0x002fd6000bf85270 */
.L_x_92:
[C---:B------:R-:W-:Y:S02]  /*4a40*/  LEA R8, R10.reuse, UR21, 0x3 ;  /* 0x000000150a087c11 */ /* 0x040fe4000f8e18ff */
[----:B------:R-:W-:Y:S02]  /*4a50*/  SHF.L.U32 R5, R9, 0x1f, RZ ;  /* 0x0000001f09057819 */ /* 0x000fe400000006ff */
[----:B------:R-:W-:Y:S02]  /*4a60*/  LEA R6, R10, UR21, 0x4 ;  /* 0x000000150a067c11 */ /* 0x000fe4000f8e20ff */
[----:B------:R-:W1:Y:S02]  /*4a70*/  SYNCS.PHASECHK.TRANS64.TRYWAIT P0, [R8+URZ+0x80], R5 ;  /* 0x00008005080075a7 */ /* 0x000e6400080011ff */
[----:B-12---:R-:W-:Y:S05]  /*4a80*/  @!P0 BRA `(.L_x_78) ;  /* 0x000000e400c08947 */ /* 0x006fea0003800000 */
.L_x_213:
[----:B-1----:R-:W1:Y:S01]  /*4a90*/  LDS.128 R4, [R6+0xe0] ;  /* 0x0000e00006047984 */ /* 0x002e620000000c00 */
[----:B------:R-:W-:Y:S01]  /*4aa0*/  UISETP.GE.AND UP0, UPT, UR45, 0x1, UPT ;  /* 0x000000012d00788c */ /* 0x000fe2000bf06270 */
[----:B------:R-:W-:Y:S01]  /*4ab0*/  @!PT LDS RZ, [RZ] ;  /* 0x00000000fffff984 */ /* 0x000fe20000000800 */
[----:B------:R-:W-:Y:S01]  /*4ac0*/  @!PT LDS RZ, [RZ] ;  /* 0x00000000fffff984 */ /* 0x000fe20000000800 */
[----:B------:R-:W-:Y:S01]  /*4ad0*/  @!PT LDS RZ, [RZ] ;  /* 0x00000000fffff984 */ /* 0x000fe20000000800 */
[----:B------:R-:W-:Y:S01]  /*4ae0*/  @!PT LDS RZ, [RZ] ;  /* 0x00000000fffff984 */ /* 0x000fe20000000800 */
[----:B------:R2:W-:Y:S06]  /*4af0*/  MEMBAR.ALL.CTA ;  /* 0x0000000000007992 */ /* 0x0005ec0000008000 */
[----:B--2---:R-:W2:Y:S01]  /*4b00*/  FENCE.VIEW.ASYNC.S ;  /* 0x00000000000073c6 */ /* 0x004ea20000000000 */
[----:B-1----:R-:W-:Y:S11]  /*4b10*/  LOP3.LUT P0, RZ, R6, 0x1, RZ, 0xc0, !PT ;  /* 0x0000000106ff7812 */ /* 0x002ff6000780c0ff */
[----:B------:R-:W-:Y:S02]  /*4b20*/  @!UPT UIADD3 URZ, UPT, UPT, URZ, URZ, URZ ;  /* 0x000000fffffff290 */ /* 0x000fe4000fffe0ff */
[----:B--2---:R-:W-:Y:S01]  /*4b30*/  VOTEU.ANY UP3, P0 ;  /* 0x0000000000ff7886 */ /* 0x004fe20000060100 */
[----:B------:R-:W-:Y:S11]  /*4b40*/  PLOP3.LUT P0, PT, PT, PT, UP3, 0x80, 0x8 ;  /* 0x000000000008781c */ /* 0x000ff60003f0f038 */
[----:B------:R-:W-:Y:S02]  /*4b50*/  @!UPT UIADD3 URZ, UPT, UPT, URZ, URZ, URZ ;  /* 0x000000fffffff290 */ /* 0x000fe4000fffe0ff */
[----:B------:R-:W-:Y:S02]  /*4b60*/  @P0 SHF.R.U32.HI R0, RZ, 0x10, R5 ;  /* 0x00000010ff000819 */ /* 0x000fe40000011605 */
[----:B------:R-:W-:Y:S02]  /*4b70*/  @P0 MOV R2, R4 ;  /* 0x0000000400020202 */ /* 0x000fe40000000f00 */
[----:B------:R-:W-:Y:S01]  /*4b80*/  @P0 R2UR UR4, R0 ;  /* 0x00000000000402ca */ /* 0x000fe200000e0000 */
[----:B------:R-:W-:Y:S01]  /*4b90*/  VIADD R0, R8, 0x90 ;  /* 0x0000009008007836 */ /* 0x000fe20000000000 */
[----:B------:R-:W-:Y:S02]  /*4ba0*/  @P0 LOP3.LUT R4, R5, 0xffff, RZ, 0xc0, !PT ;  /* 0x0000ffff05040812 */ /* 0x000fe400078ec0ff */
[----:B------:R-:W-:Y:S02]  /*4bb0*/  @P0 R2UR UR6, R2 ;  /* 0x00000000020602ca */ /* 0x000fe400000e0000 */
[----:B------:R-:W-:Y:S02]  /*4bc0*/  PRMT R0, RZ, 0x654, R0 ;  /* 0x00000654ff007816 */ /* 0x000fe40000000000 */
[----:B------:R-:W-:Y:S02]  /*4bd0*/  @P0 R2UR UR5, R4 ;  /* 0x00000000040502ca */ /* 0x000fe400000e0000 */
[----:B------:R1:W-:Y:S03]  /*4be0*/  SYNCS.ARRIVE.TRANS64.RED.A1T0 RZ, [R0+URZ], RZ ;  /* 0x000000ff00ff79a7 */ /* 0x0003e600081004ff */
[----:B------:R-:W-:Y:S04]  /*4bf0*/  @UP3 UMOV UR47, UR4 ;  /* 0x00000004002f3c82 */ /* 0x000fe80008000000 */
[----:B------:R-:W-:Y:S04]  /*4c00*/  @UP3 UMOV UR14, UR6 ;  /* 0x00000006000e3c82 */ /* 0x000fe80008000000 */
[----:B------:R-:W-:Y:S01]  /*4c10*/  @UP3 UMOV UR13, UR5 ;  /* 0x00000005000d3c82 */ /* 0x000fe20008000000 */
[----:B------:R-:W-:Y:S05]  /*4c20*/  BRA.U !UP0, `(.L_x_79) ;  /* 0x0000000108c07547 */ /* 0x000fea000b800000 */
[----:B------:R-:W-:Y:S02]  /*4c30*/  UIMAD.WIDE.U32 UR16, UR13, UR67, URZ ;  /* 0x000000430d1072a5 */ /* 0x000fe4000f8e00ff */
[----:B------:R-:W-:Y:S02]  /*4c40*/  UP2UR UR20, UPR, URZ, 0x4 ;  /* 0x00000004ff147883 */ /* 0x000fe40008000000 */
[----:B------:R-:W-:Y:S02]  /*4c50*/  UISETP.NE.AND UP2, UPT, UR66, 0x1, UPT ;  /* 0x000000014200788c */ /* 0x000fe4000bf45270 */
[----:B------:R-:W-:Y:S02]  /*4c60*/  UIMAD.WIDE.U32 UR18, UR14, UR64, URZ ;  /* 0x000000400e1272a5 */ /* 0x000fe4000f8e00ff */
[----:B------:R-:W-:Y:S02]  /*4c70*/  USEL UR4, UR53, UR62, !UP2 ;  /* 0x0000003e35047287 */ /* 0x000fe4000d000000 */
[----:B------:R-:W-:Y:S02]  /*4c80*/  UISETP.NE.AND UP0, UPT, UR15, 0x1, UPT ;  /* 0x000000010f00788c */ /* 0x000fe4000bf05270 */
[----:B------:R-:W-:Y:S02]  /*4c90*/  UP2UR UR25, UPR, URZ, 0x2 ;  /* 0x00000002ff197883 */ /* 0x000fe40008000000 */
[----:B------:R-:W-:Y:S02]  /*4ca0*/  UISETP.NE.AND UP1, UPT, UR45, 0x1, UPT ;  /* 0x000000012d00788c */ /* 0x000fe4000bf25270 */
[----:B---3--:R-:W-:Y:S02]  /*4cb0*/  UIMAD.WIDE.U32 UR8, UR4, UR22, URZ ;  /* 0x00000016040872a5 */ /* 0x008fe4000f8e00ff */
[----:B------:R-:W-:Y:S01]  /*4cc0*/  USEL UR7, UR61, UR63, !UP0 ;  /* 0x0000003f3d077287 */ /* 0x000fe2000c000000 */
[----:B------:R-:W-:Y:S02]  /*4cd0*/  UMOV UR5, UR17 ;  /* 0x0000001100057c82 */ /* 0x000fe40008000000 */
[----:B------:R-:W-:Y:S02]  /*4ce0*/  USHF.R.U32.HI UR6, URZ, UR69, UR5 ;  /* 0x00000045ff067299 */ /* 0x000fe40008011605 */
[----:B------:R-:W-:Y:S02]  /*4cf0*/  UIMAD.WIDE.U32 UR10, UR7, UR22, URZ ;  /* 0x00000016070a72a5 */ /* 0x000fe4000f8e00ff */
[----:B------:R-:W-:Y:S02]  /*4d00*/  USEL UR6, UR13, UR6, !UP2 ;  /* 0x000000060d067287 */ /* 0x000fe4000d000000 */
[----:B------:R-:W-:Y:S01]  /*4d10*/  UISETP.NE.AND UP2, UPT, UR20, URZ, UPT ;  /* 0x000000ff1400728c */ /* 0x000fe2000bf45270 */
[----:B------:R-:W-:Y:S02]  /*4d20*/  UMOV UR5, UR19 ;  /* 0x0000001300057c82 */ /* 0x000fe40008000000 */
[----:B------:R-:W-:Y:S03]  /*4d30*/  USHF.R.U32.HI UR16, URZ, UR65, UR5 ;  /* 0x00000041ff107299 */ /* 0x000fe60008011605 */
[----:B------:R-:W-:Y:S02]  /*4d40*/  UMOV UR5, UR9 ;  /* 0x0000000900057c82 */ /* 0x000fe40008000000 */
[----:B------:R-:W-:Y:S03]  /*4d50*/  @UP1 USHF.R.U32.HI UR4, URZ, UR23, UR5 ;  /* 0x00000017ff041299 */ /* 0x000fe60008011605 */
[----:B------:R-:W-:Y:S01]  /*4d60*/  UMOV UR5, UR11 ;  /* 0x0000000b00057c82 */ /* 0x000fe20008000000 */
[----:B------:R-:W-:Y:S02]  /*4d70*/  UIMAD UR4, UR45, UR4, URZ ;  /* 0x000000042d0472a4 */ /* 0x000fe4000f8e02ff */
[----:B------:R-:W-:Y:S02]  /*4d80*/  @UP1 USHF.R.U32.HI UR7, URZ, UR23, UR5 ;  /* 0x00000017ff071299 */ /* 0x000fe40008011605 */
[----:B------:R-:W-:Y:S02]  /*4d90*/  USEL UR5, UR14, UR16, !UP0 ;  /* 0x000000100e057287 */ /* 0x000fe4000c000000 */
[----:B------:R-:W-:Y:S02]  /*4da0*/  UIMAD.WIDE.U32 UR10, UR6, UR22, URZ ;  /* 0x00000016060a72a5 */ /* 0x000fe4000f8e00ff */
[----:B------:R-:W-:Y:S02]  /*4db0*/  UIMAD UR8, UR45, UR7, URZ ;  /* 0x000000072d0872a4 */ /* 0x000fe4000f8e02ff */
[----:B------:R-:W-:Y:S03]  /*4dc0*/  UISETP.GE.AND UP0, UPT, UR6, UR4, UPT ;  /* 0x000000040600728c */ /* 0x000fe6000bf06270 */
[----:B------:R-:W-:Y:S01]  /*4dd0*/  UMOV UR4, UR11 ;  /* 0x0000000b00047c82 */ /* 0x000fe20008000000 */
[----:B------:R-:W-:Y:S02]  /*4de0*/  UISETP.GE.OR UP0, UPT, UR5, UR8, UP0 ;  /* 0x000000080500728c */ /* 0x000fe40008706670 */
[----:B------:R-:W-:Y:S02]  /*4df0*/  USHF.R.U32.HI UR4, URZ, UR23, UR4 ;  /* 0x00000017ff047299 */ /* 0x000fe40008011604 */
[----:B------:R-:W-:Y:S02]  /*4e00*/  UIMAD.WIDE.U32 UR8, UR5, UR22, URZ ;  /* 0x00000016050872a5 */ /* 0x000fe4000f8e00ff */
[----:B------:R-:W-:Y:S04]  /*4e10*/  USEL UR10, UR6, UR4, !UP1 ;  /* 0x00000004060a7287 */ /* 0x000fe8000c800000 */
[----:B------:R-:W-:Y:S01]  /*4e20*/  UIADD3 UR11, UPT, UPT, -UR10, URZ, URZ ;  /* 0x000000ff0a0b7290 */ /* 0x000fe2000fffe1ff */
[----:B------:R-:W-:Y:S02]  /*4e30*/  @!UP0 UMOV UR4, UR9 ;  /* 0x0000000900048c82 */ /* 0x000fe40008000000 */
[----:B------:R-:W-:Y:S02]  /*4e40*/  @!UP0 USHF.R.U32.HI UR4, URZ, UR23, UR4 ;  /* 0x00000017ff048299 */ /* 0x000fe40008011604 */
[----:B------:R-:W-:Y:S02]  /*4e50*/  UIMAD UR8, UR45, UR11, UR6 ;  /* 0x0000000b2d0872a4 */ /* 0x000fe4000f8e0206 */
[----:B------:R-:W-:Y:S02]  /*4e60*/  @!UP0 USEL UR4, UR5, UR4, !UP1 ;  /* 0x0000000405048287 */ /* 0x000fe4000c800000 */
[----:B------:R-:W-:Y:S02]  /*4e70*/  UISETP.NE.AND UP1, UPT, UR25, URZ, UPT ;  /* 0x000000ff1900728c */ /* 0x000fe4000bf25270 */
[----:B------:R-:W-:Y:S02]  /*4e80*/  @!UP0 UIMAD UR7, UR7, UR8, UR4 ;  /* 0x00000008070782a4 */ /* 0x000fe4000f8e0204 */
[----:B------:R-:W-:Y:S02]  /*4e90*/  @!UP0 UIADD3 UR9, UPT, UPT, UR10, -UR4, URZ ;  /* 0x800000040a098290 */ /* 0x000fe4000fffe0ff */
[----:B------:R-:W-:Y:S02]  /*4ea0*/  UIADD3 UR8, UPT, UPT, -UR6, URZ, URZ ;  /* 0x000000ff06087290 */ /* 0x000fe4000fffe1ff */
[----:B------:R-:W-:Y:S02]  /*4eb0*/  UIADD3 UR4, UPT, UPT, -UR5, URZ, URZ ;  /* 0x000000ff05047290 */ /* 0x000fe4000fffe1ff */
[----:B------:R-:W-:Y:S03]  /*4ec0*/  @!UP0 UIMAD UR6, UR9, UR45, UR5 ;  /* 0x0000002d090682a4 */ /* 0x000fe6000f8e0205 */
[----:B------:R-:W-:Y:S01]  /*4ed0*/  @!UP0 UMOV UR5, UR7 ;  /* 0x0000000700058c82 */ /* 0x000fe20008000000 */
[----:B------:R-:W-:Y:S02]  /*4ee0*/  UIMAD UR7, UR15, UR4, UR14 ;  /* 0x000000040f0772a4 */ /* 0x000fe4000f8e020e */
[----:B------:R-:W-:Y:S02]  /*4ef0*/  UIMAD UR4, UR66, UR8, UR13 ;  /* 0x00000008420472a4 */ /* 0x000fe4000f8e020d */
[----:B------:R-:W-:Y:S02]  /*4f00*/  UIMAD UR14, UR5, UR15, UR7 ;  /* 0x0000000f050e72a4 */ /* 0x000fe4000f8e0207 */
[----:B------:R-:W-:Y:S11]  /*4f10*/  UIMAD UR13, UR6, UR66, UR4 ;  /* 0x00000042060d72a4 */ /* 0x000ff6000f8e0204 */
[----:B------:R-:W-:Y:S01]  /*4f20*/  @!UPT UIADD3 URZ, UPT, UPT, URZ, URZ, URZ ;  /* 0x000000fffffff290 */ /* 0x000fe2000fffe0ff */
.L_x_79:
[----:B------:R-:W2:Y:S01]  /*4f30*/  @!UP4 LDCU.128 UR8, c[0x0][0xf10] ;  /* 0x0001e200ff08c7ac */ /* 0x000ea20008000c00 */
[----:B------:R-:W-:Y:S04]  /*4f40*/  ISETP.NE.U32.AND P0, PT, RZ, UR54, PT ;  /* 0x00000036ff007c0c */ /* 0x000fe8000bf05070 */
[----:B------:R-:W-:Y:S01]  /*4f50*/  ISETP.NE.AND.EX P0, PT, RZ, UR55, PT, P0 ;  /* 0x00000037ff007c0c */ /* 0x000fe2000bf05300 */
[----:B------:R-:W4:Y:S01]  /*4f60*/  @!UP4 LDCU UR5, c[0x0][0xf0c] ;  /* 0x0001e180ff05c7ac */ /* 0x000f220008000800 */
[----:B------:R-:W3:Y:S01]  /*4f70*/  @!UP4 LDCU UR4, c[0x0][0xf20] ;  /* 0x0001e400ff04c7ac */ /* 0x000ee20008000800 */
[----:B------:R-:W-:Y:S02]  /*4f80*/  USHF.L.U32 UR17, UR24, 0x8, URZ ;  /* 0x0000000818117899 */ /* 0x000fe400080006ff */
[----:B--2---:R-:W-:Y:S02]  /*4f90*/  UIMAD.WIDE.U32 UR6, UR14, UR8, URZ ;  /* 0x000000080e0672a5 */ /* 0x004fe4000f8e00ff */
[----:B------:R-:W-:Y:S02]  /*4fa0*/  UIADD3 UR18, UPT, UPT, UR17, 0x60, URZ ;  /* 0x0000006011127890 */ /* 0x000fe4000fffe0ff */
[----:B------:R-:W-:Y:S02]  /*4fb0*/  @!UP4 USHF.R.U32.HI UR7, URZ, UR9, UR7 ;  /* 0x00000009ff07c299 */ /* 0x000fe40008011607 */
[----:B------:R-:W-:Y:S02]  /*4fc0*/  UIMAD.WIDE.U32 UR8, UR13, UR11, URZ ;  /* 0x0000000b0d0872a5 */ /* 0x000fe4000f8e00ff */
[----:B----4-:R-:W-:Y:S02]  /*4fd0*/  @!UP4 UISETP.NE.AND UP0, UPT, UR5, 0x1, UPT ;  /* 0x000000010500c88c */ /* 0x010fe4000bf05270 */
[----:B------:R-:W-:Y:S02]  /*4fe0*/  USHF.L.U32 UR59, UR12, 0x7, URZ ;  /* 0x000000070c3b7899 */ /* 0x000fe400080006ff */
[----:B------:R-:W-:Y:S02]  /*4ff0*/  @!UP4 USEL UR7, UR14, UR7, !UP0 ;  /* 0x000000070e07c287 */ /* 0x000fe4000c000000 */
[----:B------:R-:W-:Y:S01]  /*5000*/  @!UP4 UISETP.NE.AND UP0, UPT, UR10, 0x1, UPT ;  /* 0x000000010a00c88c */ /* 0x000fe2000bf05270 */
[----:B------:R-:W-:Y:S01]  /*5010*/  @!UP4 UMOV UR6, UR9 ;  /* 0x000000090006cc82 */ /* 0x000fe20008000000 */
[----:B------:R-:W-:Y:S01]  /*5020*/  UMOV UR58, UR18 ;  /* 0x00000012003a7c82 */ /* 0x000fe20008000000 */
[----:B---3--:R-:W-:Y:S04]  /*5030*/  @!UP4 USHF.R.U32.HI UR6, URZ, UR4, UR6 ;  /* 0x00000004ff06c299 */ /* 0x008fe80008011606 */
[----:B------:R-:W-:Y:S04]  /*5040*/  @!UP4 USEL UR6, UR13, UR6, !UP0 ;  /* 0x000000060d06c287 */ /* 0x000fe8000c000000 */
[----:B------:R-:W-:Y:S02]  /*5050*/  @!UP4 UIADD3 UR4, UPT, UPT, -UR7, UR6, URZ ;  /* 0x000000060704c290 */ /* 0x000fe4000fffe1ff */
[----:B------:R-:W-:Y:S02]  /*5060*/  @!UP4 UIADD3 UR6, UPT, UPT, UR7, -UR6, URZ ;  /* 0x800000060706c290 */ /* 0x000fe4000fffe0ff */
[----:B------:R-:W-:Y:S02]  /*5070*/  @!UP4 UIMAD UR14, UR4, UR5, UR14 ;  /* 0x00000005040ec2a4 */ /* 0x000fe4000f8e020e */
[----:B------:R-:W-:Y:S01]  /*5080*/  @!UP4 UIMAD UR13, UR6, UR10, UR13 ;  /* 0x0000000a060dc2a4 */ /* 0x000fe2000f8e020d */
[----:B------:R-:W-:Y:S11]  /*5090*/  BRA.U UP1, `(.L_x_80) ;  /* 0x0000000101107547 */ /* 0x000ff6000b800000 */
[----:B-1----:R-:W-:Y:S04]  /*50a0*/  MOV R0, UR68 ;  /* 0x0000004400007c02 */ /* 0x002fe80008000f00 */
[----:B------:R-:W-:Y:S04]  /*50b0*/  SHF.L.U32 R5, R0, 0x1f, RZ ;  /* 0x0000001f00057819 */ /* 0x000fe800000006ff */
[----:B------:R-:W1:Y:S02]  /*50c0*/  SYNCS.PHASECHK.TRANS64.TRYWAIT P1, [UR21+0x78], R5 ;  /* 0x00007805ff0075a7 */ /* 0x000e640008021115 */
[----:B-1----:R-:W-:Y:S05]  /*50d0*/  @!P1 BRA `(.L_x_81) ;  /* 0x000000e000409947 */ /* 0x002fea0003800000 */
.L_x_80:
[----:B------:R-:W-:Y:S05]  /*50e0*/  BRA.U !UP5, `(.L_x_82) ;  /* 0x000000010d387547 */ /* 0x000fea000b800000 */
[----:B------:R-:W-:Y:S01]  /*50f0*/  UPLOP3.LUT UP2, UPT, UPT, UPT, UP6, 0x80, 0x8 ;  /* 0x000000000008789c */ /* 0x000fe20003f4f060 */
[----:B-1----:R-:W-:Y:S01]  /*5100*/  HFMA2 R0, -RZ, RZ, 0, 5.9604644775390625e-08 ;  /* 0x00000001ff007431 */ /* 0x002fe200000001ff */
[----:B------:R-:W1:Y:S01]  /*5110*/  LDCU.64 UR8, c[0x0][0x358] ;  /* 0x00006b00ff0877ac */ /* 0x000e620008000a00 */
[----:B------:R-:W-:Y:S03]  /*5120*/  IMAD.MOV.U32 R176, RZ, RZ, 0x1 ;  /* 0x00000001ffb07424 */ /* 0x000fe600078e00ff */
[----:B------:R-:W-:Y:S05]  /*5130*/  PLOP3.LUT P1, PT, PT, PT, UP2, 0x80, 0x8 ;  /* 0x000000000008781c */ /* 0x000fea0003f2f028 */
[----:B------:R-:W2:Y:S01]  /*5140*/  @UP2 LDCU.64 UR4, c[0x0][0xc88] ;  /* 0x00019100ff0427ac */ /* 0x000ea20008000a00 */
[----:B------:R-:W-:Y:S07]  /*5150*/  @UP2 UIMAD UR6, UR36, UR54, URZ ;  /* 0x00000036240622a4 */ /* 0x000fee000f8e02ff */
[----:B------:R-:W-:Y:S01]  /*5160*/  @!P1 PRMT R176, R0, 0x7610, R176 ;  /* 0x0000761000b09816 */ /* 0x000fe200000000b0 */
[----:B--2---:R-:W-:Y:S06]  /*5170*/  @UP2 UIMAD.WIDE UR4, UR6, 0x4, UR4 ;  /* 0x00000004060428a5 */ /* 0x004fec000f8e0204 */
[----:B------:R-:W-:Y:S01]  /*5180*/  IMAD.U32 R4, RZ, RZ, UR4 ;  /* 0x00000004ff047e24 */ /* 0x000fe2000f8e00ff */
[----:B------:R-:W-:Y:S04]  /*5190*/  MOV R5, UR5 ;  /* 0x0000000500057c02 */ /* 0x000fe80008000f00 */
[----:B------:R-:W2:Y:S01]  /*51a0*/  @!UP2 LDCU UR4, c[0x0][0xc80] ;  /* 0x00019000ff04a7ac */ /* 0x000ea20008000800 */
[----:B-1---5:R3:W5:Y:S02]  /*51b0*/  @P1 LDG.E R133, desc[UR8][R4.64] ;  /* 0x0000000804851981 */ /* 0x022764000c1e1900 */
[----:B--23--:R-:W-:Y:S07]  /*51c0*/  @!P1 IMAD.U32 R133, RZ, RZ, UR4 ;  /* 0x00000004ff859e24 */ /* 0x00cfee000f8e00ff */
.L_x_82:
[----:B-----5:R-:W-:Y:S01]  /*51d0*/  @!P0 FSETP.EQ.AND P2, PT, R133, RZ, PT ;  /* 0x000000ff8500820b */ /* 0x020fe20003f42000 */
[----:B------:R-:W-:Y:S01]  /*51e0*/  @!UPT UIADD3 URZ, UPT, UPT, URZ, URZ, URZ ;  /* 0x000000fffffff290 */ /* 0x000fe2000fffe0ff */
[----:B------:R-:W-:Y:S11]  /*51f0*/  @!P0 BRA `(.L_x_83) ;  /* 0x0000000000148947 */ /* 0x000ff60003800000 */
[----:B------:R-:W-:Y:S02]  /*5200*/  LOP3.LUT P0, RZ, R176, 0xff, RZ, 0xc0, !PT ;  /* 0x000000ffb0ff7812 */ /* 0x000fe4000780c0ff */
[----:B------:R-:W-:Y:S04]  /*5210*/  PLOP3.LUT P2, PT, PT, PT, UP2, 0x80, 0x8 ;  /* 0x000000000008781c */ /* 0x000fe80003f4f028 */
[----:B------:R-:W-:Y:S07]  /*5220*/  PLOP3.LUT P2, PT, P2, PT, PT, 0x8, 0x80 ;  /* 0x000000000080781c */ /* 0x000fee000174e170 */
[----:B------:R-:W-:Y:S11]  /*5230*/  @P0 FSETP.EQ.AND P2, PT, R133, RZ, PT ;  /* 0x000000ff8500020b */ /* 0x000ff60003f42000 */
[----:B------:R-:W-:Y:S02]  /*5240*/  @!UPT UIADD3 URZ, UPT, UPT, URZ, URZ, URZ ;  /* 0x000000fffffff290 */ /* 0x000fe4000fffe0ff */
.L_x_83:
[----:B-1----:R-:W-:Y:S01]  /*5250*/  IMAD.MOV.U32 R0, RZ, RZ, 0x1 ;  /* 0x00000001ff007424 */ /* 0x002fe200078e00ff */
[----:B------:R-:W-:Y:S01]  /*5260*/  ULOP3.LUT UP0, UR19, UR29, 0x1, URZ, 0xc0, !UPT ;  /* 0x000000011d137892 */ /* 0x000fe2000f80c0ff */
[----:B------:R-:W-:Y:S03]  /*5270*/  ELECT P1, URZ, PT ;  /* 0x0000000000ff782f */ /* 0x000fe60003820000 */
[----:B------:R-:W-:Y:S02]  /*5280*/  SHF.L.U32 R5, R0, 0x1f, RZ ;  /* 0x0000001f00057819 */ /* 0x000fe400000006ff */
[----:B------:R-:W-:Y:S02]  /*5290*/  PLOP3.LUT P1, PT, P2, P1, PT, 0xf2, 0x2f ;  /* 0x00000000002f781c */ /* 0x000fe40001723e72 */
[----:B------:R-:W1:Y:S03]  /*52a0*/  SYNCS.PHASECHK.TRANS64.TRYWAIT P0, [UR21+0x50], R5 ;  /* 0x00005005ff0075a7 */ /* 0x000e660008001115 */
[----:B------:R-:W-:Y:S01]  /*52b0*/  @UP0 UIADD3 UR58, UPT, UPT, UR17, URZ, URZ ;  /* 0x000000ff113a0290 */ /* 0x000fe2000fffe0ff */
[----:B-1----:R-:W-:Y:S11]  /*52c0*/  @!P0 BRA `(.L_x_84) ;  /* 0x000000dc00dc8947 */ /* 0x002ff60003800000 */
.L_x_216:
[----:B------:R-:W-:Y:S01]  /*52d0*/  @!P1 IADD3 R2, P0, PT, R12, 0x980, RZ ;  /* 0x000009800c029810 */ /* 0x000fe20007f1e0ff */
[----:B------:R-:W-:Y:S01]  /*52e0*/  VOTEU.ALL UP0, P1 ;  /* 0x0000000000ff7886 */ /* 0x000fe20000800000 */
[----:B------:R-:W-:Y:S01]  /*52f0*/  UMOV UR6, 0x0 ;  /* 0x0000000000067882 */ /* 0x000fe20000000000 */
[----:B------:R-:W-:Y:S01]  /*5300*/  UMOV UR7, 0x10000000 ;  /* 0x1000000000077882 */ /* 0x000fe20000000000 */
[----:B------:R-:W-:Y:S01]  /*5310*/  @!P1 R2UR UR5, R2 ;  /* 0x00000000020592ca */ /* 0x000fe200000e0000 */
[----:B-1----:R-:W-:Y:S01]  /*5320*/  @!P1 IMAD.X R0, RZ, RZ, R13, P0 ;  /* 0x000000ffff009224 */ /* 0x002fe200000e060d */
[----:B------:R-:W-:Y:S02]  /*5330*/  @!UP0 UIADD3 UR56, UPT, UPT, UR21, 0x200, URZ ;  /* 0x0000020015388890 */ /* 0x000fe4000fffe0ff */
[----:B------:R-:W-:Y:S02]  /*5340*/  @!UP0 UIADD3 UR10, UPT, UPT, UR58, 0x80, URZ ;  /* 0x000000803a0a8890 */ /* 0x000fe4000fffe0ff */
[----:B------:R-:W-:Y:S01]  /*5350*/  @!P1 R2UR UR4, R0 ;  /* 0x00000000000492ca */ /* 0x000fe200000e0000 */
[----:B------:R-:W-:Y:S01]  /*5360*/  @!UP0 UIADD3 UR8, UPT, UPT, UR21, 0x1200, URZ ;  /* 0x0000120015088890 */ /* 0x000fe2000fffe0ff */
[----:B------:R-:W-:Y:S01]  /*5370*/  @!P1 IMAD.MOV.U32 R0, RZ, RZ, 0x2000 ;  /* 0x00002000ff009424 */ /* 0x000fe200078e00ff */
[----:B------:R-:W-:Y:S01]  /*5380*/  VOTEU.ALL UP0, P1 ;  /* 0x0000000000ff7886 */ /* 0x000fe20000800000 */
[----:B------:R-:W-:Y:S01]  /*5390*/  UMOV UR60, UR36 ;  /* 0x00000024003c7c82 */ /* 0x000fe20008000000 */
[----:B------:R-:W-:Y:S01]  /*53a0*/  UMOV UR9, UR57 ;  /* 0x0000003900097c82 */ /* 0x000fe20008000000 */
[----:B------:R-:W-:Y:S01]  /*53b0*/  UMOV UR11, UR59 ;  /* 0x0000003b000b7c82 */ /* 0x000fe20008000000 */
[----:B------:R-:W-:Y:S01]  /*53c0*/  IMAD.U32 R6, RZ, RZ, UR5 ;  /* 0x00000005ff067e24 */ /* 0x000fe2000f8e00ff */
[----:B------:R-:W-:Y:S05]  /*53d0*/  UMOV UR12, UR36 ;  /* 0x00000024000c7c82 */ /* 0x000fea0008000000 */
[----:B------:R-:W-:Y:S01]  /*53e0*/  IMAD.U32 R7, RZ, RZ, UR4 ;  /* 0x00000004ff077e24 */ /* 0x000fe2000f8e00ff */
[----:B------:R-:W-:Y:S04]  /*53f0*/  @!P1 R2UR UR4, R6 ;  /* 0x00000000060492ca */ /* 0x000fe800000e0000 */
[----:B------:R-:W-:Y:S11]  /*5400*/  @!P1 R2UR UR5, R7 ;  /* 0x00000000070592ca */ /* 0x000ff600000e0000 */
[----:B------:R-:W-:Y:S02]  /*5410*/  @!UPT UIADD3 URZ, UPT, UPT, URZ, URZ, URZ ;  /* 0x000000fffffff290 */ /* 0x000fe4000fffe0ff */
[----:B------:R1:W-:Y:S01]  /*5420*/  @!UP0 UTMALDG.3D [UR56], [UR4], desc[UR6] ;  /* 0x00000638040085b4 */ /* 0x0003e20008011000 */
[----:B------:R-:W-:Y:S05]  /*5430*/  VOTEU.ALL UP0, P1 ;  /* 0x0000000000ff7886 */ /* 0x000fea0000800000 */
[----:B------:R1:W-:Y:S01]  /*5440*/  @!UP0 UTMALDG.3D [UR8], [UR4], desc[UR6] ;  /* 0x00000608040085b4 */ /* 0x0003e20008011000 */
[----:B------:R1:W-:Y:S01]  /*5450*/  @!P1 SYNCS.ARRIVE.TRANS64.RED.A0TR RZ, [UR21+0x30], R0 ;  /* 0x00003000ffff99a7 */ /* 0x0003e20008300415 */
[----:B------:R-:W-:Y:S01]  /*5460*/  SYNCS.ARRIVE.TRANS64.RED.A1T0 RZ, [UR46], RZ ;  /* 0x000000ffffff79a7 */ /* 0x000fe2000810042e */
[----:B------:R-:W2:Y:S02]  /*5470*/  SYNCS.PHASECHK.TRANS64.TRYWAIT P0, [UR21+0x58], R5 ;  /* 0x00005805ff0075a7 */ /* 0x000ea40008001115 */
[----:B-12---:R-:W-:Y:S05]  /*5480*/  @!P0 BRA `(.L_x_85) ;  /* 0x000000dc00848947 */ /* 0x006fea0003800000 */
.L_x_218:
        /* <DEDUP_REMOVED lines=11> */
[----:B------:R-:W-:Y:S01]  /*5540*/  @!UP0 UIADD3 UR8, UPT, UPT, UR21, 0x3200, URZ ;  /* 0x0000320015088890 */ /* 0x000fe2000fffe0ff */
[----:B------:R-:W-:Y:S01]  /*5550*/  VOTEU.ALL UP0, P1 ;  /* 0x0000000000ff7886 */ /* 0x000fe20000800000 */
[----:B------:R-:W-:Y:S02]  /*5560*/  UMOV UR50, UR58 ;  /* 0x0000003a00327c82 */ /* 0x000fe40008000000 */
[----:B------:R-:W-:Y:S01]  /*5570*/  IMAD.U32 R6, RZ, RZ, UR5 ;  /* 0x00000005ff067e24 */ /* 0x000fe2000f8e00ff */
[----:B------:R-:W-:Y:S01]  /*5580*/  UMOV UR52, UR36 ;  /* 0x0000002400347c82 */ /* 0x000fe20008000000 */
[----:B------:R-:W-:Y:S01]  /*5590*/  UMOV UR9, UR49 ;  /* 0x0000003100097c82 */ /* 0x000fe20008000000 */
[----:B------:R-:W-:Y:S01]  /*55a0*/  UMOV UR12, UR36 ;  /* 0x00000024000c7c82 */ /* 0x000fe20008000000 */
[----:B------:R-:W-:Y:S01]  /*55b0*/  UMOV UR11, UR51 ;  /* 0x00000033000b7c82 */ /* 0x000fe20008000000 */
[----:B------:R-:W-:Y:S01]  /*55c0*/  USHF.L.U32 UR16, UR19, 0x5, URZ ;  /* 0x0000000513107899 */ /* 0x000fe200080006ff */
[----:B------:R-:W-:Y:S01]  /*55d0*/  IMAD.U32 R7, RZ, RZ, UR4 ;  /* 0x00000004ff077e24 */ /* 0x000fe2000f8e00ff */
[----:B------:R-:W-:Y:S04]  /*55e0*/  @!P1 R2UR UR4, R6 ;  /* 0x00000000060492ca */ /* 0x000fe800000e0000 */
[----:B------:R-:W-:Y:S11]  /*55f0*/  @!P1 R2UR UR5, R7 ;  /* 0x00000000070592ca */ /* 0x000ff600000e0000 */
[----:B------:R-:W-:Y:S02]  /*5600*/  @!UPT UIADD3 URZ, UPT, UPT, URZ, URZ, URZ ;  /* 0x000000fffffff290 */ /* 0x000fe4000fffe0ff */
[----:B------:R-:W-:Y:S01]  /*5610*/  @!UP0 UTMALDG.3D [UR48], [UR4], desc[UR6] ;  /* 0x00000630040085b4 */ /* 0x000fe20008011000 */
[----:B------:R-:W-:Y:S05]  /*5620*/  VOTEU.ALL UP0, P1 ;  /* 0x0000000000ff7886 */ /* 0x000fea0000800000 */
[----:B------:R1:W-:Y:S01]  /*5630*/  @!UP0 UTMALDG.3D [UR8], [UR4], desc[UR6] ;  /* 0x00000608040085b4 */ /* 0x0003e20008011000 */
[----:B------:R2:W-:Y:S01]  /*5640*/  @!P1 SYNCS.ARRIVE.TRANS64.RED.A0TR RZ, [UR21+0x38], R0 ;  /* 0x00003800ffff99a7 */ /* 0x0005e20008300415 */
[----:B------:R-:W-:Y:S01]  /*5650*/  SYNCS.ARRIVE.TRANS64.RED.A1T0 RZ, [UR39], RZ ;  /* 0x000000ffffff79a7 */ /* 0x000fe20008100427 */
[----:B------:R-:W3:Y:S01]  /*5660*/  SYNCS.PHASECHK.TRANS64.TRYWAIT P0, [UR21+0x60], R5 ;  /* 0x00006005ff0075a7 */ /* 0x000ee20008001115 */
[----:B-1----:R-:W-:Y:S01]  /*5670*/  UIADD3 UR4, UPT, UPT, UR17, -UR16, URZ ;  /* 0x8000001011047290 */ /* 0x002fe2000fffe0ff */
[----:B--23--:R-:W-:Y:S11]  /*5680*/  @!P0 BRA `(.L_x_86) ;  /* 0x000000dc001c8947 */ /* 0x00cff60003800000 */
.L_x_220:
[----:B------:R-:W-:Y:S01]  /*5690*/  @!P1 IADD3 R2, P0, PT, R12, 0x980, RZ ;  /* 0x000009800c029810 */ /* 0x000fe20007f1e0ff */
[----:B------:R-:W-:Y:S01]  /*56a0*/  VOTEU.ALL UP0, P1 ;  /* 0x0000000000ff7886 */ /* 0x000fe20000800000 */
[----:B------:R-:W-:Y:S02]  /*56b0*/  UIADD3 UR42, UPT, UPT, UR4, 0x40, URZ ;  /* 0x00000040042a7890 */ /* 0x000fe4000fffe0ff */
        /* <DEDUP_REMOVED lines=8> */
[----:B------:R-:W-:Y:S01]  /*5740*/  UMOV UR24, 0x0 ;  /* 0x0000000000187882 */ /* 0x000fe20000000000 */
[----:B------:R-:W-:Y:S01]  /*5750*/  UMOV UR25, 0x10000000 ;  /* 0x1000000000197882 */ /* 0x000fe20000000000 */
[----:B------:R-:W-:Y:S01]  /*5760*/  UMOV UR43, UR59 ;  /* 0x0000003b002b7c82 */ /* 0x000fe20008000000 */
[----:B------:R-:W-:Y:S01]  /*5770*/  IMAD.U32 R6, RZ, RZ, UR6 ;  /* 0x00000006ff067e24 */ /* 0x000fe2000f8e00ff */
[----:B------:R-:W-:Y:S01]  /*5780*/  UMOV UR44, UR36 ;  /* 0x00000024002c7c82 */ /* 0x000fe20008000000 */
[----:B------:R-:W-:Y:S01]  /*5790*/  UMOV UR9, UR41 ;  /* 0x0000002900097c82 */ /* 0x000fe20008000000 */
[----:B------:R-:W-:Y:S01]  /*57a0*/  UMOV UR11, UR59 ;  /* 0x0000003b000b7c82 */ /* 0x000fe20008000000 */
[----:B------:R-:W-:Y:S01]  /*57b0*/  UMOV UR12, UR36 ;  /* 0x00000024000c7c82 */ /* 0x000fe20008000000 */
[----:B------:R-:W-:Y:S01]  /*57c0*/  @!P1 R2UR UR6, R6 ;  /* 0x00000000060692ca */ /* 0x000fe200000e0000 */
[----:B------:R-:W-:Y:S05]  /*57d0*/  IMAD.U32 R7, RZ, RZ, UR5 ;  /* 0x00000005ff077e24 */ /* 0x000fea000f8e00ff */
        /* <DEDUP_REMOVED lines=9> */
.L_x_222:
[----:B------:R-:W-:Y:S01]  /*5870*/  @!P1 IADD3 R2, P0, PT, R12, 0x980, RZ ;  /* 0x000009800c029810 */ /* 0x000fe20007f1e0ff */
[----:B------:R-:W-:Y:S01]  /*5880*/  VOTEU.ALL UP0, P1 ;  /* 0x0000000000ff7886 */ /* 0x000fe20000800000 */
[----:B------:R-:W-:Y:S01]  /*5890*/  UMOV UR6, 0x0 ;  /* 0x0000000000067882 */ /* 0x000fe20000000000 */
[----:B------:R-:W-:Y:S01]  /*58a0*/  UMOV UR7, 0x10000000 ;  /* 0x1000000000077882 */ /* 0x000fe20000000000 */
[----:B------:R-:W-:Y:S01]  /*58b0*/  @!P1 R2UR UR5, R2 ;  /* 0x00000000020592ca */ /* 0x000fe200000e0000 */
[----:B-1----:R-:W-:Y:S01]  /*58c0*/  @!P1 IMAD.X R0, RZ, RZ, R13, P0 ;  /* 0x000000ffff009224 */ /* 0x002fe200000e060d */
[----:B------:R-:W-:Y:S01]  /*58d0*/  @!UP0 UIADD3 UR10, UPT, UPT, UR4, 0xc0, URZ ;  /* 0x000000c0040a8890 */ /* 0x000fe2000fffe0ff */
[----:B------:R-:W-:Y:S01]  /*58e0*/  SHF.L.U32 R4, RZ, 0x1f, RZ ;  /* 0x0000001fff047819 */ /* 0x000fe200000006ff */
        /* <DEDUP_REMOVED lines=10> */
[----:B------:R-:W-:Y:S03]  /*5990*/  UMOV UR11, UR35 ;  /* 0x00000023000b7c82 */ /* 0x000fe60008000000 */
        /* <DEDUP_REMOVED lines=10> */
[----:B-1----:R-:W-:Y:S01]  /*5a40*/  UIADD3 UR4, UPT, UPT, UR17, UR16, URZ ;  /* 0x0000001011047290 */ /* 0x002fe2000fffe0ff */
[----:B--23--:R-:W-:Y:S11]  /*5a50*/  @!P0 BRA `(.L_x_88) ;  /* 0x000000d800588947 */ /* 0x00cff60003800000 */
.L_x_224:
[----:B------:R-:W-:Y:S01]  /*5a60*/  @!P1 IADD3 R2, P0, PT, R12, 0x980, RZ ;  /* 0x000009800c029810 */ /* 0x000fe20007f1e0ff */
[----:B------:R-:W-:Y:S01]  /*5a70*/  VOTEU.ALL UP0, P1 ;  /* 0x0000000000ff7886 */ /* 0x000fe20000800000 */
[----:B------:R-:W-:Y:S02]  /*5a80*/  UIADD3 UR26, UPT, UPT, UR4, 0x20, URZ ;  /* 0x00000020041a7890 */ /* 0x000fe4000fffe0ff */
[----:B------:R-:W-:Y:S01]  /*5a90*/  @!P1 R2UR UR6, R2 ;  /* 0x00000000020692ca */ /* 0x000fe200000e0000 */
[----:B------:R-:W-:Y:S01]  /*5aa0*/  @!P1 IMAD.X R0, RZ, RZ, R13, P0 ;  /* 0x000000ffff009224 */ /* 0x000fe200000e060d */
        /* <DEDUP_REMOVED lines=15> */
[----:B-1----:R-:W-:Y:S01]  /*5ba0*/  IMAD.U32 R7, RZ, RZ, UR5 ;  /* 0x00000005ff077e24 */ /* 0x002fe2000f8e00ff */
[----:B------:R-:W-:Y:S04]  /*5bb0*/  UMOV UR12, UR36 ;  /* 0x00000024000c7c82 */ /* 0x000fe80008000000 */
        /* <DEDUP_REMOVED lines=9> */
.L_x_226:
[----:B------:R-:W-:Y:S01]  /*5c50*/  @!P1 IADD3 R2, P0, PT, R12, 0x980, RZ ;  /* 0x000009800c029810 */ /* 0x000fe20007f1e0ff */
[----:B------:R-:W-:Y:S01]  /*5c60*/  VOTEU.ALL UP0, P1 ;  /* 0x0000000000ff7886 */ /* 0x000fe20000800000 */
[----:B------:R-:W-:Y:S01]  /*5c70*/  UMOV UR6, 0x0 ;  /* 0x0000000000067882 */ /* 0x000fe20000000000 */
[----:B------:R-:W-:Y:S01]  /*5c80*/  UMOV UR7, 0x10000000 ;  /* 0x1000000000077882 */ /* 0x000fe20000000000 */
[----:B------:R-:W-:Y:S01]  /*5c90*/  @!P1 R2UR UR5, R2 ;  /* 0x00000000020592ca */ /* 0x000fe200000e0000 */
[----:B------:R-:W-:Y:S01]  /*5ca0*/  @!P1 IMAD.X R0, RZ, RZ, R13, P0 ;  /* 0x000000ffff009224 */ /* 0x000fe200000e060d */
[----:B------:R-:W-:Y:S02]  /*5cb0*/  @!UP0 UIADD3 UR10, UPT, UPT, UR4, 0xa0, URZ ;  /* 0x000000a0040a8890 */ /* 0x000fe4000fffe0ff */
[----:B------:R-:W-:Y:S02]  /*5cc0*/  @!UP0 UIADD3 UR27, UPT, UPT, UR59, 0x40, URZ ;  /* 0x000000403b1b8890 */ /* 0x000fe4000fffe0ff */
[----:B------:R-:W-:Y:S01]  /*5cd0*/  @!P1 R2UR UR4, R0 ;  /* 0x00000000000492ca */ /* 0x000fe200000e0000 */
[----:B------:R-:W-:Y:S01]  /*5ce0*/  @!UP0 UIADD3 UR24, UPT, UPT, UR21, 0x2200, URZ ;  /* 0x0000220015188890 */ /* 0x000fe2000fffe0ff */
[----:B------:R-:W-:Y:S01]  /*5cf0*/  @!P1 IMAD.MOV.U32 R0, RZ, RZ, 0x2000 ;  /* 0x00002000ff009424 */ /* 0x000fe200078e00ff */
[----:B------:R-:W-:Y:S02]  /*5d00*/  @!UP0 UIADD3 UR8, UPT, UPT, UR21, 0x3200, URZ ;  /* 0x0000320015088890 */ /* 0x000fe4000fffe0ff */
[----:B------:R-:W-:Y:S02]  /*5d10*/  UISETP.NE.AND UP0, UPT, UR19, URZ, UPT ;  /* 0x000000ff1300728c */ /* 0x000fe4000bf05270 */
[----:B------:R-:W-:Y:S01]  /*5d20*/  IMAD.U32 R6, RZ, RZ, UR5 ;  /* 0x00000005ff067e24 */ /* 0x000fe2000f8e00ff */
[----:B------:R-:W-:Y:S01]  /*5d30*/  UMOV UR25, UR49 ;  /* 0x0000003100197c82 */ /* 0x000fe20008000000 */
[----:B------:R-:W-:Y:S01]  /*5d40*/  UMOV UR28, UR36 ;  /* 0x00000024001c7c82 */ /* 0x000fe20008000000 */
[----:B------:R-:W-:Y:S01]  /*5d50*/  UMOV UR9, UR49 ;  /* 0x0000003100097c82 */ /* 0x000fe20008000000 */
[----:B------:R-:W-:Y:S01]  /*5d60*/  UMOV UR12, UR36 ;  /* 0x00000024000c7c82 */ /* 0x000fe20008000000 */
[----:B------:R-:W-:Y:S01]  /*5d70*/  UMOV UR11, UR27 ;  /* 0x0000001b000b7c82 */ /* 0x000fe20008000000 */
[----:B-1----:R-:W-:Y:S01]  /*5d80*/  IMAD.U32 R7, RZ, RZ, UR4 ;  /* 0x00000004ff077e24 */ /* 0x002fe2000f8e00ff */
[----:B------:R-:W-:Y:S02]  /*5d90*/  @!P1 R2UR UR4, R6 ;  /* 0x00000000060492ca */ /* 0x000fe400000e0000 */
[----:B------:R-:W-:Y:S02]  /*5da0*/  @!UP0 UIADD3 UR18, UPT, UPT, UR17, URZ, URZ ;  /* 0x000000ff11128290 */ /* 0x000fe4000fffe0ff */
[----:B------:R-:W-:Y:S01]  /*5db0*/  @!P1 R2UR UR5, R7 ;  /* 0x00000000070592ca */ /* 0x000fe200000e0000 */
[----:B------:R-:W-:Y:S11]  /*5dc0*/  VOTEU.ALL UP0, P1 ;  /* 0x0000000000ff7886 */ /* 0x000ff60000800000 */
[----:B------:R-:W-:Y:S01]  /*5dd0*/  @!UPT UIADD3 URZ, UPT, UPT, URZ, URZ, URZ ;  /* 0x000000fffffff290 */ /* 0x000fe2000fffe0ff */
[----:B------:R1:W-:Y:S01]  /*5de0*/  @!UP0 UTMALDG.3D [UR24], [UR4], desc[UR6] ;  /* 0x00000618040085b4 */ /* 0x0003e20008011000 */
[----:B------:R-:W-:Y:S05]  /*5df0*/  VOTEU.ALL UP0, P1 ;  /* 0x0000000000ff7886 */ /* 0x000fea0000800000 */
[----:B------:R1:W-:Y:S01]  /*5e00*/  @!UP0 UTMALDG.3D [UR8], [UR4], desc[UR6] ;  /* 0x00000608040085b4 */ /* 0x0003e20008011000 */
[----:B------:R1:W-:Y:S01]  /*5e10*/  @!P1 SYNCS.ARRIVE.TRANS64.RED.A0TR RZ, [UR21+0x38], R0 ;  /* 0x00003800ffff99a7 */ /* 0x0003e20008300415 */
[----:B------:R-:W-:Y:S01]  /*5e20*/  SYNCS.ARRIVE.TRANS64.RED.A1T0 RZ, [UR39], RZ ;  /* 0x000000ffffff79a7 */ /* 0x000fe20008100427 */
[----:B------:R-:W2:Y:S02]  /*5e30*/  SYNCS.PHASECHK.TRANS64.TRYWAIT P0, [UR21+0x60], R4 ;  /* 0x00006004ff0075a7 */ /* 0x000ea40008001115 */
[----:B-12---:R-:W-:Y:S05]  /*5e40*/  @!P0 BRA `(.L_x_90) ;  /* 0x000000d4008c8947 */ /* 0x006fea0003800000 */
.L_x_228:
[----:B------:R-:W-:Y:S01]  /*5e50*/  @!P1 IADD3 R2, P0, PT, R12, 0x980, RZ ;  /* 0x000009800c029810 */ /* 0x000fe20007f1e0ff */
[----:B------:R-:W-:Y:S01]  /*5e60*/  VOTEU.ALL UP0, P1 ;  /* 0x0000000000ff7886 */ /* 0x000fe20000800000 */
[----:B------:R-:W-:Y:S01]  /*5e70*/  UMOV UR6, 0x0 ;  /* 0x0000000000067882 */ /* 0x000fe20000000000 */
[----:B------:R-:W-:Y:S01]  /*5e80*/  UMOV UR7, 0x10000000 ;  /* 0x1000000000077882 */ /* 0x000fe20000000000 */
[----:B------:R-:W-:Y:S01]  /*5e90*/  @!P1 R2UR UR5, R2 ;  /* 0x00000000020592ca */ /* 0x000fe200000e0000 */
[----:B------:R-:W-:Y:S01]  /*5ea0*/  @!P1 IMAD.X R0, RZ, RZ, R13, P0 ;  /* 0x000000ffff009224 */ /* 0x000fe200000e060d */
[----:B------:R-:W-:Y:S01]  /*5eb0*/  @!UP0 UIADD3 UR16, UPT, UPT, UR21, 0x4200, URZ ;  /* 0x0000420015108890 */ /* 0x000fe2000fffe0ff */
[----:B------:R-:W-:Y:S01]  /*5ec0*/  VIADD R10, R10, 0x1 ;  /* 0x000000010a0a7836 */ /* 0x000fe20000000000 */
        /* <DEDUP_REMOVED lines=9> */
[----:B------:R-:W-:Y:S01]  /*5f60*/  UMOV UR9, UR41 ;  /* 0x0000002900097c82 */ /* 0x000fe20008000000 */
[----:B------:R-:W-:Y:S01]  /*5f70*/  UMOV UR11, UR59 ;  /* 0x0000003b000b7c82 */ /* 0x000fe20008000000 */
[----:B------:R-:W-:Y:S03]  /*5f80*/  UMOV UR12, UR36 ;  /* 0x00000024000c7c82 */ /* 0x000fe60008000000 */
[----:B-1----:R-:W-:Y:S01]  /*5f90*/  IMAD.U32 R7, RZ, RZ, UR4 ;  /* 0x00000004ff077e24 */ /* 0x002fe2000f8e00ff */
        /* <DEDUP_REMOVED lines=10> */
.L_x_230:
[----:B------:R-:W-:Y:S01]  /*6040*/  UIADD3 UR29, UPT, UPT, UR29, 0x1, URZ ;  /* 0x000000011d1d7890 */ /* 0x000fe2000fffe0ff */
[----:B------:R-:W-:Y:S01]  /*6050*/  @!P1 IADD3 R2, P0, PT, R12, 0x980, RZ ;  /* 0x000009800c029810 */ /* 0x000fe20007f1e0ff */
[----:B------:R-:W-:Y:S01]  /*6060*/  UPLOP3.LUT UP1, UPT, UPT, UPT, UPT, 0x80, 0x8 ;  /* 0x000000000008789c */ /* 0x000fe20003f2f070 */
[----:B------:R-:W-:Y:S01]  /*6070*/  R2UR UR24, R178 ;  /* 0x00000000b21872ca */ /* 0x000fe200000e0000 */
[----:B------:R-:W-:Y:S01]  /*6080*/  VOTEU.ALL UP0, P1 ;  /* 0x0000000000ff7886 */ /* 0x000fe20000800000 */
[----:B------:R-:W-:Y:S01]  /*6090*/  @!P1 R2UR UR5, R2 ;  /* 0x00000000020592ca */ /* 0x000fe200000e0000 */
[----:B------:R-:W-:Y:S01]  /*60a0*/  @!P1 IMAD.X R0, RZ, RZ, R13, P0 ;  /* 0x000000ffff009224 */ /* 0x000fe200000e060d */
[----:B------:R-:W-:Y:S01]  /*60b0*/  UMOV UR6, 0x0 ;  /* 0x0000000000067882 */ /* 0x000fe20000000000 */
[----:B------:R-:W-:Y:S01]  /*60c0*/  UMOV UR7, 0x10000000 ;  /* 0x1000000000077882 */ /* 0x000fe20000000000 */
[----:B------:R-:W-:Y:S01]  /*60d0*/  @!UP0 UIADD3 UR19, UPT, UPT, UR59, 0x40, URZ ;  /* 0x000000403b138890 */ /* 0x000fe2000fffe0ff */
[----:B------:R-:W-:Y:S01]  /*60e0*/  R2UR UR25, R179 ;  /* 0x00000000b31972ca */ /* 0x000fe200000e0000 */
[----:B------:R-:W-:Y:S01]  /*60f0*/  @!UP0 UIADD3 UR16, UPT, UPT, UR21, 0x6200, URZ ;  /* 0x0000620015108890 */ /* 0x000fe2000fffe0ff */
[----:B------:R-:W-:Y:S01]  /*6100*/  @!P1 R2UR UR4, R0 ;  /* 0x00000000000492ca */ /* 0x000fe200000e0000 */
[----:B------:R-:W-:Y:S01]  /*6110*/  @!UP0 UIADD3 UR10, UPT, UPT, UR18, 0x80, URZ ;  /* 0x00000080120a8890 */ /* 0x000fe2000fffe0ff */
[----:B------:R-:W-:Y:S01]  /*6120*/  ISETP.NE.AND P0, PT, R10, 0x2, PT ;  /* 0x000000020a00780c */ /* 0x000fe20003f05270 */
[----:B------:R-:W-:Y:S01]  /*6130*/  @!UP0 UIADD3 UR8, UPT, UPT, UR21, 0x7200, URZ ;  /* 0x0000720015088890 */ /* 0x000fe2000fffe0ff */
[----:B------:R-:W-:Y:S02]  /*6140*/  VOTEU.ALL UP0, P1 ;  /* 0x0000000000ff7886 */ /* 0x000fe40000800000 */
[----:B------:R-:W-:Y:S01]  /*6150*/  IMAD.U32 R6, RZ, RZ, UR5 ;  /* 0x00000005ff067e24 */ /* 0x000fe2000f8e00ff */
[----:B------:R-:W-:Y:S01]  /*6160*/  UMOV UR17, UR33 ;  /* 0x0000002100117c82 */ /* 0x000fe20008000000 */
[----:B------:R-:W-:Y:S01]  /*6170*/  UMOV UR20, UR36 ;  /* 0x0000002400147c82 */ /* 0x000fe20008000000 */
[----:B------:R-:W-:Y:S01]  /*6180*/  UMOV UR9, UR33 ;  /* 0x0000002100097c82 */ /* 0x000fe20008000000 */
[----:B------:R-:W-:Y:S01]  /*6190*/  UMOV UR12, UR36 ;  /* 0x00000024000c7c82 */ /* 0x000fe20008000000 */
[----:B------:R-:W-:Y:S01]  /*61a0*/  UMOV UR11, UR19 ;  /* 0x00000013000b7c82 */ /* 0x000fe20008000000 */
[----:B------:R-:W-:Y:S01]  /*61b0*/  SEL R0, RZ, 0x1, P0 ;  /* 0x00000001ff007807 */ /* 0x000fe20000000000 */
[----:B-1----:R-:W-:Y:S01]  /*61c0*/  IMAD.U32 R7, RZ, RZ, UR4 ;  /* 0x00000004ff077e24 */ /* 0x002fe2000f8e00ff */
[----:B------:R-:W-:Y:S01]  /*61d0*/  @!P1 R2UR UR4, R6 ;  /* 0x00000000060492ca */ /* 0x000fe200000e0000 */
[----:B------:R-:W-:Y:S01]  /*61e0*/  UIADD3 UR24, UPT, UPT, UR13, UR24, URZ ;  /* 0x000000180d187290 */ /* 0x000fe2000fffe0ff */
[----:B------:R-:W-:Y:S01]  /*61f0*/  LOP3.LUT R9, R9, R0, RZ, 0x3c, !PT ;  /* 0x0000000009097212 */ /* 0x000fe200078e3cff */
[----:B------:R-:W-:Y:S01]  /*6200*/  UMOV UR36, UR47 ;  /* 0x0000002f00247c82 */ /* 0x000fe20008000000 */
[----:B------:R-:W-:Y:S02]  /*6210*/  @!P1 R2UR UR5, R7 ;  /* 0x00000000070592ca */ /* 0x000fe400000e0000 */
[----:B------:R-:W-:Y:S11]  /*6220*/  SEL R10, R10, RZ, P0 ;  /* 0x000000ff0a0a7207 */ /* 0x000ff60000000000 */
[----:B------:R-:W-:Y:S01]  /*6230*/  @!UP0 UTMALDG.3D [UR16], [UR4], desc[UR6] ;  /* 0x00000610040085b4 */ /* 0x000fe20008011000 */
[----:B------:R-:W-:Y:S05]  /*6240*/  VOTEU.ALL UP0, P1 ;  /* 0x0000000000ff7886 */ /* 0x000fea0000800000 */
[----:B------:R1:W-:Y:S01]  /*6250*/  @!UP0 UTMALDG.3D [UR8], [UR4], desc[UR6] ;  /* 0x00000608040085b4 */ /* 0x0003e20008011000 */
[----:B------:R2:W-:Y:S01]  /*6260*/  @!P1 SYNCS.ARRIVE.TRANS64.RED.A0TR RZ, [UR21+0x48], R3 ;  /* 0x00004803ffff99a7 */ /* 0x0005e20008300415 */
[----:B------:R-:W-:Y:S01]  /*6270*/  SYNCS.ARRIVE.TRANS64.RED.A1T0 RZ, [UR37], RZ ;  /* 0x000000ffffff79a7 */ /* 0x000fe20008100425 */
[----:B-1----:R-:W-:Y:S01]  /*6280*/  UIADD3 UR12, UPT, UPT, UR14, UR25, URZ ;  /* 0x000000190e0c7290 */ /* 0x002fe2000fffe0ff */
[----:B------:R-:W-:Y:S11]  /*6290*/  BRA.U UP3, `(.L_x_92) ;  /* 0xffffffe503e87547 */ /* 0x000ff6000b83ffff */
[----:B------:R-:W1:Y:S02]  /*62a0*/  SYNCS.PHASECHK.TRANS64.TRYWAIT P0, [UR21+0x50], R5 ;  /* 0x00005005ff0075a7 */ /* 0x000e640008001115 */
[----:B-1----:R-:W-:Y:S05]  /*62b0*/  @!P0 BRA `(.L_x_93) ;  /* 0x000000d000a08947 */ /* 0x002fea0003800000 */
.L_x_232:
[----:B------:R-:W3:Y:S02]  /*62c0*/  SYNCS.PHASECHK.TRANS64.TRYWAIT P0, [UR21+0x58], R5 ;  /* 0x00005805ff0075a7 */ /* 0x000ee40008001115 */
[----:B---3--:R-:W-:Y:S05]  /*62d0*/  @!P0 BRA `(.L_x_94) ;  /* 0x000000d000b08947 */ /* 0x008fea0003800000 */
.L_x_234:
[----:B------:R-:W3:Y:S01]  /*62e0*/  SYNCS.PHASECHK.TRANS64.TRYWAIT P0, [UR21+0x60], R5 ;  /* 0x00006005ff0075a7 */ /* 0x000ee20008001115 */
[----:B-1----:R-:W-:Y:S01]  /*62f0*/  HFMA2 R0, -RZ, RZ, 0, 5.9604644775390625e-08 ;  /* 0x00000001ff007431 */ /* 0x002fe200000001ff */
[----:B---3--:R-:W-:Y:S06]  /*6300*/  @!P0 BRA `(.L_x_95) ;  /* 0x000000d000bc8947 */ /* 0x008fec0003800000 */
.L_x_236:
[----:B-1----:R-:W-:Y:S02]  /*6310*/  MOV R2, UR21 ;  /* 0x0000001500027c02 */ /* 0x002fe40008000f00 */
[----:B--2---:R-:W-:-:S07]  /*6320*/  SHF.L.U32 R3, R0, 0x1f, RZ ;  /* 0x0000001f00037819 */ /* 0x004fce00000006ff */
.L_x_96:
[----:B-1----:R1:W2:Y:S02]  /*6330*/  SYNCS.PHASECHK.TRANS64.TRYWAIT P0, [R2+URZ+0x68], R3 ;  /* 0x00006803020075a7 */ /* 0x0022a400080011ff */
[----:B--2---:R-:W-:Y:S05]  /*6340*/  @!P0 NANOSLEEP.SYNCS 0x989680 ;  /* 0x009896800000895d */ /* 0x004fea0003900000 */
[----:B------:R-:W2:Y:S02]  /*6350*/  @!P0 SYNCS.PHASECHK.TRANS64 P0, [R2+URZ+0x68], R3 ;  /* 0x00006803020085a7 */ /* 0x000ea400080010ff */
[----:B--2---:R-:W-:Y:S05]  /*6360*/  @P0 EXIT ;  /* 0x000000000000094d */ /* 0x004fea0003800000 */
[----:B------:R-:W-:Y:S05]  /*6370*/  BRA `(.L_x_96) ;  /* 0xfffffffc00ec7947 */ /* 0x000fea000383ffff */
.L_x_77:
[----:B------:R-:W-:-:S06]  /*6380*/  UISETP.GE.AND UP0, UPT, UR20, 0x4, UPT ;  /* 0x000000041400788c */ /* 0x000fcc000bf06270 */
[----:B------:R-:W-:-:S13]  /*6390*/  PLOP3.LUT P0, PT, PT, PT, UP0, 0x80, 0x8 ;  /* 0x000000000008781c */ /* 0x000fda0003f0f008 */
[----:B-1----:R-:W-:Y:S05]  /*63a0*/  @!P0 EXIT ;  /* 0x000000000000894d */ /* 0x002fea0003800000 */
[----:B------:R-:W1:Y:S08]  /*63b0*/  S2UR UR4, SR_CgaCtaId ;  /* 0x00000000000479c3 */ /* 0x000e700000008800 */
[----:B------:R-:W-:Y:S01]  /*63c0*/  BAR.SYNC.DEFER_BLOCKING 0x6, 0xa0 ;  /* 0x0182800000007b1d */ /* 0x000fe20000010000 */
[C---:B------:R-:W-:Y:S01]  /*63d0*/  IMAD.SHL.U32 R5, R184.reuse, 0x20, RZ ;  /* 0x00000020b8057824 */ /* 0x040fe200078e00ff */
[----:B------:R-:W-:Y:S01]  /*63e0*/  LOP3.LUT R185, R184, 0x2, RZ, 0xc0, !PT ;  /* 0x00000002b8b97812 */ /* 0x000fe200078ec0ff */
[----:B------:R-:W-:-:S02]  /*63f0*/  IMAD.SHL.U32 R188, R177, 0x400, RZ ;  /* 0x00000400b1bc7824 */ /* 0x000fc400078e00ff */
[----:B------:R-:W-:Y:S02]  /*6400*/  HFMA2 R186, -RZ, RZ, 0, 0 ;  /* 0x00000000ffba7431 */ /* 0x000fe400000001ff */
[C---:B------:R-:W-:Y:S01]  /*6410*/  IMAD.SHL.U32 R0, R184.reuse, 0x4, RZ ;  /* 0x00000004b8007824 */ /* 0x040fe200078e00ff */
[----:B------:R-:W-:Y:S01]  /*6420*/  UMOV UR44, 0x400 ;  /* 0x00000400002c7882 */ /* 0x000fe20000000000 */
[----:B------:R-:W2:Y:S01]  /*6430*/  LDC.64 R174, c[0x0][0xcb0] ;  /* 0x00032c00ffae7b82 */ /* 0x000ea20000000a00 */
[C---:B------:R-:W-:Y:S01]  /*6440*/  LOP3.LUT R7, R5.reuse, 0x320, RZ, 0xc0, !PT ;  /* 0x0000032005077812 */ /* 0x040fe200078ec0ff */
[C---:B------:R-:W-:Y:S01]  /*6450*/  IMAD.U32 R2, R184.reuse, 0x10000, RZ ;  /* 0x00010000b8027824 */ /* 0x040fe200078e00ff */
[----:B------:R-:W-:Y:S01]  /*6460*/  LOP3.LUT R5, R5, 0xc0, RZ, 0xc0, !PT ;  /* 0x000000c005057812 */ /* 0x000fe200078ec0ff */
[----:B------:R-:W-:Y:S01]  /*6470*/  IMAD.MOV.U32 R183, RZ, RZ, RZ ;  /* 0x000000ffffb77224 */ /* 0x000fe200078e00ff */
[----:B------:R-:W-:Y:S01]  /*6480*/  LOP3.LUT R188, R7, 0x400, R188, 0xf8, !PT ;  /* 0x0000040007bc7812 */ /* 0x000fe200078ef8bc */
[----:B------:R-:W-:Y:S01]  /*6490*/  IMAD.MOV R185, RZ, RZ, -R185 ;  /* 0x000000ffffb97224 */ /* 0x000fe200078e0ab9 */
[----:B------:R-:W-:Y:S01]  /*64a0*/  LOP3.LUT R5, R5, 0x18, R0, 0xf8, !PT ;  /* 0x0000001805057812 */ /* 0x000fe200078ef800 */
[----:B------:R-:W3:Y:S01]  /*64b0*/  LDC.64 R172, c[0x0][0xca8] ;  /* 0x00032a00ffac7b82 */ /* 0x000ee20000000a00 */
[----:B------:R-:W-:Y:S01]  /*64c0*/  LOP3.LUT R184, R184, 0x4, RZ, 0xc0, !PT ;  /* 0x00000004b8b87812 */ /* 0x000fe200078ec0ff */
[----:B------:R-:W4:Y:S01]  /*64d0*/  LDCU UR63, c[0x0][0x370] ;  /* 0x00006e00ff3f77ac */ /* 0x000f220008000800 */
[----:B------:R-:W-:-:S02]  /*64e0*/  LOP3.LUT R188, R188, R5, RZ, 0xfc, !PT ;  /* 0x00000005bcbc7212 */ /* 0x000fc400078efcff */
[----:B------:R-:W-:Y:S01]  /*64f0*/  LOP3.LUT R2, R2, 0x200000, RZ, 0xc0, !PT ;  /* 0x0020000002027812 */ /* 0x000fe200078ec0ff */
[----:B------:R-:W2:Y:S01]  /*6500*/  LDCU.64 UR54, c[0x0][0x348] ;  /* 0x00006900ff3677ac */ /* 0x000ea20008000a00 */
[----:B------:R-:W-:Y:S01]  /*6510*/  IADD3 R187, PT, PT, -R184, 0x2, RZ ;  /* 0x00000002b8bb7810 */ /* 0x000fe20007ffe1ff */
[----:B------:R-:W-:Y:S01]  /*6520*/  IMAD.MOV R184, RZ, RZ, -R184 ;  /* 0x000000ffffb87224 */ /* 0x000fe200078e0ab8 */
[----:B------:R-:W-:Y:S01]  /*6530*/  LOP3.LUT R189, R177, 0x3, RZ, 0xc0, !PT ;  /* 0x00000003b1bd7812 */ /* 0x000fe200078ec0ff */
[----:B-1----:R-:W-:Y:S01]  /*6540*/  ULEA UR44, UR4, UR44, 0x18 ;  /* 0x0000002c042c7291 */ /* 0x002fe2000f8ec0ff */
[----:B------:R-:W-:Y:S01]  /*6550*/  SHF.L.U32 R187, R187, 0x4, RZ ;  /* 0x00000004bbbb7819 */ /* 0x000fe200000006ff */
[----:B------:R-:W1:Y:S01]  /*6560*/  LDCU.64 UR4, c[0x0][0xc90] ;  /* 0x00019200ff0477ac */ /* 0x000e620008000a00 */
[----:B------:R-:W2:Y:S06]  /*6570*/  LDCU UR42, c[0x0][0xf0c] ;  /* 0x0001e180ff2a77ac */ /* 0x000eac0008000800 */
[----:B------:R-:W4:Y:S01]  /*6580*/  LDS R3, [UR44+0x100] ;  /* 0x0001002cff037984 */ /* 0x000f220008000800 */
[----:B------:R-:W2:Y:S01]  /*6590*/  LDCU UR39, c[0x0][0xf30] ;  /* 0x0001e600ff2777ac */ /* 0x000ea20008000800 */
[----:B------:R-:W2:Y:S01]  /*65a0*/  LDCU.64 UR60, c[0x0][0xc88] ;  /* 0x00019100ff3c77ac */ /* 0x000ea20008000a00 */
[----:B------:R-:W2:Y:S01]  /*65b0*/  LDCU.64 UR40, c[0x0][0xf28] ;  /* 0x0001e500ff2877ac */ /* 0x000ea20008000a00 */
[----:B-1----:R-:W-:Y:S01]  /*65c0*/  IMAD.U32 R191, RZ, RZ, UR4 ;  /* 0x00000004ffbf7e24 */ /* 0x002fe2000f8e00ff */
[----:B------:R-:W-:Y:S01]  /*65d0*/  UIADD3 UR4, UPT, UPT, UR44, 0x200, URZ ;  /* 0x000002002c047890 */ /* 0x000fe2000fffe0ff */
[----:B------:R-:W-:Y:S01]  /*65e0*/  IMAD.U32 R190, RZ, RZ, UR5 ;  /* 0x00000005ffbe7e24 */ /* 0x000fe2000f8e00ff */
[----:B------:R-:W1:Y:S04]  /*65f0*/  LDCU.128 UR56, c[0x0][0xf10] ;  /* 0x0001e200ff3877ac */ /* 0x000e680008000c00 */
[----:B------:R-:W-:Y:S01]  /*6600*/  IMAD.U32 R181, RZ, RZ, UR4 ;  /* 0x00000004ffb57e24 */ /* 0x000fe2000f8e00ff */
[----:B------:R-:W1:Y:S03]  /*6610*/  LDCU UR62, c[0x0][0x374] ;  /* 0x00006e80ff3e77ac */ /* 0x000e660008000800 */
[----:B------:R-:W-:Y:S01]  /*6620*/  IMAD R188, R188, 0x2, R181 ;  /* 0x00000002bcbc7824 */ /* 0x000fe200078e02b5 */
[----:B------:R-:W-:Y:S01]  /*6630*/  UMOV UR43, URZ ;  /* 0x000000ff002b7c82 */ /* 0x000fe20008000000 */
[----:B------:R-:W-:Y:S01]  /*6640*/  UMOV UR53, URZ ;  /* 0x000000ff00357c82 */ /* 0x000fe20008000000 */
[----:B------:R-:W-:Y:S01]  /*6650*/  UMOV UR47, URZ ;  /* 0x000000ff002f7c82 */ /* 0x000fe20008000000 */
[----:B-1234-:R-:W-:-:S07]  /*6660*/  IADD3 R2, PT, PT, R3, R2, RZ ;  /* 0x0000000203027210 */ /* 0x01efce0007ffe0ff */
.L_x_188:
[C---:B------:R-:W-:Y:S02]  /*6670*/  LEA R0, R183.reuse, UR44, 0x3 ;  /* 0x0000002cb7007c11 */ /* 0x040fe4000f8e18ff */
[----:B------:R-:W-:Y:S02]  /*6680*/  SHF.L.U32 R3, R186, 0x1f, RZ ;  /* 0x0000001fba037819 */ /* 0x000fe400000006ff */
[----:B--2---:R-:W-:Y:S02]  /*6690*/  LEA R5, R183, UR44, 0x4 ;  /* 0x0000002cb7057c11 */ /* 0x004fe4000f8e20ff */
[----:B------:R-:W1:Y:S02]  /*66a0*/  SYNCS.PHASECHK.TRANS64.TRYWAIT P0, [R0+URZ+0x80], R3 ;  /* 0x00008003000075a7 */ /* 0x000e6400080011ff */
[----:B-1-3--:R-:W-:Y:S05]  /*66b0*/  @!P0 BRA `(.L_x_97) ;  /* 0x000000cc00e88947 */ /* 0x00afea0003800000 */
.L_x_237:
[----:B------:R-:W-:Y:S01]  /*66c0*/  R2UR UR7, R192 ;  /* 0x00000000c00772ca */ /* 0x000fe200000e0000 */
[----:B------:R-:W2:Y:S01]  /*66d0*/  LDS.128 R4, [R5+0xe0] ;  /* 0x0000e00005047984 */ /* 0x000ea20000000c00 */
[----:B-1----:R-:W-:Y:S01]  /*66e0*/  VIADD R0, R0, 0x90 ;  /* 0x0000009000007836 */ /* 0x002fe20000000000 */
[----:B------:R-:W-:Y:S04]  /*66f0*/  UISETP.GE.AND UP0, UPT, UR45, 0x1, UPT ;  /* 0x000000012d00788c */ /* 0x000fe8000bf06270 */
[----:B------:R-:W-:Y:S01]  /*6700*/  PRMT R0, RZ, 0x654, R0 ;  /* 0x00000654ff007816 */ /* 0x000fe20000000000 */
[----:B------:R-:W-:Y:S01]  /*6710*/  @!PT LDS RZ, [RZ] ;  /* 0x00000000fffff984 */ /* 0x000fe20000000800 */
[----:B------:R-:W-:Y:S01]  /*6720*/  @!PT LDS RZ, [RZ] ;  /* 0x00000000fffff984 */ /* 0x000fe20000000800 */
[----:B------:R-:W-:Y:S01]  /*6730*/  @!PT LDS RZ, [RZ] ;  /* 0x00000000fffff984 */ /* 0x000fe20000000800 */
[----:B------:R-:W-:Y:S01]  /*6740*/  @!PT LDS RZ, [RZ] ;  /* 0x00000000fffff984 */ /* 0x000fe20000000800 */
[----:B------:R1:W-:Y:S06]  /*6750*/  MEMBAR.ALL.CTA ;  /* 0x0000000000007992 */ /* 0x0003ec0000008000 */
[----:B-1----:R-:W1:Y:S02]  /*6760*/  FENCE.VIEW.ASYNC.S ;  /* 0x00000000000073c6 */ /* 0x002e640000000000 */
[----:B-1----:R1:W-:Y:S01]  /*6770*/  SYNCS.ARRIVE.TRANS64.RED.A1T0 RZ, [R0+URZ], RZ ;  /* 0x000000ff00ff79a7 */ /* 0x0023e200081004ff */
[----:B--2---:R-:W-:Y:S11]  /*6780*/  LOP3.LUT P0, RZ, R6, 0x1, RZ, 0xc0, !PT ;  /* 0x0000000106ff7812 */ /* 0x004ff6000780c0ff */
[----:B------:R-:W-:Y:S02]  /*6790*/  @!UPT UIADD3 URZ, UPT, UPT, URZ, URZ, URZ ;  /* 0x000000fffffff290 */ /* 0x000fe4000fffe0ff */
[----:B------:R-:W-:Y:S01]  /*67a0*/  VOTEU.ANY UP1, P0 ;  /* 0x0000000000ff7886 */ /* 0x000fe20000020100 */
[----:B------:R-:W-:Y:S01]  /*67b0*/  PLOP3.LUT P0, PT, PT, PT, UP1, 0x80, 0x8 ;  /* 0x000000000008781c */ /* 0x000fe20003f0f018 */
[----:B------:R-:W-:Y:S06]  /*67c0*/  UP2UR UR4, UPR, URZ, 0x2 ;  /* 0x00000002ff047883 */ /* 0x000fec0008000000 */
[----:B------:R-:W-:Y:S06]  /*67d0*/  IMAD.U32 R193, RZ, RZ, UR4 ;  /* 0x00000004ffc17e24 */ /* 0x000fec000f8e00ff */
[----:B------:R-:W-:Y:S02]  /*67e0*/  @P0 SHF.R.U32.HI R3, RZ, 0x10, R5 ;  /* 0x00000010ff030819 */ /* 0x000fe40000011605 */
[----:B------:R-:W-:Y:S02]  /*67f0*/  @P0 MOV R8, R4 ;  /* 0x0000000400080202 */ /* 0x000fe40000000f00 */
[----:B------:R-:W-:Y:S02]  /*6800*/  @P0 R2UR UR4, R3 ;  /* 0x00000000030402ca */ /* 0x000fe400000e0000 */
[----:B------:R-:W-:Y:S02]  /*6810*/  @P0 LOP3.LUT R4, R5, 0xffff, RZ, 0xc0, !PT ;  /* 0x0000ffff05040812 */ /* 0x000fe400078ec0ff */
[----:B------:R-:W-:Y:S02]  /*6820*/  @P0 R2UR UR6, R8 ;  /* 0x00000000080602ca */ /* 0x000fe400000e0000 */
[----:B------:R-:W-:Y:S07]  /*6830*/  @P0 R2UR UR5, R4 ;  /* 0x00000000040502ca */ /* 0x000fee00000e0000 */
[----:B------:R-:W-:Y:S02]  /*6840*/  @UP1 UMOV UR7, UR4 ;  /* 0x0000000400071c82 */ /* 0x000fe40008000000 */
[----:B------:R-:W-:Y:S02]  /*6850*/  IMAD.U32 R192, RZ, RZ, UR7 ;  /* 0x00000007ffc07e24 */ /* 0x000fe4000f8e00ff */
[----:B------:R-:W-:Y:S02]  /*6860*/  @UP1 UMOV UR38, UR6 ;  /* 0x0000000600261c82 */ /* 0x000fe40008000000 */
[----:B------:R-:W-:Y:S01]  /*6870*/  @UP1 UMOV UR37, UR5 ;  /* 0x0000000500251c82 */ /* 0x000fe20008000000 */
[----:B-1----:R-:W-:Y:S05]  /*6880*/  BRA.U !UP0, `(.L_x_98) ;  /* 0x0000000108cc7547 */ /* 0x002fea000b800000 */
[----:B------:R-:W1:Y:S01]  /*6890*/  LDCU UR13, c[0x0][0xf20] ;  /* 0x0001e400ff0d77ac */ /* 0x000e620008000800 */
[----:B------:R-:W-:Y:S02]  /*68a0*/  UIMAD.WIDE.U32 UR4, UR62, UR59, URZ ;  /* 0x0000003b3e0472a5 */ /* 0x000fe4000f8e00ff */
[----:B------:R-:W-:Y:S02]  /*68b0*/  UIMAD.WIDE.U32 UR6, UR63, UR56, URZ ;  /* 0x000000383f0672a5 */ /* 0x000fe4000f8e00ff */
[----:B------:R-:W-:Y:S02]  /*68c0*/  UISETP.NE.AND UP0, UPT, UR58, 0x1, UPT ;  /* 0x000000013a00788c */ /* 0x000fe4000bf05270 */
[----:B------:R-:W-:Y:S02]  /*68d0*/  UIMAD.WIDE.U32 UR8, UR37, UR59, URZ ;  /* 0x0000003b250872a5 */ /* 0x000fe4000f8e00ff */
[----:B------:R-:W-:Y:S02]  /*68e0*/  UISETP.NE.AND UP1, UPT, UR42, 0x1, UPT ;  /* 0x000000012a00788c */ /* 0x000fe4000bf25270 */
[----:B------:R-:W-:Y:S02]  /*68f0*/  UIMAD.WIDE.U32 UR10, UR38, UR56, URZ ;  /* 0x00000038260a72a5 */ /* 0x000fe4000f8e00ff */
[----:B------:R-:W-:Y:S01]  /*6900*/  UISETP.NE.AND UP2, UPT, UR45, 0x1, UPT ;  /* 0x000000012d00788c */ /* 0x000fe2000bf45270 */
[----:B------:R-:W-:Y:S02]  /*6910*/  UMOV UR4, UR5 ;  /* 0x0000000500047c82 */ /* 0x000fe40008000000 */
[----:B-1----:R-:W-:Y:S03]  /*6920*/  USHF.R.U32.HI UR5, URZ, UR13, UR4 ;  /* 0x0000000dff057299 */ /* 0x002fe60008011604 */
[----:B------:R-:W-:Y:S02]  /*6930*/  UMOV UR4, UR7 ;  /* 0x0000000700047c82 */ /* 0x000fe40008000000 */
[----:B------:R-:W-:Y:S02]  /*6940*/  USHF.R.U32.HI UR7, URZ, UR57, UR4 ;  /* 0x00000039ff077299 */ /* 0x000fe40008011604 */
[----:B------:R-:W-:Y:S02]  /*6950*/  USEL UR4, UR62, UR5, !UP0 ;  /* 0x000000053e047287 */ /* 0x000fe4000c000000 */
[----:B------:R-:W-:Y:S01]  /*6960*/  USEL UR7, UR63, UR7, !UP1 ;  /* 0x000000073f077287 */ /* 0x000fe2000c800000 */
[----:B------:R-:W-:Y:S01]  /*6970*/  UMOV UR5, UR9 ;  /* 0x0000000900057c82 */ /* 0x000fe20008000000 */
[----:B------:R-:W-:Y:S02]  /*6980*/  UIMAD.WIDE.U32 UR8, UR4, UR40, URZ ;  /* 0x00000028040872a5 */ /* 0x000fe4000f8e00ff */
[----:B------:R-:W-:Y:S03]  /*6990*/  USHF.R.U32.HI UR6, URZ, UR13, UR5 ;  /* 0x0000000dff067299 */ /* 0x000fe60008011605 */
[----:B------:R-:W-:Y:S01]  /*69a0*/  UMOV UR5, UR11 ;  /* 0x0000000b00057c82 */ /* 0x000fe20008000000 */
[----:B------:R-:W-:Y:S02]  /*69b0*/  UIMAD.WIDE.U32 UR10, UR7, UR40, URZ ;  /* 0x00000028070a72a5 */ /* 0x000fe4000f8e00ff */
[----:B------:R-:W-:Y:S02]  /*69c0*/  USEL UR6, UR37, UR6, !UP0 ;  /* 0x0000000625067287 */ /* 0x000fe4000c000000 */
[----:B------:R-:W-:Y:S01]  /*69d0*/  USHF.R.U32.HI UR5, URZ, UR57, UR5 ;  /* 0x00000039ff057299 */ /* 0x000fe20008011605 */
[----:B------:R-:W-:Y:S02]  /*69e0*/  UMOV UR8, UR9 ;  /* 0x0000000900087c82 */ /* 0x000fe40008000000 */
[----:B------:R-:W-:Y:S01]  /*69f0*/  UMOV UR10, UR11 ;  /* 0x0000000b000a7c82 */ /* 0x000fe20008000000 */
[----:B------:R-:W-:Y:S02]  /*6a00*/  @UP2 USHF.R.U32.HI UR4, URZ, UR41, UR8 ;  /* 0x00000029ff042299 */ /* 0x000fe40008011608 */
[----:B------:R-:W-:Y:S02]  /*6a10*/  @UP2 USHF.R.U32.HI UR7, URZ, UR41, UR10 ;  /* 0x00000029ff072299 */ /* 0x000fe4000801160a */
[----:B------:R-:W-:Y:S02]  /*6a20*/  UIMAD UR4, UR45, UR4, URZ ;  /* 0x000000042d0472a4 */ /* 0x000fe4000f8e02ff */
[----:B------:R-:W-:Y:S02]  /*6a30*/  UIMAD.WIDE.U32 UR10, UR6, UR40, URZ ;  /* 0x00000028060a72a5 */ /* 0x000fe4000f8e00ff */
[----:B------:R-:W-:Y:S02]  /*6a40*/  USEL UR5, UR38, UR5, !UP1 ;  /* 0x0000000526057287 */ /* 0x000fe4000c800000 */
[----:B------:R-:W-:Y:S02]  /*6a50*/  UIMAD UR8, UR45, UR7, URZ ;  /* 0x000000072d0872a4 */ /* 0x000fe4000f8e02ff */
[----:B------:R-:W-:Y:S03]  /*6a60*/  UISETP.GE.AND UP0, UPT, UR6, UR4, UPT ;  /* 0x000000040600728c */ /* 0x000fe6000bf06270 */
[----:B------:R-:W-:Y:S01]  /*6a70*/  UMOV UR4, UR11 ;  /* 0x0000000b00047c82 */ /* 0x000fe20008000000 */
[----:B------:R-:W-:Y:S02]  /*6a80*/  UISETP.GE.OR UP0, UPT, UR5, UR8, UP0 ;  /* 0x000000080500728c */ /* 0x000fe40008706670 */
[----:B------:R-:W-:Y:S02]  /*6a90*/  USHF.R.U32.HI UR4, URZ, UR41, UR4 ;  /* 0x00000029ff047299 */ /* 0x000fe40008011604 */
[----:B------:R-:W-:Y:S02]  /*6aa0*/  UIMAD.WIDE.U32 UR8, UR5, UR40, URZ ;  /* 0x00000028050872a5 */ /* 0x000fe4000f8e00ff */
[----:B------:R-:W-:Y:S02]  /*6ab0*/  USEL UR11, UR6, UR4, !UP2 ;  /* 0x00000004060b7287 */ /* 0x000fe4000d000000 */
[----:B------:R-:W-:Y:S02]  /*6ac0*/  UIADD3 UR8, UPT, UPT, -UR5, URZ, URZ ;  /* 0x000000ff05087290 */ /* 0x000fe4000fffe1ff */
[----:B------:R-:W-:Y:S01]  /*6ad0*/  UIADD3 UR10, UPT, UPT, -UR11, URZ, URZ ;  /* 0x000000ff0b0a7290 */ /* 0x000fe2000fffe1ff */
[----:B------:R-:W-:Y:S01]  /*6ae0*/  @!UP0 UMOV UR4, UR9 ;  /* 0x0000000900048c82 */ /* 0x000fe20008000000 */
[----:B------:R-:W-:Y:S02]  /*6af0*/  UIADD3 UR9, UPT, UPT, -UR6, URZ, URZ ;  /* 0x000000ff06097290 */ /* 0x000fe4000fffe1ff */
[----:B------:R-:W-:Y:S02]  /*6b00*/  @!UP0 USHF.R.U32.HI UR4, URZ, UR41, UR4 ;  /* 0x00000029ff048299 */ /* 0x000fe40008011604 */
[----:B------:R-:W-:Y:S02]  /*6b10*/  UIMAD UR10, UR45, UR10, UR6 ;  /* 0x0000000a2d0a72a4 */ /* 0x000fe4000f8e0206 */
[----:B------:R-:W-:Y:S04]  /*6b20*/  @!UP0 USEL UR4, UR5, UR4, !UP2 ;  /* 0x0000000405048287 */ /* 0x000fe8000d000000 */
[----:B------:R-:W-:Y:S02]  /*6b30*/  @!UP0 UIMAD UR10, UR7, UR10, UR4 ;  /* 0x0000000a070a82a4 */ /* 0x000fe4000f8e0204 */
[----:B------:R-:W-:Y:S02]  /*6b40*/  @!UP0 UIADD3 UR11, UPT, UPT, UR11, -UR4, URZ ;  /* 0x800000040b0b8290 */ /* 0x000fe4000fffe0ff */
[----:B------:R-:W-:Y:S02]  /*6b50*/  UIMAD UR7, UR42, UR8, UR38 ;  /* 0x000000082a0772a4 */ /* 0x000fe4000f8e0226 */
[----:B------:R-:W-:Y:S02]  /*6b60*/  @!UP0 UIMAD UR6, UR11, UR45, UR5 ;  /* 0x0000002d0b0682a4 */ /* 0x000fe4000f8e0205 */
[----:B------:R-:W-:Y:S01]  /*6b70*/  UIMAD UR4, UR58, UR9, UR37 ;  /* 0x000000093a0472a4 */ /* 0x000fe2000f8e0225 */
[----:B------:R-:W-:Y:S02]  /*6b80*/  @!UP0 UMOV UR5, UR10 ;  /* 0x0000000a00058c82 */ /* 0x000fe40008000000 */
[----:B------:R-:W-:Y:S02]  /*6b90*/  UIMAD UR38, UR5, UR42, UR7 ;  /* 0x0000002a052672a4 */ /* 0x000fe4000f8e0207 */
[----:B------:R-:W-:Y:S11]  /*6ba0*/  UIMAD UR37, UR6, UR58, UR4 ;  /* 0x0000003a062572a4 */ /* 0x000ff6000f8e0204 */
[----:B------:R-:W-:Y:S01]  /*6bb0*/  @!UPT UIADD3 URZ, UPT, UPT, URZ, URZ, URZ ;  /* 0x000000fffffff290 */ /* 0x000fe2000fffe0ff */
.L_x_98:
[----:B------:R-:W-:Y:S01]  /*6bc0*/  UISETP.NE.AND UP0, UPT, UR39, 0x1, UPT ;  /* 0x000000012700788c */ /* 0x000fe2000bf05270 */
[----:B------:R-:W-:Y:S01]  /*6bd0*/  LOP3.LUT P0, RZ, R181, 0x1b0, RZ, 0xc0, !PT ;  /* 0x000001b0b5ff7812 */ /* 0x000fe2000780c0ff */
[----:B------:R-:W-:Y:S01]  /*6be0*/  USHF.L.U32 UR50, UR12, 0x7, URZ ;  /* 0x000000070c327899 */ /* 0x000fe200080006ff */
[----:B------:R-:W-:Y:S01]  /*6bf0*/  BSSY.RECONVERGENT B6, `(.L_x_99) ;  /* 0x0000034000067945 */ /* 0x000fe20003800200 */
[----:B------:R-:W-:Y:S01]  /*6c00*/  USHF.L.U32 UR52, UR24, 0x8, URZ ;  /* 0x0000000818347899 */ /* 0x000fe200080006ff */
[----:B------:R-:W-:Y:S06]  /*6c10*/  IADD3 R183, PT, PT, R183, 0x1, RZ ;  /* 0x00000001b7b77810 */ /* 0x000fec0007ffe0ff */
[----:B------:R-:W1:Y:S01]  /*6c20*/  @!UP0 LDCU.128 UR16, c[0x0][0xf10] ;  /* 0x0001e200ff1087ac */ /* 0x000e620008000c00 */
[----:B------:R-:W2:Y:S01]  /*6c30*/  @!UP0 LDCU UR5, c[0x0][0xf0c] ;  /* 0x0001e180ff0587ac */ /* 0x000ea20008000800 */
[----:B------:R-:W3:Y:S01]  /*6c40*/  @!UP0 LDCU UR10, c[0x0][0xf20] ;  /* 0x0001e400ff0a87ac */ /* 0x000ee20008000800 */
[----:B-1----:R-:W-:Y:S02]  /*6c50*/  UIMAD.WIDE.U32 UR8, UR38, UR16, URZ ;  /* 0x00000010260872a5 */ /* 0x002fe4000f8e00ff */
[----:B------:R-:W-:Y:S02]  /*6c60*/  UIMAD.WIDE.U32 UR6, UR37, UR19, URZ ;  /* 0x00000013250672a5 */ /* 0x000fe4000f8e00ff */
[----:B------:R-:W-:Y:S03]  /*6c70*/  @!UP0 UISETP.NE.AND UP1, UPT, UR18, 0x1, UPT ;  /* 0x000000011200888c */ /* 0x000fe6000bf25270 */
[----:B------:R-:W-:Y:S01]  /*6c80*/  @!UP0 UMOV UR4, UR9 ;  /* 0x0000000900048c82 */ /* 0x000fe20008000000 */
[----:B--2---:R-:W-:Y:S02]  /*6c90*/  @!UP0 UISETP.NE.AND UP2, UPT, UR5, 0x1, UPT ;  /* 0x000000010500888c */ /* 0x004fe4000bf45270 */
[----:B------:R-:W-:Y:S01]  /*6ca0*/  @!UP0 USHF.R.U32.HI UR4, URZ, UR17, UR4 ;  /* 0x00000011ff048299 */ /* 0x000fe20008011604 */
[----:B------:R-:W-:Y:S02]  /*6cb0*/  @!UP0 UMOV UR6, UR7 ;  /* 0x0000000700068c82 */ /* 0x000fe40008000000 */
[----:B---3--:R-:W-:Y:S02]  /*6cc0*/  @!UP0 USHF.R.U32.HI UR6, URZ, UR10, UR6 ;  /* 0x0000000aff068299 */ /* 0x008fe40008011606 */
[----:B------:R-:W-:Y:S02]  /*6cd0*/  @!UP0 USEL UR7, UR38, UR4, !UP2 ;  /* 0x0000000426078287 */ /* 0x000fe4000d000000 */
[----:B------:R-:W-:Y:S04]  /*6ce0*/  @!UP0 USEL UR6, UR37, UR6, !UP1 ;  /* 0x0000000625068287 */ /* 0x000fe8000c800000 */
[----:B------:R-:W-:Y:S02]  /*6cf0*/  @!UP0 UIADD3 UR4, UPT, UPT, -UR7, UR6, URZ ;  /* 0x0000000607048290 */ /* 0x000fe4000fffe1ff */
[----:B------:R-:W-:Y:S02]  /*6d00*/  @!UP0 UIADD3 UR6, UPT, UPT, UR7, -UR6, URZ ;  /* 0x8000000607068290 */ /* 0x000fe4000fffe0ff */
[----:B------:R-:W-:Y:S02]  /*6d10*/  @!UP0 UIMAD UR38, UR4, UR5, UR38 ;  /* 0x00000005042682a4 */ /* 0x000fe4000f8e0226 */
[----:B------:R-:W-:Y:S01]  /*6d20*/  @!UP0 UIMAD UR37, UR6, UR18, UR37 ;  /* 0x00000012062582a4 */ /* 0x000fe2000f8e0225 */
[----:B------:R-:W-:Y:S11]  /*6d30*/  @!P0 BRA `(.L_x_100) ;  /* 0x00000000007c8947 */ /* 0x000ff60003800000 */
[----:B------:R-:W1:Y:S01]  /*6d40*/  LDCU.64 UR8, c[0x4][0x80] ;  /* 0x01001000ff0877ac */ /* 0x000e620008000a00 */
[----:B------:R-:W-:Y:S01]  /*6d50*/  MOV R16, 0x0 ;  /* 0x0000000000107802 */ /* 0x000fe20000000f00 */
[----:B------:R-:W-:Y:S02]  /*6d60*/  HFMA2 R12, -RZ, RZ, 0, 5.9604644775390625e-08 ;  /* 0x00000001ff0c7431 */ /* 0x000fe400000001ff */
[----:B------:R-:W-:Y:S01]  /*6d70*/  IMAD.MOV.U32 R8, RZ, RZ, 0x70 ;  /* 0x00000070ff087424 */ /* 0x000fe200078e00ff */
[----:B------:R2:W3:Y:S01]  /*6d80*/  LDC.64 R14, c[0x4][R16] ;  /* 0x01000000100e7b82 */ /* 0x0004e20000000a00 */
[----:B------:R-:W4:Y:S01]  /*6d90*/  LDCU.64 UR6, c[0x4][0x88] ;  /* 0x01001100ff0677ac */ /* 0x000f220008000a00 */
[----:B------:R-:W-:Y:S01]  /*6da0*/  IMAD.MOV.U32 R13, RZ, RZ, RZ ;  /* 0x000000ffff0d7224 */ /* 0x000fe200078e00ff */
[----:B------:R-:W2:Y:S01]  /*6db0*/  LDCU.64 UR4, c[0x4][0x8] ;  /* 0x01000100ff0477ac */ /* 0x000ea20008000a00 */
[----:B-1----:R-:W-:Y:S01]  /*6dc0*/  MOV R5, UR9 ;  /* 0x0000000900057c02 */ /* 0x002fe20008000f00 */
[----:B------:R-:W-:Y:S01]  /*6dd0*/  IMAD.U32 R4, RZ, RZ, UR8 ;  /* 0x00000008ff047e24 */ /* 0x000fe2000f8e00ff */
[----:B----4-:R-:W-:Y:S01]  /*6de0*/  MOV R7, UR7 ;  /* 0x0000000700077c02 */ /* 0x010fe20008000f00 */
[----:B------:R-:W-:Y:S01]  /*6df0*/  IMAD.U32 R6, RZ, RZ, UR6 ;  /* 0x00000006ff067e24 */ /* 0x000fe2000f8e00ff */
[----:B--2---:R-:W-:Y:S01]  /*6e00*/  MOV R11, UR5 ;  /* 0x00000005000b7c02 */ /* 0x004fe20008000f00 */
[----:B------:R-:W-:Y:S02]  /*6e10*/  IMAD.U32 R10, RZ, RZ, UR4 ;  /* 0x00000004ff0a7e24 */ /* 0x000fe4000f8e00ff */
[----:B------:R-:W-:Y:S07]  /*6e20*/  LEPC R20, `(.L_x_101) ;  /* 0x000000001014794e */ /* 0x000fee0000000000 */
[----:B---3-5:R-:W-:Y:S05]  /*6e30*/  CALL.ABS.NOINC R14 ;  /* 0x000000000e007343 */ /* 0x028fea0003c00000 */
.L_x_101:
[----:B------:R-:W1:Y:S01]  /*6e40*/  LDCU.64 UR8, c[0x4][0x80] ;  /* 0x01001000ff0877ac */ /* 0x000e620008000a00 */
[----:B------:R-:W2:Y:S01]  /*6e50*/  LDC.64 R16, c[0x4][R16] ;  /* 0x0100000010107b82 */ /* 0x000ea20000000a00 */
[----:B------:R-:W-:Y:S02]  /*6e60*/  HFMA2 R12, -RZ, RZ, 0, 5.9604644775390625e-08 ;  /* 0x00000001ff0c7431 */ /* 0x000fe400000001ff */
[----:B------:R-:W-:Y:S02]  /*6e70*/  IMAD.MOV.U32 R8, RZ, RZ, 0x70 ;  /* 0x00000070ff087424 */ /* 0x000fe400078e00ff */
[----:B------:R-:W-:Y:S01]  /*6e80*/  IMAD.MOV.U32 R13, RZ, RZ, RZ ;  /* 0x000000ffff0d7224 */ /* 0x000fe200078e00ff */
[----:B------:R-:W3:Y:S01]  /*6e90*/  LDCU.64 UR6, c[0x4][0x88] ;  /* 0x01001100ff0677ac */ /* 0x000ee20008000a00 */
[----:B------:R-:W4:Y:S01]  /*6ea0*/  LDCU.64 UR4, c[0x4][0x8] ;  /* 0x01000100ff0477ac */ /* 0x000f220008000a00 */
[----:B-1----:R-:W-:Y:S02]  /*6eb0*/  MOV R4, UR8 ;  /* 0x0000000800047c02 */ /* 0x002fe40008000f00 */
[----:B------:R-:W-:Y:S02]  /*6ec0*/  MOV R5, UR9 ;  /* 0x0000000900057c02 */ /* 0x000fe40008000f00 */
[----:B---3--:R-:W-:Y:S01]  /*6ed0*/  MOV R7, UR7 ;  /* 0x0000000700077c02 */ /* 0x008fe20008000f00 */
[----:B------:R-:W-:Y:S01]  /*6ee0*/  IMAD.U32 R6, RZ, RZ, UR6 ;  /* 0x00000006ff067e24 */ /* 0x000fe2000f8e00ff */
[----:B----4-:R-:W-:Y:S01]  /*6ef0*/  MOV R11, UR5 ;  /* 0x00000005000b7c02 */ /* 0x010fe20008000f00 */
[----:B------:R-:W-:Y:S02]  /*6f00*/  IMAD.U32 R10, RZ, RZ, UR4 ;  /* 0x00000004ff0a7e24 */ /* 0x000fe4000f8e00ff */
[----:B------:R-:W-:Y:S07]  /*6f10*/  LEPC R20, `(.L_x_100) ;  /* 0x000000001014794e */ /* 0x000fee0000000000 */
[----:B--2---:R-:W-:Y:S05]  /*6f20*/  CALL.ABS.NOINC R16 ;  /* 0x0000000010007343 */ /* 0x004fea0003c00000 */
.L_x_100:
[----:B------:R-:W-:Y:S05]  /*6f30*/  BSYNC.RECONVERGENT B6 ;  /* 0x0000000000067941 */ /* 0x000fea0003800200 */
.L_x_99:
[----:B------:R-:W-:Y:S02]  /*6f40*/  R2UR UR6, R180 ;  /* 0x00000000b40672ca */ /* 0x000fe400000e0000 */
[----:B------:R-:W-:Y:S02]  /*6f50*/  R2UR UR5, R191 ;  /* 0x00000000bf0572ca */ /* 0x000fe400000e0000 */
[----:B------:R-:W-:Y:S02]  /*6f60*/  R2UR UR4, R190 ;  /* 0x00000000be0472ca */ /* 0x000fe400000e0000 */
[----:B------:R-:W-:Y:S02]  /*6f70*/  ISETP.NE.U32.AND P4, PT, R174, RZ, PT ;  /* 0x000000ffae00720c */ /* 0x000fe40003f85070 */
[----:B------:R-:W-:Y:S02]  /*6f80*/  ISETP.NE.U32.AND P2, PT, RZ, UR60, PT ;  /* 0x0000003cff007c0c */ /* 0x000fe4000bf45070 */
[----:B------:R-:W-:Y:S02]  /*6f90*/  ISETP.NE.AND.EX P4, PT, R175, RZ, PT, P4 ;  /* 0x000000ffaf00720c */ /* 0x000fe40003f85340 */
[----:B------:R-:W-:Y:S01]  /*6fa0*/  ISETP.NE.AND.EX P2, PT, RZ, UR61, PT, P2 ;  /* 0x0000003dff007c0c */ /* 0x000fe2000bf45320 */
[----:B------:R-:W-:Y:S02]  /*6fb0*/  UISETP.NE.AND UP2, UPT, UR6, URZ, UPT ;  /* 0x000000ff0600728c */ /* 0x000fe4000bf45270 */
[----:B------:R-:W-:Y:S04]  /*6fc0*/  UISETP.NE.U32.AND UP0, UPT, UR5, URZ, UPT ;  /* 0x000000ff0500728c */ /* 0x000fe8000bf05070 */
[----:B------:R-:W-:Y:S01]  /*6fd0*/  UISETP.NE.AND.EX UP1, UPT, UR4, URZ, UPT, UP0 ;  /* 0x000000ff0400728c */ /* 0x000fe2000bf25300 */
[----:B------:R-:W-:Y:S01]  /*6fe0*/  PLOP3.LUT P1, PT, PT, PT, UP2, 0x80, 0x8 ;  /* 0x000000000008781c */ /* 0x000fe20003f2f028 */
[----:B------:R-:W-:Y:S03]  /*6ff0*/  UPLOP3.LUT UP0, UPT, UPT, UPT, UPT, 0x40, 0x4 ;  /* 0x000000000004789c */ /* 0x000fe60003f0e870 */
[----:B------:R-:W-:Y:S06]  /*7000*/  @UP2 UPLOP3.LUT UP0, UPT, UPT, UPT, UP1, 0x80, 0x8 ;  /* 0x000000000008289c */ /* 0x000fec0003f0f010 */
[----:B------:R-:W-:Y:S01]  /*7010*/  PLOP3.LUT P0, PT, PT, PT, UP0, 0x80, 0x8 ;  /* 0x000000000008781c */ /* 0x000fe20003f0f008 */
[----:B------:R-:W-:Y:S01]  /*7020*/  @!UPT UIADD3 URZ, UPT, UPT, URZ, URZ, URZ ;  /* 0x000000fffffff290 */ /* 0x000fe2000fffe0ff */
[----:B------:R-:W-:Y:S11]  /*7030*/  BRA.U !UP1, `(.L_x_102) ;  /* 0x0000000109407547 */ /* 0x000ff6000b800000 */
[----:B------:R-:W-:Y:S01]  /*7040*/  UISETP.NE.U32.AND UP0, UPT, UR60, URZ, UPT ;  /* 0x000000ff3c00728c */ /* 0x000fe2000bf05070 */
[----:B------:R-:W-:Y:S01]  /*7050*/  R2UR UR6, R191 ;  /* 0x00000000bf0672ca */ /* 0x000fe200000e0000 */
[----:B------:R-:W1:Y:S01]  /*7060*/  LDCU.64 UR8, c[0x0][0x358] ;  /* 0x00006b00ff0877ac */ /* 0x000e620008000a00 */
[----:B------:R-:W-:Y:S02]  /*7070*/  HFMA2 R176, -RZ, RZ, 0, 5.9604644775390625e-08 ;  /* 0x00000001ffb07431 */ /* 0x000fe400000001ff */
[----:B------:R-:W-:Y:S01]  /*7080*/  IMAD.MOV.U32 R0, RZ, RZ, 0x1 ;  /* 0x00000001ff007424 */ /* 0x000fe200078e00ff */
[----:B------:R-:W-:Y:S06]  /*7090*/  UISETP.NE.AND.EX UP0, UPT, UR61, URZ, UPT, UP0 ;  /* 0x000000ff3d00728c */ /* 0x000fec000bf05300 */
[----:B------:R-:W-:Y:S05]  /*70a0*/  PLOP3.LUT P3, PT, PT, PT, UP0, 0x80, 0x8 ;  /* 0x000000000008781c */ /* 0x000fea0003f6f008 */
[----:B------:R-:W2:Y:S01]  /*70b0*/  @UP0 LDCU.64 UR4, c[0x0][0xc88] ;  /* 0x00019100ff0407ac */ /* 0x000ea20008000a00 */
[----:B------:R-:W-:Y:S07]  /*70c0*/  @UP0 UIMAD UR6, UR36, UR6, URZ ;  /* 0x00000006240602a4 */ /* 0x000fee000f8e02ff */
[----:B------:R-:W-:Y:S01]  /*70d0*/  @!P3 PRMT R176, R0, 0x7610, R176 ;  /* 0x0000761000b0b816 */ /* 0x000fe200000000b0 */
[----:B--2---:R-:W-:Y:S06]  /*70e0*/  @UP0 UIMAD.WIDE UR4, UR6, 0x4, UR4 ;  /* 0x00000004060408a5 */ /* 0x004fec000f8e0204 */
[----:B------:R-:W-:Y:S02]  /*70f0*/  IMAD.U32 R4, RZ, RZ, UR4 ;  /* 0x00000004ff047e24 */ /* 0x000fe4000f8e00ff */
[----:B------:R-:W-:Y:S03]  /*7100*/  IMAD.U32 R5, RZ, RZ, UR5 ;  /* 0x00000005ff057e24 */ /* 0x000fe6000f8e00ff */
[----:B------:R-:W2:Y:S02]  /*7110*/  @!UP0 LDCU UR4, c[0x0][0xc80] ;  /* 0x00019000ff0487ac */ /* 0x000ea40008000800 */
[----:B-1---5:R1:W5:Y:S02]  /*7120*/  @P3 LDG.E R133, desc[UR8][R4.64] ;  /* 0x0000000804853981 */ /* 0x022364000c1e1900 */
[----:B-12---:R-:W-:Y:S02]  /*7130*/  @!P3 MOV R133, UR4 ;  /* 0x000000040085bc02 */ /* 0x006fe40008000f00 */
.L_x_102:
[----:B------:R-:W-:Y:S05]  /*7140*/  @!P4 BRA `(.L_x_103) ;  /* 0x000000000024c947 */ /* 0x000fea0003800000 */
[----:B------:R-:W-:Y:S01]  /*7150*/  ISETP.NE.U32.AND P3, PT, R172, RZ, PT ;  /* 0x000000ffac00720c */ /* 0x000fe20003f65070 */
[----:B------:R-:W1:Y:S03]  /*7160*/  LDCU.64 UR4, c[0x0][0x358] ;  /* 0x00006b00ff0477ac */ /* 0x000e660008000a00 */
[----:B------:R-:W-:Y:S11]  /*7170*/  ISETP.NE.AND.EX P3, PT, R173, RZ, PT, P3 ;  /* 0x000000ffad00720c */ /* 0x000ff60003f65330 */
[----:B------:R-:W-:Y:S02]  /*7180*/  @!UPT UIADD3 URZ, UPT, UPT, URZ, URZ, URZ ;  /* 0x000000fffffff290 */ /* 0x000fe4000fffe0ff */
[----:B------:R-:W2:Y:S01]  /*7190*/  @P3 LDC.64 R4, c[0x0][0xca8] ;  /* 0x00032a00ff043b82 */ /* 0x000ea20000000a00 */
[----:B------:R-:W-:Y:S04]  /*71a0*/  @P3 IMAD R0, R174, UR36, RZ ;  /* 0x00000024ae003c24 */ /* 0x000fe8000f8e02ff */
[----:B--2---:R-:W-:Y:S05]  /*71b0*/  @P3 IMAD.WIDE R4, R0, 0x4, R4 ;  /* 0x0000000400043825 */ /* 0x004fea00078e0204 */
[----:B-1---5:R1:W5:Y:S02]  /*71c0*/  @P3 LDG.E R130, desc[UR4][R4.64] ;  /* 0x0000000404823981 */ /* 0x022364000c1e1900 */
[----:B-1----:R-:W2:Y:S02]  /*71d0*/  @!P3 LDC R130, c[0x0][0xca0] ;  /* 0x00032800ff82bb82 */ /* 0x002ea40000000800 */
.L_x_103:
[----:B-----5:R-:W-:Y:S01]  /*71e0*/  FSETP.NEU.AND P3, PT, R133, RZ, PT ;  /* 0x000000ff8500720b */ /* 0x020fe20003f6d000 */
[----:B------:R-:W-:Y:S01]  /*71f0*/  IMAD.U32 R3, RZ, RZ, UR43 ;  /* 0x0000002bff037e24 */ /* 0x000fe2000f8e00ff */
[----:B------:R-:W-:Y:S01]  /*7200*/  SEL R5, RZ, 0xffffffff, P2 ;  /* 0xffffffffff057807 */ /* 0x000fe20001000000 */
[----:B------:R-:W-:Y:S01]  /*7210*/  IMAD.SHL.U32 R197, R185, 0x10, RZ ;  /* 0x00000010b9c57824 */ /* 0x000fe200078e00ff */
[----:B------:R-:W-:Y:S01]  /*7220*/  @P1 LOP3.LUT P2, RZ, R176, 0xff, RZ, 0xc0, !PT ;  /* 0x000000ffb0ff1812 */ /* 0x000fe2000784c0ff */
[----:B------:R-:W-:Y:S01]  /*7230*/  IMAD R131, R3, 0xc0, R2 ;  /* 0x000000c003837824 */ /* 0x000fe200078e0202 */
[----:B------:R-:W-:Y:S01]  /*7240*/  @P1 SEL R0, RZ, 0xffffffff, P3 ;  /* 0xffffffffff001807 */ /* 0x000fe20001800000 */
[----:B------:R-:W-:Y:S01]  /*7250*/  IMAD.SHL.U32 R139, R184, 0x10, RZ ;  /* 0x00000010b88b7824 */ /* 0x000fe200078e00ff */
[----:B------:R-:W-:Y:S01]  /*7260*/  LOP3.LUT P4, R182, R176, 0xff, RZ, 0xc0, !PT ;  /* 0x000000ffb0b67812 */ /* 0x000fe2000788c0ff */
[----:B------:R-:W-:Y:S01]  /*7270*/  IMAD.IADD R198, R188, 0x1, R197 ;  /* 0x00000001bcc67824 */ /* 0x000fe200078e02c5 */
[C---:B------:R-:W-:Y:S01]  /*7280*/  @P0 SEL R0, R5.reuse, R0, !P2 ;  /* 0x0000000005000207 */ /* 0x040fe20005000000 */
[----:B------:R-:W-:Y:S01]  /*7290*/  BSSY B1, `(.L_x_104) ;  /* 0x000004d000017945 */ /* 0x000fe20003800000 */
[----:B------:R-:W-:Y:S01]  /*72a0*/  PLOP3.LUT P2, PT, PT, PT, UP1, 0x80, 0x8 ;  /* 0x000000000008781c */ /* 0x000fe20003f4f018 */
[----:B------:R-:W-:Y:S01]  /*72b0*/  IMAD.MOV.U32 R138, RZ, RZ, 0x1 ;  /* 0x00000001ff8a7424 */ /* 0x000fe200078e00ff */
[----:B------:R-:W-:Y:S01]  /*72c0*/  @P1 LOP3.LUT R0, R0, 0x1, RZ, 0xc0, !PT ;  /* 0x0000000100001812 */ /* 0x000fe200078ec0ff */
[----:B------:R-:W-:Y:S01]  /*72d0*/  IMAD.MOV.U32 R137, RZ, RZ, RZ ;  /* 0x000000ffff897224 */ /* 0x000fe200078e00ff */
[----:B------:R-:W-:Y:S02]  /*72e0*/  CS2R R146, SRZ ;  /* 0x0000000000927805 */ /* 0x000fe4000001ff00 */
[----:B------:R-:W-:Y:S02]  /*72f0*/  CS2R R144, SRZ ;  /* 0x0000000000907805 */ /* 0x000fe4000001ff00 */
[----:B------:R-:W-:Y:S01]  /*7300*/  ISETP.NE.U32.OR P5, PT, R0, 0x1, !P1 ;  /* 0x000000010000780c */ /* 0x000fe20004fa5470 */
[----:B------:R-:W-:Y:S01]  /*7310*/  IMAD.U32 R0, RZ, RZ, UR43 ;  /* 0x0000002bff007e24 */ /* 0x000fe2000f8e00ff */
[----:B------:R-:W-:Y:S02]  /*7320*/  CS2R R142, SRZ ;  /* 0x00000000008e7805 */ /* 0x000fe4000001ff00 */
[----:B------:R-:W-:Y:S02]  /*7330*/  CS2R R140, SRZ ;  /* 0x00000000008c7805 */ /* 0x000fe4000001ff00 */
[----:B------:R-:W-:Y:S02]  /*7340*/  P2R R194, PR, RZ, 0x20 ;  /* 0x00000020ffc27803 */ /* 0x000fe40000000000 */
[----:B------:R-:W-:Y:S02]  /*7350*/  CS2R R150, SRZ ;  /* 0x0000000000967805 */ /* 0x000fe4000001ff00 */
[----:B------:R-:W-:Y:S02]  /*7360*/  SHF.L.U32 R4, R0, 0x1f, RZ ;  /* 0x0000001f00047819 */ /* 0x000fe400000006ff */
[----:B------:R-:W-:Y:S02]  /*7370*/  CS2R R148, SRZ ;  /* 0x0000000000947805 */ /* 0x000fe4000001ff00 */
[----:B------:R-:W-:Y:S02]  /*7380*/  SEL R0, RZ, 0xffffffff, P3 ;  /* 0xffffffffff007807 */ /* 0x000fe40001800000 */
[----:B------:R-:W-:Y:S02]  /*7390*/  CS2R R154, SRZ ;  /* 0x00000000009a7805 */ /* 0x000fe4000001ff00 */
[----:B------:R-:W-:Y:S02]  /*73a0*/  CS2R R152, SRZ ;  /* 0x0000000000987805 */ /* 0x000fe4000001ff00 */
[----:B------:R-:W-:Y:S02]  /*73b0*/  CS2R R158, SRZ ;  /* 0x00000000009e7805 */ /* 0x000fe4000001ff00 */
[----:B------:R-:W-:Y:S02]  /*73c0*/  @P2 SEL R0, R5, R0, !P4 ;  /* 0x0000000005002207 */ /* 0x000fe40006000000 */
[----:B------:R-:W-:Y:S02]  /*73d0*/  CS2R R156, SRZ ;  /* 0x00000000009c7805 */ /* 0x000fe4000001ff00 */
[----:B------:R-:W-:Y:S02]  /*73e0*/  @P5 SHF.L.U32 R6, RZ, 0x1f, RZ ;  /* 0x0000001fff065819 */ /* 0x000fe400000006ff */
[----:B------:R-:W-:Y:S02]  /*73f0*/  CS2R R162, SRZ ;  /* 0x0000000000a27805 */ /* 0x000fe4000001ff00 */
[----:B------:R-:W-:Y:S02]  /*7400*/  ISETP.NE.AND P2, PT, RZ, UR43, PT ;  /* 0x0000002bff007c0c */ /* 0x000fe4000bf45270 */
[----:B------:R-:W-:Y:S01]  /*7410*/  CS2R R160, SRZ ;  /* 0x0000000000a07805 */ /* 0x000fe2000001ff00 */
[----:B------:R-:W1:Y:S01]  /*7420*/  @P5 SYNCS.PHASECHK.TRANS64.TRYWAIT P1, [UR44+0x30], R6 ;  /* 0x00003006ff0055a7 */ /* 0x000e62000802112c */
[----:B------:R-:W-:Y:S02]  /*7430*/  LOP3.LUT R0, R0, 0x1, RZ, 0xc0, !PT ;  /* 0x0000000100007812 */ /* 0x000fe400078ec0ff */
[----:B------:R-:W-:Y:S02]  /*7440*/  CS2R R166, SRZ ;  /* 0x0000000000a67805 */ /* 0x000fe4000001ff00 */
[----:B------:R-:W-:Y:S02]  /*7450*/  SEL R212, RZ, 0x60, P2 ;  /* 0x00000060ffd47807 */ /* 0x000fe40001000000 */
[----:B------:R-:W-:Y:S02]  /*7460*/  CS2R R164, SRZ ;  /* 0x0000000000a47805 */ /* 0x000fe4000001ff00 */
[----:B------:R-:W-:Y:S02]  /*7470*/  ISETP.NE.U32.AND P3, PT, R0, 0x1, PT ;  /* 0x000000010000780c */ /* 0x000fe40003f65070 */
[----:B------:R-:W-:Y:S02]  /*7480*/  CS2R R170, SRZ ;  /* 0x0000000000aa7805 */ /* 0x000fe4000001ff00 */
[----:B------:R-:W-:Y:S01]  /*7490*/  CS2R R168, SRZ ;  /* 0x0000000000a87805 */ /* 0x000fe2000001ff00 */
[----:B------:R-:W-:Y:S01]  /*74a0*/  IMAD.IADD R213, R131, 0x1, R212 ;  /* 0x0000000183d57824 */ /* 0x000fe200078e02d4 */
[----:B------:R-:W-:Y:S01]  /*74b0*/  P2R R199, PR, RZ, 0x8 ;  /* 0x00000008ffc77803 */ /* 0x000fe20000000000 */
[----:B------:R-:W-:Y:S02]  /*74c0*/  IMAD.IADD R196, R188, 0x1, R139 ;  /* 0x00000001bcc47824 */ /* 0x000fe400078e028b */
[----:B------:R-:W-:Y:S01]  /*74d0*/  VIADD R212, R212, UR52 ;  /* 0x00000034d4d47c36 */ /* 0x000fe20008000000 */
[----:B------:R-:W-:Y:S01]  /*74e0*/  SHF.R.U32.HI R0, RZ, 0x15, R213 ;  /* 0x00000015ff007819 */ /* 0x000fe200000116d5 */
[----:B------:R-:W-:Y:S01]  /*74f0*/  IMAD.IADD R195, R187, 0x1, R198 ;  /* 0x00000001bbc37824 */ /* 0x000fe200078e02c6 */
[----:B------:R3:W4:Y:S02]  /*7500*/  SYNCS.PHASECHK.TRANS64.TRYWAIT P0, [UR44+0xa0], R4 ;  /* 0x0000a004ff0075a7 */ /* 0x000724000800112c */
[----:B------:R-:W-:Y:S02]  /*7510*/  LOP3.LUT R200, R0, 0x3, RZ, 0xc0, !PT ;  /* 0x0000000300c87812 */ /* 0x000fe400078ec0ff */
[----:B-1----:R-:W-:Y:S01]  /*7520*/  @P5 SEL R138, RZ, 0x1, !P1 ;  /* 0x00000001ff8a5807 */ /* 0x002fe20004800000 */
[----:B---3--:R-:W-:Y:S06]  /*7530*/  @!P5 BRA `(.L_x_105) ;  /* 0x000000000088d947 */ /* 0x008fec0003800000 */
[----:B------:R-:W-:Y:S01]  /*7540*/  IMAD.MOV.U32 R147, RZ, RZ, RZ ;  /* 0x000000ffff937224 */ /* 0x000fe200078e00ff */
[----:B------:R-:W-:Y:S01]  /*7550*/  ISETP.NE.AND P1, PT, R138, RZ, PT ;  /* 0x000000ff8a00720c */ /* 0x000fe20003f25270 */
[----:B------:R-:W-:Y:S01]  /*7560*/  BSSY B0, `(.L_x_106) ;  /* 0x0000014000007945 */ /* 0x000fe20003800000 */
[----:B------:R-:W-:Y:S02]  /*7570*/  CS2R R170, SRZ ;  /* 0x0000000000aa7805 */ /* 0x000fe4000001ff00 */
        /* <DEDUP_REMOVED lines=13> */
[----:B------:R-:W-:Y:S01]  /*7650*/  CS2R R144, SRZ ;  /* 0x0000000000907805 */ /* 0x000fe2000001ff00 */
[----:B------:R-:W-:Y:S06]  /*7660*/  @P1 BRA `(.L_x_107) ;  /* 0x00000000000c1947 */ /* 0x000fec0003800000 */
[----:B------:R-:W-:Y:S04]  /*7670*/  SHF.L.U32 R6, RZ, 0x1f, RZ ;  /* 0x0000001fff067819 */ /* 0x000fe800000006ff */
[----:B------:R-:W1:Y:S02]  /*7680*/  SYNCS.PHASECHK.TRANS64.TRYWAIT P1, [UR44+0x30], R6 ;  /* 0x00003006ff0075a7 */ /* 0x000e64000802112c */
[----:B-1----:R-:W-:Y:S05]  /*7690*/  @!P1 BRA `(.L_x_108) ;  /* 0x000000c000049947 */ /* 0x002fea0003800000 */
.L_x_107:
[----:B------:R-:W-:Y:S05]  /*76a0*/  BSYNC B0 ;  /* 0x0000000000007941 */ /* 0x000fea0003800000 */
.L_x_106:
[----:B------:R-:W-:Y:S01]  /*76b0*/  ISETP.NE.AND P1, PT, R199, RZ, PT ;  /* 0x000000ffc700720c */ /* 0x000fe20003f25270 */
[----:B------:R-:W-:Y:S11]  /*76c0*/  HFMA2 R137, -RZ, RZ, 0, 5.9604644775390625e-08 ;  /* 0x00000001ff897431 */ /* 0x000ff600000001ff */
[----:B------:R-:W-:Y:S01]  /*76d0*/  @!UPT UIADD3 URZ, UPT, UPT, URZ, URZ, URZ ;  /* 0x000000fffffff290 */ /* 0x000fe2000fffe0ff */
[----:B------:R3:W1:Y:S04]  /*76e0*/  @P1 LDS.128 R168, [R188] ;  /* 0x00000000bca81984 */ /* 0x0006680000000c00 */
[----:B------:R3:W1:Y:S04]  /*76f0*/  @P1 LDS.128 R164, [R198+0x10] ;  /* 0x00001000c6a41984 */ /* 0x0006680000000c00 */
[----:B------:R3:W1:Y:S04]  /*7700*/  @P1 LDS.128 R160, [R196+0x20] ;  /* 0x00002000c4a01984 */ /* 0x0006680000000c00 */
[----:B------:R3:W1:Y:S04]  /*7710*/  @P1 LDS.128 R156, [R195+0x10] ;  /* 0x00001000c39c1984 */ /* 0x0006680000000c00 */
[----:B------:R3:W1:Y:S04]  /*7720*/  @P1 LDS.128 R152, [R188+0x1000] ;  /* 0x00100000bc981984 */ /* 0x0006680000000c00 */
[----:B------:R3:W1:Y:S04]  /*7730*/  @P1 LDS.128 R148, [R198+0x1010] ;  /* 0x00101000c6941984 */ /* 0x0006680000000c00 */
[----:B------:R3:W1:Y:S04]  /*7740*/  @P1 LDS.128 R140, [R196+0x1020] ;  /* 0x00102000c48c1984 */ /* 0x0006680000000c00 */
[----:B------:R3:W1:Y:S02]  /*7750*/  @P1 LDS.128 R144, [R195+0x1010] ;  /* 0x00101000c3901984 */ /* 0x0006640000000c00 */
.L_x_105:
[----:B------:R-:W-:Y:S05]  /*7760*/  BSYNC B1 ;  /* 0x0000000000017941 */ /* 0x000fea0003800000 */
.L_x_104:
[----:B------:R-:W-:Y:S02]  /*7770*/  ISETP.NE.AND P1, PT, R189, R200, PT ;  /* 0x000000c8bd00720c */ /* 0x000fe40003f25270 */
[----:B------:R-:W-:Y:S01]  /*7780*/  MOV R55, RZ ;  /* 0x000000ff00377202 */ /* 0x000fe20000000f00 */
[----:B----4-:R-:W-:Y:S10]  /*7790*/  @P0 BRA `(.L_x_109) ;  /* 0x0000000000080947 */ /* 0x010ff40003800000 */
[----:B------:R-:W4:Y:S02]  /*77a0*/  SYNCS.PHASECHK.TRANS64.TRYWAIT P0, [UR44+0xa0], R4 ;  /* 0x0000a004ff0075a7 */ /* 0x000f24000800112c */
[----:B----4-:R-:W-:Y:S05]  /*77b0*/  @!P0 BRA `(.L_x_110) ;  /* 0x000000bc00d48947 */ /* 0x010fea0003800000 */
.L_x_109:
[----:B------:R-:W-:Y:S01]  /*77c0*/  IMAD.MOV.U32 R54, RZ, RZ, RZ ;  /* 0x000000ffff367224 */ /* 0x000fe200078e00ff */
        /* <DEDUP_REMOVED lines=32> */
[----:B------:R-:W-:Y:S11]  /*79d0*/  LOP3.LUT P0, RZ, R0, 0x3, R177, 0x48, !PT ;  /* 0x0000000300ff7812 */ /* 0x000ff600078048b1 */
[----:B------:R-:W-:Y:S02]  /*79e0*/  @!UPT UIADD3 URZ, UPT, UPT, URZ, URZ, URZ ;  /* 0x000000fffffff290 */ /* 0x000fe4000fffe0ff */
[----:B------:R-:W-:Y:S05]  /*79f0*/  @!P0 BRA `(.L_x_112) ;  /* 0x0000000000408947 */ /* 0x000fea0003800000 */
[----:B------:R-:W4:Y:S01]  /*7a00*/  LDCU.64 UR8, c[0x4][0x70] ;  /* 0x01000e00ff0877ac */ /* 0x000f220008000a00 */
[----:B------:R-:W-:Y:S01]  /*7a10*/  MOV R15, 0x0 ;  /* 0x00000000000f7802 */ /* 0x000fe20000000f00 */
[----:B------:R-:W-:Y:S02]  /*7a20*/  HFMA2 R12, -RZ, RZ, 0, 5.9604644775390625e-08 ;  /* 0x00000001ff0c7431 */ /* 0x000fe400000001ff */
[----:B------:R-:W-:Y:S02]  /*7a30*/  IMAD.MOV.U32 R8, RZ, RZ, 0x192 ;  /* 0x00000192ff087424 */ /* 0x000fe400078e00ff */
[----:B------:R-:W-:Y:S01]  /*7a40*/  IMAD.MOV.U32 R13, RZ, RZ, RZ ;  /* 0x000000ffff0d7224 */ /* 0x000fe200078e00ff */
[----:B------:R-:W5:Y:S01]  /*7a50*/  LDCU.64 UR6, c[0x4][0x78] ;  /* 0x01000f00ff0677ac */ /* 0x000f620008000a00 */
[----:B------:R-:W2:Y:S01]  /*7a60*/  LDC.64 R14, c[0x4][R15] ;  /* 0x010000000f0e7b82 */ /* 0x000ea20000000a00 */
[----:B------:R-:W3:Y:S01]  /*7a70*/  LDCU.64 UR4, c[0x4][0x10] ;  /* 0x01000200ff0477ac */ /* 0x000ee20008000a00 */
[----:B----4-:R-:W-:Y:S01]  /*7a80*/  MOV R5, UR9 ;  /* 0x0000000900057c02 */ /* 0x010fe20008000f00 */
[----:B-1----:R-:W-:Y:S01]  /*7a90*/  IMAD.U32 R4, RZ, RZ, UR8 ;  /* 0x00000008ff047e24 */ /* 0x002fe2000f8e00ff */
[----:B-----5:R-:W-:Y:S01]  /*7aa0*/  MOV R7, UR7 ;  /* 0x0000000700077c02 */ /* 0x020fe20008000f00 */
[----:B------:R-:W-:Y:S01]  /*7ab0*/  IMAD.U32 R6, RZ, RZ, UR6 ;  /* 0x00000006ff067e24 */ /* 0x000fe2000f8e00ff */
[----:B---3--:R-:W-:Y:S01]  /*7ac0*/  MOV R11, UR5 ;  /* 0x00000005000b7c02 */ /* 0x008fe20008000f00 */
[----:B------:R-:W-:Y:S02]  /*7ad0*/  IMAD.U32 R10, RZ, RZ, UR4 ;  /* 0x00000004ff0a7e24 */ /* 0x000fe4000f8e00ff */
[----:B------:R-:W-:Y:S07]  /*7ae0*/  LEPC R20, `(.L_x_112) ;  /* 0x000000001014794e */ /* 0x000fee0000000000 */
[----:B--2---:R-:W-:Y:S05]  /*7af0*/  CALL.ABS.NOINC R14 ;  /* 0x000000000e007343 */ /* 0x004fea0003c00000 */
.L_x_112:
[----:B------:R-:W-:Y:S05]  /*7b00*/  WARPSYNC.ALL ;  /* 0x0000000000007948 */ /* 0x000fea0003800000 */
[C---:B------:R-:W-:Y:S01]  /*7b10*/  R2UR UR4, R213.reuse ;  /* 0x00000000d50472ca */ /* 0x040fe200000e0000 */
[----:B------:R-:W-:Y:S05]  /*7b20*/  VIADD R0, R213, 0x80 ;  /* 0x00000080d5007836 */ /* 0x000fea0000000000 */
[----:B------:R-:W-:Y:S04]  /*7b30*/  SHF.R.U32.HI R0, RZ, 0x15, R0 ;  /* 0x00000015ff007819 */ /* 0x000fe80000011600 */
[----:B------:R-:W-:Y:S03]  /*7b40*/  LOP3.LUT P0, RZ, R0, 0x3, R177, 0x48, !PT ;  /* 0x0000000300ff7812 */ /* 0x000fe600078048b1 */
[----:B------:R-:W4:Y:S10]  /*7b50*/  LDTM.x32 R24, tmem[UR4] ;  /* 0x00000004001879ee */ /* 0x000f3400082c0000 */
[----:B----4-:R-:W-:Y:S05]  /*7b60*/  @!P0 BRA `(.L_x_113) ;  /* 0x0000000000408947 */ /* 0x010fea0003800000 */
        /* <DEDUP_REMOVED lines=16> */
.L_x_113:
[----:B------:R-:W-:Y:S05]  /*7c70*/  WARPSYNC.ALL ;  /* 0x0000000000007948 */ /* 0x000fea0003800000 */
[----:B------:R-:W-:Y:S11]  /*7c80*/  R2UR UR4, R213 ;  /* 0x00000000d50472ca */ /* 0x000ff600000e0000 */
[----:B------:R-:W-:Y:S02]  /*7c90*/  @!UPT UIADD3 URZ, UPT, UPT, URZ, URZ, URZ ;  /* 0x000000fffffff290 */ /* 0x000fe4000fffe0ff */
[----:B------:R-:W4:Y:S02]  /*7ca0*/  LDTM.x32 R56, tmem[UR4+0x80] ;  /* 0x00008004003879ee */ /* 0x000f2400082c0000 */
[----:B----4-:R-:W-:Y:S01]  /*7cb0*/  NOP ;  /* 0x0000000000007918 */ /* 0x010fe20000000000 */
.L_x_111:
[----:B-1----:R-:W-:Y:S01]  /*7cc0*/  SHF.L.U32 R132, R168, 0x10, RZ ;  /* 0x00000010a8847819 */ /* 0x002fe200000006ff */
[----:B--2---:R-:W-:Y:S01]  /*7cd0*/  FMUL R0, R130, R24 ;  /* 0x0000001882007220 */ /* 0x004fe20000400000 */
[----:B------:R-:W-:Y:S01]  /*7ce0*/  LOP3.LUT R134, R168, 0xffff0000, RZ, 0xc0, !PT ;  /* 0xffff0000a8867812 */ /* 0x000fe200078ec0ff */
[C---:B------:R-:W-:Y:S01]  /*7cf0*/  FMUL R3, R130.reuse, R25 ;  /* 0x0000001982037220 */ /* 0x040fe20000400000 */
[----:B------:R-:W-:Y:S01]  /*7d00*/  SHF.L.U32 R135, R169, 0x10, RZ ;  /* 0x00000010a9877819 */ /* 0x000fe200000006ff */
[----:B------:R-:W-:Y:S01]  /*7d10*/  FMUL R4, R130, R26 ;  /* 0x0000001a82047220 */ /* 0x000fe20000400000 */
[----:B------:R-:W-:Y:S01]  /*7d20*/  LOP3.LUT R136, R165, 0xffff0000, RZ, 0xc0, !PT ;  /* 0xffff0000a5887812 */ /* 0x000fe200078ec0ff */
[----:B------:R-:W-:Y:S01]  /*7d30*/  FFMA R0, R133, R132, R0 ;  /* 0x0000008485007223 */ /* 0x000fe20000000000 */
[----:B------:R-:W-:Y:S01]  /*7d40*/  LOP3.LUT R132, R169, 0xffff0000, RZ, 0xc0, !PT ;  /* 0xffff0000a9847812 */ /* 0x000fe200078ec0ff */
[C---:B------:R-:W-:Y:S01]  /*7d50*/  FFMA R3, R133.reuse, R134, R3 ;  /* 0x0000008685037223 */ /* 0x040fe20000000003 */
[C---:B------:R-:W-:Y:S01]  /*7d60*/  LOP3.LUT R134, R170.reuse, 0xffff0000, RZ, 0xc0, !PT ;  /* 0xffff0000aa867812 */ /* 0x040fe200078ec0ff */
[----:B------:R-:W-:Y:S01]  /*7d70*/  FFMA R4, R133, R135, R4 ;  /* 0x0000008785047223 */ /* 0x000fe20000000004 */
[----:B------:R-:W-:Y:S01]  /*7d80*/  SHF.L.U32 R135, R170, 0x10, RZ ;  /* 0x00000010aa877819 */ /* 0x000fe200000006ff */
[C---:B------:R-:W-:Y:S01]  /*7d90*/  FMUL R5, R130.reuse, R27 ;  /* 0x0000001b82057220 */ /* 0x040fe20000400000 */
[----:B------:R-:W-:Y:S01]  /*7da0*/  ISETP.NE.AND P0, PT, R189, R200, PT ;  /* 0x000000c8bd00720c */ /* 0x000fe20003f05270 */
[C---:B------:R-:W-:Y:S01]  /*7db0*/  FMUL R6, R130.reuse, R28 ;  /* 0x0000001c82067220 */ /* 0x040fe20000400000 */
[----:B------:R-:W-:Y:S01]  /*7dc0*/  F2FP.BF16.F32.PACK_AB R200, R3, R0 ;  /* 0x0000000003c8723e */ /* 0x000fe200000010ff */
[C---:B------:R-:W-:Y:S01]  /*7dd0*/  FMUL R7, R130.reuse, R29 ;  /* 0x0000001d82077220 */ /* 0x040fe20000400000 */
[----:B------:R-:W-:Y:S01]  /*7de0*/  ISETP.NE.AND P1, PT, R189, RZ, PT ;  /* 0x000000ffbd00720c */ /* 0x000fe20003f25270 */
[----:B------:R-:W-:Y:S01]  /*7df0*/  FFMA R5, R133, R132, R5 ;  /* 0x0000008485057223 */ /* 0x000fe20000000005 */
[----:B------:R-:W-:Y:S01]  /*7e00*/  SHF.L.U32 R132, R171, 0x10, RZ ;  /* 0x00000010ab847819 */ /* 0x000fe200000006ff */
[----:B------:R-:W-:Y:S01]  /*7e10*/  FFMA R6, R133, R135, R6 ;  /* 0x0000008785067223 */ /* 0x000fe20000000006 */
[----:B------:R-:W-:Y:S01]  /*7e20*/  SHF.L.U32 R135, R165, 0x10, RZ ;  /* 0x00000010a5877819 */ /* 0x000fe200000006ff */
[----:B------:R-:W-:Y:S01]  /*7e30*/  FFMA R7, R133, R134, R7 ;  /* 0x0000008685077223 */ /* 0x000fe20000000007 */
[----:B------:R-:W-:Y:S01]  /*7e40*/  LOP3.LUT R134, R171, 0xffff0000, RZ, 0xc0, !PT ;  /* 0xffff0000ab867812 */ /* 0x000fe200078ec0ff */
[C---:B------:R-:W-:Y:S01]  /*7e50*/  FMUL R8, R130.reuse, R30 ;  /* 0x0000001e82087220 */ /* 0x040fe20000400000 */
[----:B------:R-:W-:Y:S01]  /*7e60*/  F2FP.BF16.F32.PACK_AB R201, R5, R4 ;  /* 0x0000000405c9723e */ /* 0x000fe200000010ff */
[----:B------:R-:W-:Y:S01]  /*7e70*/  FMUL R9, R130, R31 ;  /* 0x0000001f82097220 */ /* 0x000fe20000400000 */
[----:B------:R-:W-:Y:S01]  /*7e80*/  F2FP.BF16.F32.PACK_AB R202, R7, R6 ;  /* 0x0000000607ca723e */ /* 0x000fe200000010ff */
[C---:B------:R-:W-:Y:S01]  /*7e90*/  FFMA R8, R133.reuse, R132, R8 ;  /* 0x0000008485087223 */ /* 0x040fe20000000008 */
[C---:B------:R-:W-:Y:S01]  /*7ea0*/  SHF.L.U32 R132, R164.reuse, 0x10, RZ ;  /* 0x00000010a4847819 */ /* 0x040fe200000006ff */
[----:B------:R-:W-:Y:S01]  /*7eb0*/  FFMA R9, R133, R134, R9 ;  /* 0x0000008685097223 */ /* 0x000fe20000000009 */
[----:B------:R-:W-:Y:S01]  /*7ec0*/  LOP3.LUT R134, R164, 0xffff0000, RZ, 0xc0, !PT ;  /* 0xffff0000a4867812 */ /* 0x000fe200078ec0ff */
[C---:B------:R-:W-:Y:S01]  /*7ed0*/  FMUL R10, R130.reuse, R32 ;  /* 0x00000020820a7220 */ /* 0x040fe20000400000 */
[C---:B------:R-:W-:Y:S01]  /*7ee0*/  FMUL R11, R130.reuse, R33 ;  /* 0x00000021820b7220 */ /* 0x040fe20000400000 */
        /* <DEDUP_REMOVED lines=10> */
[----:B------:R-:W-:Y:S01]  /*7f90*/  FFMA R12, R133, R135, R12 ;  /* 0x00000087850c7223 */ /* 0x000fe2000000000c */
[----:B------:R-:W-:Y:S01]  /*7fa0*/  SHF.L.U32 R135, R167, 0x10, RZ ;  /* 0x00000010a7877819 */ /* 0x000fe200000006ff */
[----:B------:R-:W-:Y:S01]  /*7fb0*/  FFMA R13, R133, R136, R13 ;  /* 0x00000088850d7223 */ /* 0x000fe2000000000d */
[----:B------:R-:W-:Y:S01]  /*7fc0*/  LOP3.LUT R136, R167, 0xffff0000, RZ, 0xc0, !PT ;  /* 0xffff0000a7887812 */ /* 0x000fe200078ec0ff */
[----:B------:R-:W-:Y:S01]  /*7fd0*/  FFMA R14, R133, R132, R14 ;  /* 0x00000084850e7223 */ /* 0x000fe2000000000e */
[----:B------:R-:W-:Y:S01]  /*7fe0*/  SHF.L.U32 R132, R160, 0x10, RZ ;  /* 0x00000010a0847819 */ /* 0x000fe200000006ff */
[----:B------:R-:W-:Y:S01]  /*7ff0*/  FMUL R16, R130, R38 ;  /* 0x0000002682107220 */ /* 0x000fe20000400000 */
[----:B------:R-:W-:Y:S01]  /*8000*/  F2FP.BF16.F32.PACK_AB R205, R13, R12 ;  /* 0x0000000c0dcd723e */ /* 0x000fe200000010ff */
[----:B------:R-:W-:Y:S01]  /*8010*/  FFMA R15, R133, R134, R15 ;  /* 0x00000086850f7223 */ /* 0x000fe2000000000f */
[----:B------:R-:W-:Y:S01]  /*8020*/  LOP3.LUT R134, R160, 0xffff0000, RZ, 0xc0, !PT ;  /* 0xffff0000a0867812 */ /* 0x000fe200078ec0ff */
[C---:B------:R-:W-:Y:S01]  /*8030*/  FMUL R17, R130.reuse, R39 ;  /* 0x0000002782117220 */ /* 0x040fe20000400000 */
[C---:B------:R-:W-:Y:S01]  /*8040*/  FMUL R18, R130.reuse, R40 ;  /* 0x0000002882127220 */ /* 0x040fe20000400000 */
[----:B------:R-:W-:Y:S01]  /*8050*/  FMUL R19, R130, R41 ;  /* 0x0000002982137220 */ /* 0x000fe20000400000 */
[----:B------:R-:W-:Y:S01]  /*8060*/  F2FP.BF16.F32.PACK_AB R206, R15, R14 ;  /* 0x0000000e0fce723e */ /* 0x000fe200000010ff */
[C---:B------:R-:W-:Y:S01]  /*8070*/  FFMA R16, R133.reuse, R135, R16 ;  /* 0x0000008785107223 */ /* 0x040fe20000000010 */
[----:B------:R-:W-:Y:S01]  /*8080*/  SHF.L.U32 R135, R162, 0x10, RZ ;  /* 0x00000010a2877819 */ /* 0x000fe200000006ff */
[----:B------:R-:W-:Y:S01]  /*8090*/  FFMA R17, R133, R136, R17 ;  /* 0x0000008885117223 */ /* 0x000fe20000000011 */
[----:B------:R-:W-:Y:S01]  /*80a0*/  LOP3.LUT R136, R159, 0xffff0000, RZ, 0xc0, !PT ;  /* 0xffff00009f887812 */ /* 0x000fe200078ec0ff */
[----:B------:R-:W-:Y:S01]  /*80b0*/  FFMA R18, R133, R132, R18 ;  /* 0x0000008485127223 */ /* 0x000fe20000000012 */
[----:B------:R-:W-:Y:S01]  /*80c0*/  SHF.L.U32 R132, R161, 0x10, RZ ;  /* 0x00000010a1847819 */ /* 0x000fe200000006ff */
[----:B------:R-:W-:Y:S01]  /*80d0*/  FFMA R19, R133, R134, R19 ;  /* 0x0000008685137223 */ /* 0x000fe20000000013 */
[----:B------:R-:W-:Y:S01]  /*80e0*/  LOP3.LUT R134, R161, 0xffff0000, RZ, 0xc0, !PT ;  /* 0xffff0000a1867812 */ /* 0x000fe200078ec0ff */
[C---:B------:R-:W-:Y:S01]  /*80f0*/  FMUL R20, R130.reuse, R42 ;  /* 0x0000002a82147220 */ /* 0x040fe20000400000 */
[----:B------:R-:W-:Y:S01]  /*8100*/  F2FP.BF16.F32.PACK_AB R207, R17, R16 ;  /* 0x0000001011cf723e */ /* 0x000fe200000010ff */
[C---:B------:R-:W-:Y:S01]  /*8110*/  FMUL R21, R130.reuse, R43 ;  /* 0x0000002b82157220 */ /* 0x040fe20000400000 */
[----:B------:R-:W-:Y:S01]  /*8120*/  FMUL R22, R130, R44 ;  /* 0x0000002c82167220 */ /* 0x000fe20000400000 */
[C---:B------:R-:W-:Y:S01]  /*8130*/  FFMA R20, R133.reuse, R132, R20 ;  /* 0x0000008485147223 */ /* 0x040fe20000000014 */
[----:B------:R-:W-:Y:S01]  /*8140*/  LOP3.LUT R132, R162, 0xffff0000, RZ, 0xc0, !PT ;  /* 0xffff0000a2847812 */ /* 0x000fe200078ec0ff */
[----:B------:R-:W-:Y:S01]  /*8150*/  FFMA R21, R133, R134, R21 ;  /* 0x0000008685157223 */ /* 0x000fe20000000015 */
[----:B------:R-:W-:Y:S01]  /*8160*/  LOP3.LUT R134, R163, 0xffff0000, RZ, 0xc0, !PT ;  /* 0xffff0000a3867812 */ /* 0x000fe200078ec0ff */
[----:B------:R-:W-:Y:S01]  /*8170*/  FFMA R22, R133, R135, R22 ;  /* 0x0000008785167223 */ /* 0x000fe20000000016 */
[----:B------:R-:W-:Y:S01]  /*8180*/  SHF.L.U32 R135, R163, 0x10, RZ ;  /* 0x00000010a3877819 */ /* 0x000fe200000006ff */
[C---:B------:R-:W-:Y:S01]  /*8190*/  FMUL R23, R130.reuse, R45 ;  /* 0x0000002d82177220 */ /* 0x040fe20000400000 */
[C---:B------:R-:W-:Y:S01]  /*81a0*/  FMUL R88, R130.reuse, R46 ;  /* 0x0000002e82587220 */ /* 0x040fe20000400000 */
[C---:B------:R-:W-:Y:S01]  /*81b0*/  FMUL R89, R130.reuse, R47 ;  /* 0x0000002f82597220 */ /* 0x040fe20000400000 */
[----:B------:R-:W-:Y:S01]  /*81c0*/  FMUL R90, R130, R48 ;  /* 0x00000030825a7220 */ /* 0x000fe20000400000 */
[C---:B------:R-:W-:Y:S01]  /*81d0*/  FFMA R23, R133.reuse, R132, R23 ;  /* 0x0000008485177223 */ /* 0x040fe20000000017 */
[C---:B------:R-:W-:Y:S01]  /*81e0*/  SHF.L.U32 R132, R156.reuse, 0x10, RZ ;  /* 0x000000109c847819 */ /* 0x040fe200000006ff */
[----:B------:R-:W-:Y:S01]  /*81f0*/  FFMA R88, R133, R135, R88 ;  /* 0x0000008785587223 */ /* 0x000fe20000000058 */
[----:B------:R-:W-:Y:S01]  /*8200*/  SHF.L.U32 R135, R159, 0x10, RZ ;  /* 0x000000109f877819 */ /* 0x000fe200000006ff */
[C---:B------:R-:W-:Y:S01]  /*8210*/  FFMA R89, R133.reuse, R134, R89 ;  /* 0x0000008685597223 */ /* 0x040fe20000000059 */
[----:B------:R-:W-:Y:S01]  /*8220*/  LOP3.LUT R134, R156, 0xffff0000, RZ, 0xc0, !PT ;  /* 0xffff00009c867812 */ /* 0x000fe200078ec0ff */
[C---:B------:R-:W-:Y:S01]  /*8230*/  FMUL R91, R130.reuse, R49 ;  /* 0x00000031825b7220 */ /* 0x040fe20000400000 */
[----:B------:R-:W-:Y:S01]  /*8240*/  FFMA R90, R133, R132, R90 ;  /* 0x00000084855a7223 */ /* 0x000fe2000000005a */
[----:B------:R-:W-:Y:S01]  /*8250*/  SHF.L.U32 R132, R157, 0x10, RZ ;  /* 0x000000109d847819 */ /* 0x000fe200000006ff */
[C---:B------:R-:W-:Y:S01]  /*8260*/  FMUL R92, R130.reuse, R50 ;  /* 0x00000032825c7220 */ /* 0x040fe20000400000 */
[----:B------:R-:W-:Y:S01]  /*8270*/  FFMA R91, R133, R134, R91 ;  /* 0x00000086855b7223 */ /* 0x000fe2000000005b */
[----:B------:R-:W-:Y:S01]  /*8280*/  LOP3.LUT R134, R157, 0xffff0000, RZ, 0xc0, !PT ;  /* 0xffff00009d867812 */ /* 0x000fe200078ec0ff */
[----:B------:R-:W-:Y:S01]  /*8290*/  FMUL R93, R130, R51 ;  /* 0x00000033825d7220 */ /* 0x000fe20000400000 */
[----:B------:R1:W-:Y:S01]  /*82a0*/  @!P0 STS.128 [R188], R200 ;  /* 0x000000c8bc008388 */ /* 0x0003e20000000c00 */
[C---:B------:R-:W-:Y:S01]  /*82b0*/  FFMA R92, R133.reuse, R132, R92 ;  /* 0x00000084855c7223 */ /* 0x040fe2000000005c */
[----:B------:R-:W-:Y:S01]  /*82c0*/  SHF.L.U32 R132, R158, 0x10, RZ ;  /* 0x000000109e847819 */ /* 0x000fe200000006ff */
[----:B------:R-:W-:Y:S01]  /*82d0*/  FMUL R94, R130, R52 ;  /* 0x00000034825e7220 */ /* 0x000fe20000400000 */
[C---:B------:R-:W-:Y:S01]  /*82e0*/  FFMA R93, R133.reuse, R134, R93 ;  /* 0x00000086855d7223 */ /* 0x040fe2000000005d */
[----:B------:R-:W-:Y:S01]  /*82f0*/  LOP3.LUT R134, R158, 0xffff0000, RZ, 0xc0, !PT ;  /* 0xffff00009e867812 */ /* 0x000fe200078ec0ff */
[----:B------:R-:W-:Y:S01]  /*8300*/  FMUL R95, R130, R53 ;  /* 0x00000035825f7220 */ /* 0x000fe20000400000 */
[C---:B------:R-:W-:Y:S01]  /*8310*/  FFMA R94, R133.reuse, R132, R94 ;  /* 0x00000084855e7223 */ /* 0x040fe2000000005e */
[----:B------:R-:W-:Y:S01]  /*8320*/  SHF.L.U32 R132, R152, 0x10, RZ ;  /* 0x0000001098847819 */ /* 0x000fe200000006ff */
[C---:B------:R-:W-:Y:S01]  /*8330*/  FMUL R96, R130.reuse, R54 ;  /* 0x0000003682607220 */ /* 0x040fe20000400000 */
[C---:B------:R-:W-:Y:S01]  /*8340*/  FMUL R97, R130.reuse, R55 ;  /* 0x0000003782617220 */ /* 0x040fe20000400000 */
[----:B------:R2:W-:Y:S01]  /*8350*/  @!P0 STS.128 [R198+0x10], R204 ;  /* 0x000010ccc6008388 */ /* 0x0005e20000000c00 */
[----:B------:R-:W-:Y:S01]  /*8360*/  FMUL R98, R130, R56 ;  /* 0x0000003882627220 */ /* 0x000fe20000400000 */
[C---:B------:R-:W-:Y:S01]  /*8370*/  FFMA R95, R133.reuse, R134, R95 ;  /* 0x00000086855f7223 */ /* 0x040fe2000000005f */
[----:B------:R-:W-:Y:S01]  /*8380*/  LOP3.LUT R134, R154, 0xffff0000, RZ, 0xc0, !PT ;  /* 0xffff00009a867812 */ /* 0x000fe200078ec0ff */
[----:B------:R-:W-:Y:S01]  /*8390*/  FFMA R96, R133, R135, R96 ;  /* 0x0000008785607223 */ /* 0x000fe20000000060 */
[----:B------:R-:W-:Y:S01]  /*83a0*/  SHF.L.U32 R135, R153, 0x10, RZ ;  /* 0x0000001099877819 */ /* 0x000fe200000006ff */
[----:B------:R-:W-:Y:S01]  /*83b0*/  FFMA R97, R133, R136, R97 ;  /* 0x0000008885617223 */ /* 0x000fe20000000061 */
[----:B------:R-:W-:Y:S01]  /*83c0*/  LOP3.LUT R136, R145, 0xffff0000, RZ, 0xc0, !PT ;  /* 0xffff000091887812 */ /* 0x000fe200078ec0ff */
[C---:B------:R-:W-:Y:S01]  /*83d0*/  FFMA R98, R133.reuse, R132, R98 ;  /* 0x0000008485627223 */ /* 0x040fe20000000062 */
[----:B------:R-:W-:Y:S01]  /*83e0*/  LOP3.LUT R132, R152, 0xffff0000, RZ, 0xc0, !PT ;  /* 0xffff000098847812 */ /* 0x000fe200078ec0ff */
[C---:B------:R-:W-:Y:S01]  /*83f0*/  FMUL R99, R130.reuse, R57 ;  /* 0x0000003982637220 */ /* 0x040fe20000400000 */
[C---:B------:R-:W-:Y:S01]  /*8400*/  FMUL R100, R130.reuse, R58 ;  /* 0x0000003a82647220 */ /* 0x040fe20000400000 */
[C---:B------:R-:W-:Y:S01]  /*8410*/  FMUL R101, R130.reuse, R59 ;  /* 0x0000003b82657220 */ /* 0x040fe20000400000 */
[----:B------:R-:W-:Y:S01]  /*8420*/  FMUL R102, R130, R60 ;  /* 0x0000003c82667220 */ /* 0x000fe20000400000 */
[----:B------:R-:W-:Y:S01]  /*8430*/  FFMA R99, R133, R132, R99 ;  /* 0x0000008485637223 */ /* 0x000fe20000000063 */
[----:B------:R-:W-:Y:S01]  /*8440*/  LOP3.LUT R132, R153, 0xffff0000, RZ, 0xc0, !PT ;  /* 0xffff000099847812 */ /* 0x000fe200078ec0ff */
[----:B------:R-:W-:Y:S01]  /*8450*/  FFMA R100, R133, R135, R100 ;  /* 0x0000008785647223 */ /* 0x000fe20000000064 */
[----:B------:R-:W-:Y:S01]  /*8460*/  SHF.L.U32 R135, R154, 0x10, RZ ;  /* 0x000000109a877819 */ /* 0x000fe200000006ff */
[C---:B------:R-:W-:Y:S01]  /*8470*/  FMUL R103, R130.reuse, R61 ;  /* 0x0000003d82677220 */ /* 0x040fe20000400000 */
[C---:B------:R-:W-:Y:S01]  /*8480*/  FMUL R104, R130.reuse, R62 ;  /* 0x0000003e82687220 */ /* 0x040fe20000400000 */
[----:B-1----:R-:W-:Y:S01]  /*8490*/  F2FP.BF16.F32.PACK_AB R200, R19, R18 ;  /* 0x0000001213c8723e */ /* 0x002fe200000010ff */
[----:B------:R-:W-:Y:S01]  /*84a0*/  FFMA R101, R133, R132, R101 ;  /* 0x0000008485657223 */ /* 0x000fe20000000065 */
[----:B------:R-:W-:Y:S01]  /*84b0*/  SHF.L.U32 R132, R155, 0x10, RZ ;  /* 0x000000109b847819 */ /* 0x000fe200000006ff */
[----:B------:R-:W-:Y:S01]  /*84c0*/  FFMA R102, R133, R135, R102 ;  /* 0x0000008785667223 */ /* 0x000fe20000000066 */
[----:B------:R-:W-:Y:S01]  /*84d0*/  F2FP.BF16.F32.PACK_AB R201, R21, R20 ;  /* 0x0000001415c9723e */ /* 0x000fe200000010ff */
[----:B------:R-:W-:Y:S01]  /*84e0*/  FFMA R103, R133, R134, R103 ;  /* 0x0000008685677223 */ /* 0x000fe20000000067 */
[----:B------:R-:W-:Y:S01]  /*84f0*/  LOP3.LUT R134, R155, 0xffff0000, RZ, 0xc0, !PT ;  /* 0xffff00009b867812 */ /* 0x000fe200078ec0ff */
[----:B------:R-:W-:Y:S01]  /*8500*/  FMUL R105, R130, R63 ;  /* 0x0000003f82697220 */ /* 0x000fe20000400000 */
[----:B------:R-:W-:Y:S01]  /*8510*/  F2FP.BF16.F32.PACK_AB R202, R23, R22 ;  /* 0x0000001617ca723e */ /* 0x000fe200000010ff */
[----:B------:R-:W-:Y:S01]  /*8520*/  FFMA R104, R133, R132, R104 ;  /* 0x0000008485687223 */ /* 0x000fe20000000068 */
[----:B------:R-:W-:Y:S01]  /*8530*/  F2FP.BF16.F32.PACK_AB R203, R89, R88 ;  /* 0x0000005859cb723e */ /* 0x000fe200000010ff */
[----:B------:R-:W-:Y:S01]  /*8540*/  FFMA R105, R133, R134, R105 ;  /* 0x0000008685697223 */ /* 0x000fe20000000069 */
[----:B------:R-:W-:Y:S01]  /*8550*/  SHF.L.U32 R132, R148, 0x10, RZ ;  /* 0x0000001094847819 */ /* 0x000fe200000006ff */
[----:B------:R-:W-:Y:S01]  /*8560*/  FMUL R106, R130, R64 ;  /* 0x00000040826a7220 */ /* 0x000fe20000400000 */
[----:B------:R-:W-:Y:S01]  /*8570*/  LOP3.LUT R134, R148, 0xffff0000, RZ, 0xc0, !PT ;  /* 0xffff000094867812 */ /* 0x000fe200078ec0ff */
[----:B------:R1:W-:Y:S01]  /*8580*/  @!P0 STS.128 [R196+0x20], R200 ;  /* 0x000020c8c4008388 */ /* 0x0003e20000000c00 */
[----:B------:R-:W-:Y:S01]  /*8590*/  SHF.L.U32 R135, R149, 0x10, RZ ;  /* 0x0000001095877819 */ /* 0x000fe200000006ff */
[C---:B------:R-:W-:Y:S01]  /*85a0*/  FMUL R107, R130.reuse, R65 ;  /* 0x00000041826b7220 */ /* 0x040fe20000400000 */
[----:B--2---:R-:W-:Y:S01]  /*85b0*/  F2FP.BF16.F32.PACK_AB R204, R91, R90 ;  /* 0x0000005a5bcc723e */ /* 0x004fe200000010ff */
[C---:B------:R-:W-:Y:S01]  /*85c0*/  FMUL R108, R130.reuse, R66 ;  /* 0x00000042826c7220 */ /* 0x040fe20000400000 */
[----:B------:R-:W-:Y:S01]  /*85d0*/  F2FP.BF16.F32.PACK_AB R205, R93, R92 ;  /* 0x0000005c5dcd723e */ /* 0x000fe200000010ff */
[----:B------:R-:W-:Y:S01]  /*85e0*/  FFMA R106, R133, R132, R106 ;  /* 0x00000084856a7223 */ /* 0x000fe2000000006a */
[----:B------:R-:W-:Y:S01]  /*85f0*/  F2FP.BF16.F32.PACK_AB R206, R95, R94 ;  /* 0x0000005e5fce723e */ /* 0x000fe200000010ff */
[----:B------:R-:W-:Y:S01]  /*8600*/  FFMA R107, R133, R134, R107 ;  /* 0x00000086856b7223 */ /* 0x000fe2000000006b */
[----:B------:R-:W-:Y:S01]  /*8610*/  F2FP.BF16.F32.PACK_AB R207, R97, R96 ;  /* 0x0000006061cf723e */ /* 0x000fe200000010ff */
[----:B------:R-:W-:Y:S01]  /*8620*/  FFMA R108, R133, R135, R108 ;  /* 0x00000087856c7223 */ /* 0x000fe2000000006c */
[----:B------:R-:W-:Y:S01]  /*8630*/  LOP3.LUT R132, R149, 0xffff0000, RZ, 0xc0, !PT ;  /* 0xffff000095847812 */ /* 0x000fe200078ec0ff */
[----:B------:R-:W-:Y:S01]  /*8640*/  FMUL R109, R130, R67 ;  /* 0x00000043826d7220 */ /* 0x000fe20000400000 */
[C---:B------:R-:W-:Y:S01]  /*8650*/  SHF.L.U32 R135, R150.reuse, 0x10, RZ ;  /* 0x0000001096877819 */ /* 0x040fe200000006ff */
[----:B------:R2:W-:Y:S01]  /*8660*/  @!P0 STS.128 [R195+0x10], R204 ;  /* 0x000010ccc3008388 */ /* 0x0005e20000000c00 */
[----:B------:R-:W-:Y:S01]  /*8670*/  LOP3.LUT R134, R150, 0xffff0000, RZ, 0xc0, !PT ;  /* 0xffff000096867812 */ /* 0x000fe200078ec0ff */
[C---:B------:R-:W-:Y:S01]  /*8680*/  FMUL R110, R130.reuse, R68 ;  /* 0x00000044826e7220 */ /* 0x040fe20000400000 */
[C---:B------:R-:W-:Y:S01]  /*8690*/  FMUL R111, R130.reuse, R69 ;  /* 0x00000045826f7220 */ /* 0x040fe20000400000 */
[----:B------:R-:W-:Y:S01]  /*86a0*/  FFMA R109, R133, R132, R109 ;  /* 0x00000084856d7223 */ /* 0x000fe2000000006d */
[----:B------:R-:W-:Y:S01]  /*86b0*/  SHF.L.U32 R132, R151, 0x10, RZ ;  /* 0x0000001097847819 */ /* 0x000fe200000006ff */
[----:B------:R-:W-:Y:S01]  /*86c0*/  FFMA R110, R133, R135, R110 ;  /* 0x00000087856e7223 */ /* 0x000fe2000000006e */
[----:B------:R-:W-:Y:S01]  /*86d0*/  SHF.L.U32 R135, R141, 0x10, RZ ;  /* 0x000000108d877819 */ /* 0x000fe200000006ff */
[----:B------:R-:W-:Y:S01]  /*86e0*/  FFMA R111, R133, R134, R111 ;  /* 0x00000086856f7223 */ /* 0x000fe2000000006f */
[----:B------:R-:W-:Y:S01]  /*86f0*/  LOP3.LUT R134, R151, 0xffff0000, RZ, 0xc0, !PT ;  /* 0xffff000097867812 */ /* 0x000fe200078ec0ff */
[C---:B------:R-:W-:Y:S01]  /*8700*/  FMUL R112, R130.reuse, R70 ;  /* 0x0000004682707220 */ /* 0x040fe20000400000 */
[C---:B------:R-:W-:Y:S01]  /*8710*/  FMUL R113, R130.reuse, R71 ;  /* 0x0000004782717220 */ /* 0x040fe20000400000 */
[C---:B------:R-:W-:Y:S01]  /*8720*/  FMUL R114, R130.reuse, R72 ;  /* 0x0000004882727220 */ /* 0x040fe20000400000 */
[----:B------:R-:W-:Y:S01]  /*8730*/  FMUL R115, R130, R73 ;  /* 0x0000004982737220 */ /* 0x000fe20000400000 */
[C---:B------:R-:W-:Y:S01]  /*8740*/  FFMA R112, R133.reuse, R132, R112 ;  /* 0x0000008485707223 */ /* 0x040fe20000000070 */
[C---:B------:R-:W-:Y:S01]  /*8750*/  SHF.L.U32 R132, R140.reuse, 0x10, RZ ;  /* 0x000000108c847819 */ /* 0x040fe200000006ff */
[----:B------:R-:W-:Y:S01]  /*8760*/  FFMA R113, R133, R134, R113 ;  /* 0x0000008685717223 */ /* 0x000fe20000000071 */
[----:B------:R-:W-:Y:S01]  /*8770*/  LOP3.LUT R134, R140, 0xffff0000, RZ, 0xc0, !PT ;  /* 0xffff00008c867812 */ /* 0x000fe200078ec0ff */
[----:B------:R-:W-:Y:S01]  /*8780*/  FMUL R116, R130, R74 ;  /* 0x0000004a82747220 */ /* 0x000fe20000400000 */
[----:B-1----:R-:W-:Y:S01]  /*8790*/  F2FP.BF16.F32.PACK_AB R200, R99, R98 ;  /* 0x0000006263c8723e */ /* 0x002fe200000010ff */
[----:B------:R-:W-:Y:S01]  /*87a0*/  FFMA R114, R133, R132, R114 ;  /* 0x0000008485727223 */ /* 0x000fe20000000072 */
[----:B------:R-:W-:Y:S01]  /*87b0*/  LOP3.LUT R132, R141, 0xffff0000, RZ, 0xc0, !PT ;  /* 0xffff00008d847812 */ /* 0x000fe200078ec0ff */
[C---:B------:R-:W-:Y:S01]  /*87c0*/  FFMA R115, R133.reuse, R134, R115 ;  /* 0x0000008685737223 */ /* 0x040fe20000000073 */
[C---:B------:R-:W-:Y:S01]  /*87d0*/  LOP3.LUT R134, R142.reuse, 0xffff0000, RZ, 0xc0, !PT ;  /* 0xffff00008e867812 */ /* 0x040fe200078ec0ff */
[----:B------:R-:W-:Y:S01]  /*87e0*/  FFMA R116, R133, R135, R116 ;  /* 0x0000008785747223 */ /* 0x000fe20000000074 */
[----:B------:R-:W-:Y:S01]  /*87f0*/  SHF.L.U32 R135, R142, 0x10, RZ ;  /* 0x000000108e877819 */ /* 0x000fe200000006ff */
[C---:B------:R-:W-:Y:S01]  /*8800*/  FMUL R117, R130.reuse, R75 ;  /* 0x0000004b82757220 */ /* 0x040fe20000400000 */
[----:B------:R-:W-:Y:S01]  /*8810*/  F2FP.BF16.F32.PACK_AB R201, R101, R100 ;  /* 0x0000006465c9723e */ /* 0x000fe200000010ff */
[C---:B------:R-:W-:Y:S01]  /*8820*/  FMUL R118, R130.reuse, R76 ;  /* 0x0000004c82767220 */ /* 0x040fe20000400000 */
[----:B------:R-:W-:Y:S01]  /*8830*/  F2FP.BF16.F32.PACK_AB R202, R103, R102 ;  /* 0x0000006667ca723e */ /* 0x000fe200000010ff */
[C---:B------:R-:W-:Y:S01]  /*8840*/  FMUL R119, R130.reuse, R77 ;  /* 0x0000004d82777220 */ /* 0x040fe20000400000 */
[C---:B------:R-:W-:Y:S01]  /*8850*/  FFMA R117, R133.reuse, R132, R117 ;  /* 0x0000008485757223 */ /* 0x040fe20000000075 */
[----:B------:R-:W-:Y:S01]  /*8860*/  FFMA R118, R133, R135, R118 ;  /* 0x0000008785767223 */ /* 0x000fe20000000076 */
[----:B------:R-:W-:Y:S01]  /*8870*/  SHF.L.U32 R132, R143, 0x10, RZ ;  /* 0x000000108f847819 */ /* 0x000fe200000006ff */
[----:B------:R-:W-:Y:S01]  /*8880*/  FFMA R119, R133, R134, R119 ;  /* 0x0000008685777223 */ /* 0x000fe20000000077 */
[----:B------:R-:W-:Y:S01]  /*8890*/  F2FP.BF16.F32.PACK_AB R203, R105, R104 ;  /* 0x0000006869cb723e */ /* 0x000fe200000010ff */
[C---:B------:R-:W-:Y:S01]  /*88a0*/  FMUL R120, R130.reuse, R78 ;  /* 0x0000004e82787220 */ /* 0x040fe20000400000 */
[----:B------:R-:W-:Y:S01]  /*88b0*/  LOP3.LUT R134, R143, 0xffff0000, RZ, 0xc0, !PT ;  /* 0xffff00008f867812 */ /* 0x000fe200078ec0ff */
[----:B------:R-:W-:Y:S01]  /*88c0*/  FMUL R121, R130, R79 ;  /* 0x0000004f82797220 */ /* 0x000fe20000400000 */
[----:B--2---:R-:W-:Y:S01]  /*88d0*/  F2FP.BF16.F32.PACK_AB R204, R107, R106 ;  /* 0x0000006a6bcc723e */ /* 0x004fe200000010ff */
[----:B------:R1:W-:Y:S01]  /*88e0*/  @!P0 STS.128 [R188+0x1000], R200 ;  /* 0x001000c8bc008388 */ /* 0x0003e20000000c00 */
[C---:B------:R-:W-:Y:S01]  /*88f0*/  FFMA R120, R133.reuse, R132, R120 ;  /* 0x0000008485787223 */ /* 0x040fe20000000078 */
[----:B------:R-:W-:Y:S01]  /*8900*/  FFMA R121, R133, R134, R121 ;  /* 0x0000008685797223 */ /* 0x000fe20000000079 */
[----:B------:R-:W-:Y:S01]  /*8910*/  SHF.L.U32 R132, R144, 0x10, RZ ;  /* 0x0000001090847819 */ /* 0x000fe200000006ff */
[----:B------:R-:W-:Y:S01]  /*8920*/  FMUL R122, R130, R80 ;  /* 0x00000050827a7220 */ /* 0x000fe20000400000 */
[----:B------:R-:W-:Y:S01]  /*8930*/  LOP3.LUT R134, R144, 0xffff0000, RZ, 0xc0, !PT ;  /* 0xffff000090867812 */ /* 0x000fe200078ec0ff */
[C---:B------:R-:W-:Y:S01]  /*8940*/  FMUL R123, R130.reuse, R81 ;  /* 0x00000051827b7220 */ /* 0x040fe20000400000 */
[----:B------:R-:W-:Y:S01]  /*8950*/  SHF.L.U32 R135, R145, 0x10, RZ ;  /* 0x0000001091877819 */ /* 0x000fe200000006ff */
[C---:B------:R-:W-:Y:S01]  /*8960*/  FMUL R124, R130.reuse, R82 ;  /* 0x00000052827c7220 */ /* 0x040fe20000400000 */
[----:B------:R-:W-:Y:S01]  /*8970*/  F2FP.BF16.F32.PACK_AB R205, R109, R108 ;  /* 0x0000006c6dcd723e */ /* 0x000fe200000010ff */
[----:B------:R-:W-:Y:S01]  /*8980*/  FMUL R125, R130, R83 ;  /* 0x00000053827d7220 */ /* 0x000fe20000400000 */
[----:B------:R-:W-:Y:S01]  /*8990*/  F2FP.BF16.F32.PACK_AB R206, R111, R110 ;  /* 0x0000006e6fce723e */ /* 0x000fe200000010ff */
[----:B------:R-:W-:Y:S01]  /*89a0*/  FFMA R122, R133, R132, R122 ;  /* 0x00000084857a7223 */ /* 0x000fe2000000007a */
[----:B------:R-:W-:Y:S01]  /*89b0*/  F2FP.BF16.F32.PACK_AB R207, R113, R112 ;  /* 0x0000007071cf723e */ /* 0x000fe200000010ff */
[C---:B------:R-:W-:Y:S01]  /*89c0*/  FFMA R123, R133.reuse, R134, R123 ;  /* 0x00000086857b7223 */ /* 0x040fe2000000007b */
[----:B------:R-:W-:Y:S01]  /*89d0*/  SHF.L.U32 R132, R146, 0x10, RZ ;  /* 0x0000001092847819 */ /* 0x000fe200000006ff */
[C---:B------:R-:W-:Y:S01]  /*89e0*/  FFMA R124, R133.reuse, R135, R124 ;  /* 0x00000087857c7223 */ /* 0x040fe2000000007c */
[----:B------:R-:W-:Y:S01]  /*89f0*/  FMUL R126, R130, R84 ;  /* 0x00000054827e7220 */ /* 0x000fe20000400000 */
[----:B------:R1:W-:Y:S01]  /*8a00*/  @!P0 STS.128 [R198+0x1010], R204 ;  /* 0x001010ccc6008388 */ /* 0x0003e20000000c00 */
[----:B------:R-:W-:Y:S01]  /*8a10*/  LOP3.LUT R134, R146, 0xffff0000, RZ, 0xc0, !PT ;  /* 0xffff000092867812 */ /* 0x000fe200078ec0ff */
[----:B------:R-:W-:Y:S01]  /*8a20*/  FFMA R125, R133, R136, R125 ;  /* 0x00000088857d7223 */ /* 0x000fe2000000007d */
[C---:B------:R-:W-:Y:S01]  /*8a30*/  FMUL R127, R130.reuse, R85 ;  /* 0x00000055827f7220 */ /* 0x040fe20000400000 */
[C---:B------:R-:W-:Y:S01]  /*8a40*/  SHF.L.U32 R135, R147.reuse, 0x10, RZ ;  /* 0x0000001093877819 */ /* 0x040fe200000006ff */
[C---:B------:R-:W-:Y:S01]  /*8a50*/  FMUL R128, R130.reuse, R86 ;  /* 0x0000005682807220 */ /* 0x040fe20000400000 */
[----:B------:R-:W-:Y:S01]  /*8a60*/  LOP3.LUT R136, R147, 0xffff0000, RZ, 0xc0, !PT ;  /* 0xffff000093887812 */ /* 0x000fe200078ec0ff */
[----:B------:R-:W-:Y:S01]  /*8a70*/  FMUL R129, R130, R87 ;  /* 0x0000005782817220 */ /* 0x000fe20000400000 */
[----:B------:R-:W-:Y:S01]  /*8a80*/  F2FP.BF16.F32.PACK_AB R208, R115, R114 ;  /* 0x0000007273d0723e */ /* 0x000fe200000010ff */
[----:B------:R-:W-:Y:S01]  /*8a90*/  FFMA R126, R133, R132, R126 ;  /* 0x00000084857e7223 */ /* 0x000fe2000000007e */
[----:B------:R-:W-:Y:S01]  /*8aa0*/  F2FP.BF16.F32.PACK_AB R209, R117, R116 ;  /* 0x0000007475d1723e */ /* 0x000fe200000010ff */
[----:B------:R-:W-:Y:S01]  /*8ab0*/  FFMA R127, R133, R134, R127 ;  /* 0x00000086857f7223 */ /* 0x000fe2000000007f */
[----:B------:R-:W-:Y:S01]  /*8ac0*/  F2FP.BF16.F32.PACK_AB R210, R119, R118 ;  /* 0x0000007677d2723e */ /* 0x000fe200000010ff */
[----:B------:R-:W-:Y:S01]  /*8ad0*/  FFMA R128, R133, R135, R128 ;  /* 0x0000008785807223 */ /* 0x000fe20000000080 */
[----:B------:R-:W-:Y:S01]  /*8ae0*/  F2FP.BF16.F32.PACK_AB R211, R121, R120 ;  /* 0x0000007879d3723e */ /* 0x000fe200000010ff */
[----:B------:R-:W-:Y:S01]  /*8af0*/  FFMA R129, R133, R136, R129 ;  /* 0x0000008885817223 */ /* 0x000fe20000000081 */
[----:B------:R-:W-:Y:S02]  /*8b00*/  F2FP.BF16.F32.PACK_AB R216, R123, R122 ;  /* 0x0000007a7bd8723e */ /* 0x000fe400000010ff */
[----:B------:R-:W-:Y:S01]  /*8b10*/  F2FP.BF16.F32.PACK_AB R217, R125, R124 ;  /* 0x0000007c7dd9723e */ /* 0x000fe200000010ff */
[----:B------:R1:W-:Y:S01]  /*8b20*/  @!P0 STS.128 [R196+0x1020], R208 ;  /* 0x001020d0c4008388 */ /* 0x0003e20000000c00 */
[----:B------:R-:W-:Y:S02]  /*8b30*/  F2FP.BF16.F32.PACK_AB R218, R127, R126 ;  /* 0x0000007e7fda723e */ /* 0x000fe400000010ff */
[----:B------:R-:W-:Y:S05]  /*8b40*/  F2FP.BF16.F32.PACK_AB R219, R129, R128 ;  /* 0x0000008081db723e */ /* 0x000fea00000010ff */
[----:B------:R1:W-:Y:S01]  /*8b50*/  @!P0 STS.128 [R195+0x1010], R216 ;  /* 0x001010d8c3008388 */ /* 0x0003e20000000c00 */
[----:B------:R-:W-:Y:S01]  /*8b60*/  @!PT LDS RZ, [RZ] ;  /* 0x00000000fffff984 */ /* 0x000fe20000000800 */
[----:B------:R-:W-:Y:S01]  /*8b70*/  @!PT LDS RZ, [RZ] ;  /* 0x00000000fffff984 */ /* 0x000fe20000000800 */
[----:B------:R-:W-:Y:S01]  /*8b80*/  @!PT LDS RZ, [RZ] ;  /* 0x00000000fffff984 */ /* 0x000fe20000000800 */
[----:B------:R-:W-:Y:S01]  /*8b90*/  @!PT LDS RZ, [RZ] ;  /* 0x00000000fffff984 */ /* 0x000fe20000000800 */
[----:B------:R2:W-:Y:S07]  /*8ba0*/  MEMBAR.ALL.CTA ;  /* 0x0000000000007992 */ /* 0x0005ee0000008000 */
[----:B--2---:R-:W2:Y:S01]  /*8bb0*/  FENCE.VIEW.ASYNC.S ;  /* 0x00000000000073c6 */ /* 0x004ea20000000000 */
[----:B------:R-:W-:Y:S05]  /*8bc0*/  WARPSYNC.ALL ;  /* 0x0000000000007948 */ /* 0x000fea0003800000 */
[----:B------:R-:W-:Y:S01]  /*8bd0*/  BSSY.RECONVERGENT B0, `(.L_x_114) ;  /* 0x0000012000007945 */ /* 0x000fe20003800200 */
[----:B--2---:R-:W-:Y:S06]  /*8be0*/  BAR.SYNC.DEFER_BLOCKING 0x1, 0x80 ;  /* 0x0042000000007b1d */ /* 0x004fec0000010000 */
[----:B------:R-:W-:Y:S05]  /*8bf0*/  @P1 BRA `(.L_x_115) ;  /* 0x00000000003c1947 */ /* 0x000fea0003800000 */
[----:B------:R-:W-:Y:S01]  /*8c00*/  UIADD3 UR4, UPT, UPT, UR44, 0x200, URZ ;  /* 0x000002002c047890 */ /* 0x000fe2000fffe0ff */
[----:B------:R-:W-:Y:S01]  /*8c10*/  R2UR UR49, R212 ;  /* 0x00000000d43172ca */ /* 0x000fe200000e0000 */
[----:B------:R-:W-:Y:S01]  /*8c20*/  UMOV UR51, UR36 ;  /* 0x0000002400337c82 */ /* 0x000fe20008000000 */
[----:B------:R-:W-:Y:S01]  /*8c30*/  UIADD3 UR8, UPT, UPT, UR44, 0x1200, URZ ;  /* 0x000012002c087890 */ /* 0x000fe2000fffe0ff */
[----:B------:R-:W-:Y:S02]  /*8c40*/  UMOV UR10, UR50 ;  /* 0x00000032000a7c82 */ /* 0x000fe40008000000 */
[----:B------:R-:W-:Y:S01]  /*8c50*/  IMAD.U32 R181, RZ, RZ, UR4 ;  /* 0x00000004ffb57e24 */ /* 0x000fe2000f8e00ff */
[----:B------:R-:W-:Y:S01]  /*8c60*/  UIADD3 UR4, UP0, UPT, UR54, 0xa80, URZ ;  /* 0x00000a8036047890 */ /* 0x000fe2000ff1e0ff */
[----:B------:R-:W-:Y:S03]  /*8c70*/  UMOV UR11, UR36 ;  /* 0x00000024000b7c82 */ /* 0x000fe60008000000 */
[----:B------:R-:W-:Y:S01]  /*8c80*/  R2UR UR48, R181 ;  /* 0x00000000b53072ca */ /* 0x000fe200000e0000 */
[----:B------:R-:W-:Y:S02]  /*8c90*/  UIADD3.X UR5, UPT, UPT, URZ, UR55, URZ, UP0, !UPT ;  /* 0x00000037ff057290 */ /* 0x000fe400087fe4ff */
[----:B------:R-:W-:Y:S10]  /*8ca0*/  UIADD3 UR9, UPT, UPT, UR49, 0x80, URZ ;  /* 0x0000008031097890 */ /* 0x000ff4000fffe0ff */
[----:B------:R2:W-:Y:S01]  /*8cb0*/  UTMASTG.3D [UR48], [UR4] ;  /* 0x00000030040073b5 */ /* 0x0005e20008010000 */
[----:B------:R2:W-:Y:S01]  /*8cc0*/  UTMASTG.3D [UR8], [UR4] ;  /* 0x00000008040073b5 */ /* 0x0005e20008010000 */
[----:B------:R0:W-:Y:S01]  /*8cd0*/  UTMACMDFLUSH ;  /* 0x00000000000079b7 */ /* 0x0001e20000000000 */
[----:B--2---:R-:W-:Y:S04]  /*8ce0*/  DEPBAR.LE SB0, 0x1 ;  /* 0x000080400000791a */ /* 0x004fe80000000000 */
.L_x_115:
[----:B------:R-:W-:Y:S05]  /*8cf0*/  BSYNC.RECONVERGENT B0 ;  /* 0x0000000000007941 */ /* 0x000fea0003800200 */
.L_x_114:
[----:B------:R-:W-:Y:S01]  /*8d00*/  BAR.SYNC.DEFER_BLOCKING 0x1, 0x80 ;  /* 0x0042000000007b1d */ /* 0x000fe20000010000 */
[----:B------:R-:W-:Y:S01]  /*8d10*/  ISETP.NE.AND P1, PT, R194, RZ, PT ;  /* 0x000000ffc200720c */ /* 0x000fe20003f25270 */
[----:B------:R-:W-:Y:S01]  /*8d20*/  UISETP.NE.AND UP0, UPT, UR53, URZ, UPT ;  /* 0x000000ff3500728c */ /* 0x000fe2000bf05270 */
[----:B------:R-:W-:Y:S11]  /*8d30*/  LEA R3, R137, UR44, 0x3 ;  /* 0x0000002c89037c11 */ /* 0x000ff6000f8e18ff */
[----:B------:R-:W-:Y:S01]  /*8d40*/  @P1 SHF.L.U32 R6, RZ, 0x1f, RZ ;  /* 0x0000001fff061819 */ /* 0x000fe200000006ff */
[----:B------:R-:W-:Y:S06]  /*8d50*/  BRA.U !UP0, `(.L_x_116) ;  /* 0x0000000108247547 */ /* 0x000fec000b800000 */
[----:B------:R-:W2:Y:S01]  /*8d60*/  S2R R0, SR_CgaCtaId ;  /* 0x0000000000007919 */ /* 0x000ea20000008800 */
[----:B------:R-:W-:Y:S01]  /*8d70*/  IMAD.U32 R4, RZ, RZ, UR47 ;  /* 0x0000002fff047e24 */ /* 0x000fe2000f8e00ff */
[----:B------:R-:W-:Y:S04]  /*8d80*/  UIADD3 UR4, UPT, UPT, UR47, 0x1, URZ ;  /* 0x000000012f047890 */ /* 0x000fe8000fffe0ff */
[----:B------:R-:W-:Y:S01]  /*8d90*/  @P1 LEA R4, R4, UR44, 0x3 ;  /* 0x0000002c04041c11 */ /* 0x000fe2000f8e18ff */
[----:B------:R-:W-:Y:S04]  /*8da0*/  UISETP.NE.AND UP0, UPT, UR4, 0x4, UPT ;  /* 0x000000040400788c */ /* 0x000fe8000bf05270 */
[----:B------:R-:W-:Y:S01]  /*8db0*/  @P1 VIADD R5, R4, 0x50 ;  /* 0x0000005004051836 */ /* 0x000fe20000000000 */
[----:B------:R-:W-:Y:S04]  /*8dc0*/  USEL UR47, UR4, URZ, UP0 ;  /* 0x000000ff042f7287 */ /* 0x000fe80008000000 */
[----:B--2---:R-:W-:Y:S04]  /*8dd0*/  @P1 PRMT R0, R0, 0x654, R5 ;  /* 0x0000065400001816 */ /* 0x004fe80000000005 */
[----:B------:R2:W-:Y:S04]  /*8de0*/  @P1 SYNCS.ARRIVE.TRANS64.RED.A1T0 RZ, [R0+URZ], RZ ;  /* 0x000000ff00ff19a7 */ /* 0x0005e800081004ff */
.L_x_116:
[----:B------:R-:W4:Y:S01]  /*8df0*/  @P1 SYNCS.PHASECHK.TRANS64.TRYWAIT P0, [R3+URZ+0x30], R6 ;  /* 0x00003006030015a7 */ /* 0x000f2200080011ff */
[----:B------:R-:W-:Y:S01]  /*8e00*/  BSSY B1, `(.L_x_117) ;  /* 0x0000019000017945 */ /* 0x000fe20003800000 */
[----:B----4-:R-:W-:Y:S03]  /*8e10*/  @P1 SEL R138, RZ, 0x1, !P0 ;  /* 0x00000001ff8a1807 */ /* 0x010fe60004000000 */
[----:B------:R-:W-:Y:S05]  /*8e20*/  @!P1 BRA `(.L_x_118) ;  /* 0x0000000000589947 */ /* 0x000fea0003800000 */
[----:B------:R-:W-:Y:S01]  /*8e30*/  ISETP.NE.AND P1, PT, R199, RZ, PT ;  /* 0x000000ffc700720c */ /* 0x000fe20003f25270 */
[----:B------:R-:W-:Y:S01]  /*8e40*/  BSSY B0, `(.L_x_119) ;  /* 0x000000a000007945 */ /* 0x000fe20003800000 */
[----:B------:R-:W-:Y:S11]  /*8e50*/  ISETP.NE.AND P0, PT, R138, RZ, PT ;  /* 0x000000ff8a00720c */ /* 0x000ff60003f05270 */
[----:B------:R-:W-:Y:S04]  /*8e60*/  @P1 IMAD R8, R137, 0x2000, R188 ;  /* 0x0000200089081824 */ /* 0x000fe800078e02bc */
[----:B------:R-:W-:Y:S01]  /*8e70*/  @P1 IMAD.IADD R6, R197, 0x1, R8 ;  /* 0x00000001c5061824 */ /* 0x000fe200078e0208 */
[----:B------:R-:W-:Y:S03]  /*8e80*/  @P1 IADD3 R5, PT, PT, R139, R8, RZ ;  /* 0x000000088b051210 */ /* 0x000fe60007ffe0ff */
[----:B------:R-:W-:Y:S01]  /*8e90*/  @P1 IMAD.IADD R4, R187, 0x1, R6 ;  /* 0x00000001bb041824 */ /* 0x000fe200078e0206 */
[----:B------:R-:W-:Y:S06]  /*8ea0*/  @P0 BRA `(.L_x_120) ;  /* 0x00000000000c0947 */ /* 0x000fec0003800000 */
[----:B--2---:R-:W-:Y:S04]  /*8eb0*/  SHF.L.U32 R0, RZ, 0x1f, RZ ;  /* 0x0000001fff007819 */ /* 0x004fe800000006ff */
[----:B------:R-:W2:Y:S02]  /*8ec0*/  SYNCS.PHASECHK.TRANS64.TRYWAIT P0, [R3+URZ+0x30], R0 ;  /* 0x00003000030075a7 */ /* 0x000ea400080011ff */
[----:B--2---:R-:W-:Y:S05]  /*8ed0*/  @!P0 BRA `(.L_x_121) ;  /* 0x000000a800248947 */ /* 0x004fea0003800000 */
.L_x_120:
[----:B------:R-:W-:Y:S05]  /*8ee0*/  BSYNC B0 ;  /* 0x0000000000007941 */ /* 0x000fea0003800000 */
.L_x_119:
[----:B------:R-:W-:Y:S02]  /*8ef0*/  ISETP.NE.AND P0, PT, R199, RZ, PT ;  /* 0x000000ffc700720c */ /* 0x000fe40003f05270 */
[----:B------:R-:W-:Y:S11]  /*8f00*/  IADD3 R137, PT, PT, R137, 0x1, RZ ;  /* 0x0000000189897810 */ /* 0x000ff60007ffe0ff */
[----:B------:R4:W1:Y:S04]  /*8f10*/  @P0 LDS.128 R160, [R5+0x20] ;  /* 0x0000200005a00984 */ /* 0x0008680000000c00 */
[----:B------:R4:W1:Y:S04]  /*8f20*/  @P0 LDS.128 R140, [R5+0x1020] ;  /* 0x00102000058c0984 */ /* 0x0008680000000c00 */
[----:B------:R4:W1:Y:S04]  /*8f30*/  @P0 LDS.128 R168, [R8] ;  /* 0x0000000008a80984 */ /* 0x0008680000000c00 */
[----:B------:R4:W1:Y:S04]  /*8f40*/  @P0 LDS.128 R152, [R8+0x1000] ;  /* 0x0010000008980984 */ /* 0x0008680000000c00 */
[----:B------:R4:W1:Y:S04]  /*8f50*/  @P0 LDS.128 R164, [R6+0x10] ;  /* 0x0000100006a40984 */ /* 0x0008680000000c00 */
[----:B------:R4:W1:Y:S04]  /*8f60*/  @P0 LDS.128 R148, [R6+0x1010] ;  /* 0x0010100006940984 */ /* 0x0008680000000c00 */
[----:B------:R4:W1:Y:S04]  /*8f70*/  @P0 LDS.128 R156, [R4+0x10] ;  /* 0x00001000049c0984 */ /* 0x0008680000000c00 */
[----:B------:R4:W1:Y:S02]  /*8f80*/  @P0 LDS.128 R144, [R4+0x1010] ;  /* 0x0010100004900984 */ /* 0x0008640000000c00 */
.L_x_118:
[----:B------:R-:W-:Y:S05]  /*8f90*/  BSYNC B1 ;  /* 0x0000000000017941 */ /* 0x000fea0003800000 */
.L_x_117:
[----:B------:R-:W-:Y:S05]  /*8fa0*/  VIADD R213, R213, 0x400000 ;  /* 0x00400000d5d57836 */ /* 0x000fea0000000000 */
[----:B--2---:R-:W-:Y:S04]  /*8fb0*/  SHF.R.U32.HI R0, RZ, 0x15, R213 ;  /* 0x00000015ff007819 */ /* 0x004fe800000116d5 */
[----:B------:R-:W-:Y:S04]  /*8fc0*/  LOP3.LUT R16, R0, 0x3, RZ, 0xc0, !PT ;  /* 0x0000000300107812 */ /* 0x000fe800078ec0ff */
[----:B------:R-:W-:Y:S11]  /*8fd0*/  ISETP.NE.AND P0, PT, R189, R16, PT ;  /* 0x00000010bd00720c */ /* 0x000ff60003f05270 */
[----:B------:R-:W-:Y:S02]  /*8fe0*/  @!UPT UIADD3 URZ, UPT, UPT, URZ, URZ, URZ ;  /* 0x000000fffffff290 */ /* 0x000fe4000fffe0ff */
[----:B------:R-:W-:Y:S05]  /*8ff0*/  @P0 BRA `(.L_x_122) ;  /* 0x0000000000bc0947 */ /* 0x000fea0003800000 */
[----:B------:R-:W-:Y:S11]  /*9000*/  LOP3.LUT P0, RZ, R0, 0x3, R177, 0x48, !PT ;  /* 0x0000000300ff7812 */ /* 0x000ff600078048b1 */
[----:B------:R-:W-:Y:S02]  /*9010*/  @!UPT UIADD3 URZ, UPT, UPT, URZ, URZ, URZ ;  /* 0x000000fffffff290 */ /* 0x000fe4000fffe0ff */
[----:B------:R-:W-:Y:S05]  /*9020*/  @!P0 BRA `(.L_x_123) ;  /* 0x0000000000408947 */ /* 0x000fea0003800000 */
[----:B------:R-:W2:Y:S01]  /*9030*/  LDCU.64 UR8, c[0x4][0x70] ;  /* 0x01000e00ff0877ac */ /* 0x000ea20008000a00 */
[----:B------:R-:W-:Y:S01]  /*9040*/  MOV R15, 0x0 ;  /* 0x00000000000f7802 */ /* 0x000fe20000000f00 */
[----:B------:R-:W-:Y:S02]  /*9050*/  HFMA2 R12, -RZ, RZ, 0, 5.9604644775390625e-08 ;  /* 0x00000001ff0c7431 */ /* 0x000fe400000001ff */
[----:B----4-:R-:W-:Y:S02]  /*9060*/  IMAD.MOV.U32 R8, RZ, RZ, 0x192 ;  /* 0x00000192ff087424 */ /* 0x010fe400078e00ff */
[----:B------:R-:W-:Y:S01]  /*9070*/  IMAD.MOV.U32 R13, RZ, RZ, RZ ;  /* 0x000000ffff0d7224 */ /* 0x000fe200078e00ff */
[----:B------:R-:W4:Y:S01]  /*9080*/  LDCU.64 UR6, c[0x4][0x78] ;  /* 0x01000f00ff0677ac */ /* 0x000f220008000a00 */
[----:B------:R-:W1:Y:S01]  /*9090*/  LDC.64 R14, c[0x4][R15] ;  /* 0x010000000f0e7b82 */ /* 0x000e620000000a00 */
[----:B------:R-:W5:Y:S01]  /*90a0*/  LDCU.64 UR4, c[0x4][0x10] ;  /* 0x01000200ff0477ac */ /* 0x000f620008000a00 */
[----:B--2---:R-:W-:Y:S01]  /*90b0*/  MOV R5, UR9 ;  /* 0x0000000900057c02 */ /* 0x004fe20008000f00 */
[----:B------:R-:W-:Y:S01]  /*90c0*/  IMAD.U32 R4, RZ, RZ, UR8 ;  /* 0x00000008ff047e24 */ /* 0x000fe2000f8e00ff */
[----:B----4-:R-:W-:Y:S01]  /*90d0*/  MOV R7, UR7 ;  /* 0x0000000700077c02 */ /* 0x010fe20008000f00 */
[----:B------:R-:W-:Y:S01]  /*90e0*/  IMAD.U32 R6, RZ, RZ, UR6 ;  /* 0x00000006ff067e24 */ /* 0x000fe2000f8e00ff */
[----:B-----5:R-:W-:Y:S01]  /*90f0*/  MOV R11, UR5 ;  /* 0x00000005000b7c02 */ /* 0x020fe20008000f00 */
[----:B------:R-:W-:Y:S02]  /*9100*/  IMAD.U32 R10, RZ, RZ, UR4 ;  /* 0x00000004ff0a7e24 */ /* 0x000fe4000f8e00ff */
[----:B------:R-:W-:Y:S07]  /*9110*/  LEPC R20, `(.L_x_123) ;  /* 0x000000001014794e */ /* 0x000fee0000000000 */
[----:B-1-3--:R-:W-:Y:S05]  /*9120*/  CALL.ABS.NOINC R14 ;  /* 0x000000000e007343 */ /* 0x00afea0003c00000 */
.L_x_123:
[----:B------:R-:W-:Y:S05]  /*9130*/  WARPSYNC.ALL ;  /* 0x0000000000007948 */ /* 0x000fea0003800000 */
[C---:B------:R-:W-:Y:S01]  /*9140*/  R2UR UR4, R213.reuse ;  /* 0x00000000d50472ca */ /* 0x040fe200000e0000 */
[----:B------:R-:W-:Y:S05]  /*9150*/  VIADD R0, R213, 0x80 ;  /* 0x00000080d5007836 */ /* 0x000fea0000000000 */
[----:B------:R-:W-:Y:S04]  /*9160*/  SHF.R.U32.HI R0, RZ, 0x15, R0 ;  /* 0x00000015ff007819 */ /* 0x000fe80000011600 */
[----:B------:R-:W-:Y:S03]  /*9170*/  LOP3.LUT P0, RZ, R0, 0x3, R177, 0x48, !PT ;  /* 0x0000000300ff7812 */ /* 0x000fe600078048b1 */
[----:B------:R-:W2:Y:S10]  /*9180*/  LDTM.x32 R24, tmem[UR4] ;  /* 0x00000004001879ee */ /* 0x000eb400082c0000 */
[----:B--2---:R-:W-:Y:S05]  /*9190*/  @!P0 BRA `(.L_x_124) ;  /* 0x0000000000408947 */ /* 0x004fea0003800000 */
        /* <DEDUP_REMOVED lines=16> */
.L_x_124:
[----:B------:R-:W-:Y:S05]  /*92a0*/  WARPSYNC.ALL ;  /* 0x0000000000007948 */ /* 0x000fea0003800000 */
[----:B------:R-:W-:Y:S11]  /*92b0*/  R2UR UR4, R213 ;  /* 0x00000000d50472ca */ /* 0x000ff600000e0000 */
[----:B------:R-:W-:Y:S02]  /*92c0*/  @!UPT UIADD3 URZ, UPT, UPT, URZ, URZ, URZ ;  /* 0x000000fffffff290 */ /* 0x000fe4000fffe0ff */
[----:B------:R-:W2:Y:S02]  /*92d0*/  LDTM.x32 R56, tmem[UR4+0x80] ;  /* 0x00008004003879ee */ /* 0x000ea400082c0000 */
[----:B--2---:R-:W-:Y:S01]  /*92e0*/  NOP ;  /* 0x0000000000007918 */ /* 0x004fe20000000000 */
.L_x_122:
[----:B-1----:R-:W-:Y:S01]  /*92f0*/  SHF.L.U32 R18, R168, 0x10, RZ ;  /* 0x00000010a8127819 */ /* 0x002fe200000006ff */
[----:B------:R-:W-:Y:S01]  /*9300*/  FMUL R0, R130, R24 ;  /* 0x0000001882007220 */ /* 0x000fe20000400000 */
[C---:B------:R-:W-:Y:S01]  /*9310*/  SHF.L.U32 R19, R169.reuse, 0x10, RZ ;  /* 0x00000010a9137819 */ /* 0x040fe200000006ff */
[----:B------:R-:W-:Y:S05]  /*9320*/  WARPSYNC.ALL ;  /* 0x0000000000007948 */ /* 0x000fea0003800000 */
[----:B------:R-:W-:Y:S01]  /*9330*/  LOP3.LUT R20, R169, 0xffff0000, RZ, 0xc0, !PT ;  /* 0xffff0000a9147812 */ /* 0x000fe200078ec0ff */
[----:B------:R-:W1:Y:S01]  /*9340*/  S2UR UR5, SR_CgaCtaId ;  /* 0x00000000000579c3 */ /* 0x000e620000008800 */
[----:B------:R-:W-:Y:S01]  /*9350*/  ISETP.NE.AND P1, PT, R189, R16, PT ;  /* 0x00000010bd00720c */ /* 0x000fe20003f25270 */
[----:B------:R-:W-:Y:S01]  /*9360*/  FFMA R0, R133, R18, R0 ;  /* 0x0000001285007223 */ /* 0x000fe20000000000 */
[----:B------:R-:W-:Y:S01]  /*9370*/  LOP3.LUT R18, R168, 0xffff0000, RZ, 0xc0, !PT ;  /* 0xffff0000a8127812 */ /* 0x000fe200078ec0ff */
[----:B------:R-:W-:Y:S01]  /*9380*/  FMUL R3, R130, R25 ;  /* 0x0000001982037220 */ /* 0x000fe20000400000 */
[----:B------:R-:W-:Y:S01]  /*9390*/  LOP3.LUT R16, R164, 0xffff0000, RZ, 0xc0, !PT ;  /* 0xffff0000a4107812 */ /* 0x000fe200078ec0ff */
[C---:B----4-:R-:W-:Y:S01]  /*93a0*/  FMUL R4, R130.reuse, R26 ;  /* 0x0000001a82047220 */ /* 0x050fe20000400000 */
[----:B------:R-:W-:Y:S01]  /*93b0*/  SHF.L.U32 R15, R165, 0x10, RZ ;  /* 0x00000010a50f7819 */ /* 0x000fe200000006ff */
[----:B------:R-:W-:Y:S01]  /*93c0*/  FMUL R5, R130, R27 ;  /* 0x0000001b82057220 */ /* 0x000fe20000400000 */
[----:B------:R-:W-:Y:S01]  /*93d0*/  SHF.L.U32 R17, R166, 0x10, RZ ;  /* 0x00000010a6117819 */ /* 0x000fe200000006ff */
[C---:B------:R-:W-:Y:S01]  /*93e0*/  FFMA R3, R133.reuse, R18, R3 ;  /* 0x0000001285037223 */ /* 0x040fe20000000003 */
[----:B------:R-:W-:Y:S01]  /*93f0*/  SHF.L.U32 R18, R170, 0x10, RZ ;  /* 0x00000010aa127819 */ /* 0x000fe200000006ff */
[C---:B------:R-:W-:Y:S01]  /*9400*/  FFMA R4, R133.reuse, R19, R4 ;  /* 0x0000001385047223 */ /* 0x040fe20000000004 */
[----:B------:R-:W-:Y:S01]  /*9410*/  SHF.L.U32 R19, R164, 0x10, RZ ;  /* 0x00000010a4137819 */ /* 0x000fe200000006ff */
[----:B------:R-:W-:Y:S01]  /*9420*/  FFMA R5, R133, R20, R5 ;  /* 0x0000001485057223 */ /* 0x000fe20000000005 */
[----:B------:R-:W-:Y:S01]  /*9430*/  LOP3.LUT R20, R170, 0xffff0000, RZ, 0xc0, !PT ;  /* 0xffff0000aa147812 */ /* 0x000fe200078ec0ff */
[C---:B------:R-:W-:Y:S01]  /*9440*/  FMUL R6, R130.reuse, R28 ;  /* 0x0000001c82067220 */ /* 0x040fe20000400000 */
[----:B------:R-:W-:Y:S01]  /*9450*/  F2FP.BF16.F32.PACK_AB R88, R3, R0 ;  /* 0x000000000358723e */ /* 0x000fe200000010ff */
[C---:B------:R-:W-:Y:S01]  /*9460*/  FMUL R7, R130.reuse, R29 ;  /* 0x0000001d82077220 */ /* 0x040fe20000400000 */
[----:B------:R-:W-:Y:S01]  /*9470*/  F2FP.BF16.F32.PACK_AB R89, R5, R4 ;  /* 0x000000040559723e */ /* 0x000fe200000010ff */
[----:B------:R-:W-:Y:S01]  /*9480*/  FFMA R6, R133, R18, R6 ;  /* 0x0000001285067223 */ /* 0x000fe20000000006 */
[----:B------:R-:W-:Y:S01]  /*9490*/  SHF.L.U32 R18, R171, 0x10, RZ ;  /* 0x00000010ab127819 */ /* 0x000fe200000006ff */
[----:B------:R-:W-:Y:S01]  /*94a0*/  FFMA R7, R133, R20, R7 ;  /* 0x0000001485077223 */ /* 0x000fe20000000007 */
[----:B------:R-:W-:Y:S01]  /*94b0*/  LOP3.LUT R20, R171, 0xffff0000, RZ, 0xc0, !PT ;  /* 0xffff0000ab147812 */ /* 0x000fe200078ec0ff */
[----:B------:R-:W-:Y:S01]  /*94c0*/  FMUL R8, R130, R30 ;  /* 0x0000001e82087220 */ /* 0x000fe20000400000 */
[----:B------:R-:W-:Y:S01]  /*94d0*/  ISETP.NE.AND P2, PT, R194, RZ, PT ;  /* 0x000000ffc200720c */ /* 0x000fe20003f45270 */
[C---:B------:R-:W-:Y:S01]  /*94e0*/  FMUL R9, R130.reuse, R31 ;  /* 0x0000001f82097220 */ /* 0x040fe20000400000 */
[----:B------:R-:W-:Y:S01]  /*94f0*/  F2FP.BF16.F32.PACK_AB R90, R7, R6 ;  /* 0x00000006075a723e */ /* 0x000fe200000010ff */
[----:B------:R-:W-:Y:S01]  /*9500*/  UIADD3 UR4, UPT, UPT, UR44, 0xa8, URZ ;  /* 0x000000a82c047890 */ /* 0x000fe2000fffe0ff */
[----:B------:R-:W-:Y:S01]  /*9510*/  ISETP.NE.AND P0, PT, R189, RZ, PT ;  /* 0x000000ffbd00720c */ /* 0x000fe20003f05270 */
[----:B------:R-:W-:Y:S01]  /*9520*/  FFMA R8, R133, R18, R8 ;  /* 0x0000001285087223 */ /* 0x000fe20000000008 */
[----:B------:R-:W-:Y:S01]  /*9530*/  LOP3.LUT R18, R165, 0xffff0000, RZ, 0xc0, !PT ;  /* 0xffff0000a5127812 */ /* 0x000fe200078ec0ff */
[----:B------:R-:W-:Y:S01]  /*9540*/  FFMA R9, R133, R20, R9 ;  /* 0x0000001485097223 */ /* 0x000fe20000000009 */
[----:B------:R-:W-:Y:S01]  /*9550*/  LOP3.LUT R20, R167, 0xffff0000, RZ, 0xc0, !PT ;  /* 0xffff0000a7147812 */ /* 0x000fe200078ec0ff */
[----:B-1----:R-:W-:Y:S01]  /*9560*/  UPRMT UR4, UR5, 0x654, UR4 ;  /* 0x0000065405047896 */ /* 0x002fe20008000004 */
[----:B------:R-:W-:Y:S01]  /*9570*/  NOP ;  /* 0x0000000000007918 */ /* 0x000fe20000000000 */
[C---:B------:R-:W-:Y:S01]  /*9580*/  FMUL R10, R130.reuse, R32 ;  /* 0x00000020820a7220 */ /* 0x040fe20000400000 */
[----:B------:R-:W-:Y:S01]  /*9590*/  F2FP.BF16.F32.PACK_AB R91, R9, R8 ;  /* 0x00000008095b723e */ /* 0x000fe200000010ff */
[C---:B------:R-:W-:Y:S01]  /*95a0*/  FMUL R11, R130.reuse, R33 ;  /* 0x00000021820b7220 */ /* 0x040fe20000400000 */
[C---:B------:R-:W-:Y:S01]  /*95b0*/  FMUL R12, R130.reuse, R34 ;  /* 0x00000022820c7220 */ /* 0x040fe20000400000 */
[----:B------:R-:W-:Y:S01]  /*95c0*/  FMUL R13, R130, R35 ;  /* 0x00000023820d7220 */ /* 0x000fe20000400000 */
[----:B------:R-:W-:Y:S01]  /*95d0*/  FFMA R10, R133, R19, R10 ;  /* 0x00000013850a7223 */ /* 0x000fe2000000000a */
[----:B------:R-:W-:Y:S01]  /*95e0*/  SHF.L.U32 R19, R167, 0x10, RZ ;  /* 0x00000010a7137819 */ /* 0x000fe200000006ff */
[----:B------:R-:W-:Y:S01]  /*95f0*/  SYNCS.ARRIVE.TRANS64.RED.A1T0 RZ, [UR4], RZ ;  /* 0x000000ffffff79a7 */ /* 0x000fe20008100404 */
[----:B------:R1:W-:Y:S01]  /*9600*/  @!P1 STS.128 [R188+0x2000], R88 ;  /* 0x00200058bc009388 */ /* 0x0003e20000000c00 */
[C---:B------:R-:W-:Y:S01]  /*9610*/  FFMA R11, R133.reuse, R16, R11 ;  /* 0x00000010850b7223 */ /* 0x040fe2000000000b */
[C---:B------:R-:W-:Y:S01]  /*9620*/  FFMA R12, R133.reuse, R15, R12 ;  /* 0x0000000f850c7223 */ /* 0x040fe2000000000c */
[----:B------:R-:W-:Y:S01]  /*9630*/  FFMA R13, R133, R18, R13 ;  /* 0x00000012850d7223 */ /* 0x000fe2000000000d */
[----:B------:R-:W-:Y:S01]  /*9640*/  LOP3.LUT R18, R166, 0xffff0000, RZ, 0xc0, !PT ;  /* 0xffff0000a6127812 */ /* 0x000fe200078ec0ff */
[C---:B------:R-:W-:Y:S01]  /*9650*/  FMUL R14, R130.reuse, R36 ;  /* 0x00000024820e7220 */ /* 0x040fe20000400000 */
[----:B------:R-:W-:Y:S01]  /*9660*/  F2FP.BF16.F32.PACK_AB R92, R11, R10 ;  /* 0x0000000a0b5c723e */ /* 0x000fe200000010ff */
[----:B------:R-:W-:Y:S01]  /*9670*/  FMUL R15, R130, R37 ;  /* 0x00000025820f7220 */ /* 0x000fe20000400000 */
[----:B------:R-:W-:Y:S01]  /*9680*/  SHF.L.U32 R11, R160, 0x10, RZ ;  /* 0x00000010a00b7819 */ /* 0x000fe200000006ff */
[----:B------:R-:W-:Y:S01]  /*9690*/  FFMA R14, R133, R17, R14 ;  /* 0x00000011850e7223 */ /* 0x000fe2000000000e */
[----:B------:R-:W-:Y:S01]  /*96a0*/  F2FP.BF16.F32.PACK_AB R93, R13, R12 ;  /* 0x0000000c0d5d723e */ /* 0x000fe200000010ff */
[----:B------:R-:W-:Y:S01]  /*96b0*/  FMUL R16, R130, R38 ;  /* 0x0000002682107220 */ /* 0x000fe20000400000 */
[----:B------:R-:W-:Y:S01]  /*96c0*/  LOP3.LUT R12, R160, 0xffff0000, RZ, 0xc0, !PT ;  /* 0xffff0000a00c7812 */ /* 0x000fe200078ec0ff */
[----:B------:R-:W-:Y:S01]  /*96d0*/  FMUL R17, R130, R39 ;  /* 0x0000002782117220 */ /* 0x000fe20000400000 */
[----:B------:R-:W-:Y:S01]  /*96e0*/  SHF.L.U32 R13, R161, 0x10, RZ ;  /* 0x00000010a10d7819 */ /* 0x000fe200000006ff */
[C---:B------:R-:W-:Y:S01]  /*96f0*/  FFMA R15, R133.reuse, R18, R15 ;  /* 0x00000012850f7223 */ /* 0x040fe2000000000f */
[----:B------:R-:W-:Y:S01]  /*9700*/  LOP3.LUT R18, R158, 0xffff0000, RZ, 0xc0, !PT ;  /* 0xffff00009e127812 */ /* 0x000fe200078ec0ff */
[C---:B------:R-:W-:Y:S01]  /*9710*/  FFMA R16, R133.reuse, R19, R16 ;  /* 0x0000001385107223 */ /* 0x040fe20000000010 */
[C---:B------:R-:W-:Y:S01]  /*9720*/  FMUL R8, R130.reuse, R40 ;  /* 0x0000002882087220 */ /* 0x040fe20000400000 */
[----:B------:R-:W-:Y:S01]  /*9730*/  FFMA R17, R133, R20, R17 ;  /* 0x0000001485117223 */ /* 0x000fe20000000011 */
[----:B------:R-:W-:Y:S01]  /*9740*/  F2FP.BF16.F32.PACK_AB R94, R15, R14 ;  /* 0x0000000e0f5e723e */ /* 0x000fe200000010ff */
[C---:B------:R-:W-:Y:S01]  /*9750*/  FMUL R9, R130.reuse, R41 ;  /* 0x0000002982097220 */ /* 0x040fe20000400000 */
[----:B------:R-:W-:Y:S01]  /*9760*/  LOP3.LUT R14, R161, 0xffff0000, RZ, 0xc0, !PT ;  /* 0xffff0000a10e7812 */ /* 0x000fe200078ec0ff */
[----:B------:R-:W-:Y:S01]  /*9770*/  FFMA R8, R133, R11, R8 ;  /* 0x0000000b85087223 */ /* 0x000fe20000000008 */
[----:B------:R-:W-:Y:S01]  /*9780*/  F2FP.BF16.F32.PACK_AB R95, R17, R16 ;  /* 0x00000010115f723e */ /* 0x000fe200000010ff */
[----:B------:R-:W-:Y:S01]  /*9790*/  FMUL R10, R130, R42 ;  /* 0x0000002a820a7220 */ /* 0x000fe20000400000 */
[----:B------:R-:W-:Y:S01]  /*97a0*/  SHF.L.U32 R15, R162, 0x10, RZ ;  /* 0x00000010a20f7819 */ /* 0x000fe200000006ff */
[----:B------:R-:W-:Y:S01]  /*97b0*/  FMUL R11, R130, R43 ;  /* 0x0000002b820b7220 */ /* 0x000fe20000400000 */
[----:B------:R-:W-:Y:S01]  /*97c0*/  LOP3.LUT R16, R157, 0xffff0000, RZ, 0xc0, !PT ;  /* 0xffff00009d107812 */ /* 0x000fe200078ec0ff */
[----:B------:R-:W-:Y:S01]  /*97d0*/  FFMA R9, R133, R12, R9 ;  /* 0x0000000c85097223 */ /* 0x000fe20000000009 */
[----:B------:R-:W-:Y:S01]  /*97e0*/  SHF.L.U32 R17, R159, 0x10, RZ ;  /* 0x000000109f117819 */ /* 0x000fe200000006ff */
[----:B------:R-:W-:Y:S01]  /*97f0*/  FFMA R10, R133, R13, R10 ;  /* 0x0000000d850a7223 */ /* 0x000fe2000000000a */
[----:B------:R-:W-:Y:S01]  /*9800*/  LOP3.LUT R20, R159, 0xffff0000, RZ, 0xc0, !PT ;  /* 0xffff00009f147812 */ /* 0x000fe200078ec0ff */
[----:B------:R-:W-:Y:S01]  /*9810*/  FFMA R11, R133, R14, R11 ;  /* 0x0000000e850b7223 */ /* 0x000fe2000000000b */
[----:B------:R-:W-:Y:S01]  /*9820*/  LOP3.LUT R14, R162, 0xffff0000, RZ, 0xc0, !PT ;  /* 0xffff0000a20e7812 */ /* 0x000fe200078ec0ff */
[C---:B------:R-:W-:Y:S01]  /*9830*/  FMUL R12, R130.reuse, R44 ;  /* 0x0000002c820c7220 */ /* 0x040fe20000400000 */
[----:B-1----:R-:W-:Y:S01]  /*9840*/  F2FP.BF16.F32.PACK_AB R88, R9, R8 ;  /* 0x000000080958723e */ /* 0x002fe200000010ff */
[----:B------:R1:W-:Y:S01]  /*9850*/  @!P1 STS.128 [R198+0x2010], R92 ;  /* 0x0020105cc6009388 */ /* 0x0003e20000000c00 */
[----:B------:R-:W-:Y:S01]  /*9860*/  F2FP.BF16.F32.PACK_AB R89, R11, R10 ;  /* 0x0000000a0b59723e */ /* 0x000fe200000010ff */
[----:B------:R-:W-:Y:S01]  /*9870*/  FMUL R13, R130, R45 ;  /* 0x0000002d820d7220 */ /* 0x000fe20000400000 */
[----:B------:R-:W-:Y:S01]  /*9880*/  SHF.L.U32 R11, R163, 0x10, RZ ;  /* 0x00000010a30b7819 */ /* 0x000fe200000006ff */
[C---:B------:R-:W-:Y:S01]  /*9890*/  FFMA R12, R133.reuse, R15, R12 ;  /* 0x0000000f850c7223 */ /* 0x040fe2000000000c */
[----:B------:R-:W-:Y:S01]  /*98a0*/  SHF.L.U32 R15, R156, 0x10, RZ ;  /* 0x000000109c0f7819 */ /* 0x000fe200000006ff */
[----:B------:R-:W-:Y:S01]  /*98b0*/  FFMA R13, R133, R14, R13 ;  /* 0x0000000e850d7223 */ /* 0x000fe2000000000d */
[----:B------:R-:W-:Y:S01]  /*98c0*/  LOP3.LUT R14, R163, 0xffff0000, RZ, 0xc0, !PT ;  /* 0xffff0000a30e7812 */ /* 0x000fe200078ec0ff */
[C---:B------:R-:W-:Y:S01]  /*98d0*/  FMUL R8, R130.reuse, R46 ;  /* 0x0000002e82087220 */ /* 0x040fe20000400000 */
[C---:B------:R-:W-:Y:S01]  /*98e0*/  FMUL R9, R130.reuse, R47 ;  /* 0x0000002f82097220 */ /* 0x040fe20000400000 */
[----:B------:R-:W-:Y:S01]  /*98f0*/  FMUL R10, R130, R48 ;  /* 0x00000030820a7220 */ /* 0x000fe20000400000 */
[----:B------:R-:W-:Y:S01]  /*9900*/  F2FP.BF16.F32.PACK_AB R90, R13, R12 ;  /* 0x0000000c0d5a723e */ /* 0x000fe200000010ff */
[C---:B------:R-:W-:Y:S01]  /*9910*/  FFMA R8, R133.reuse, R11, R8 ;  /* 0x0000000b85087223 */ /* 0x040fe20000000008 */
[C---:B------:R-:W-:Y:S01]  /*9920*/  FFMA R9, R133.reuse, R14, R9 ;  /* 0x0000000e85097223 */ /* 0x040fe20000000009 */
[----:B------:R-:W-:Y:S01]  /*9930*/  LOP3.LUT R14, R156, 0xffff0000, RZ, 0xc0, !PT ;  /* 0xffff00009c0e7812 */ /* 0x000fe200078ec0ff */
[----:B------:R-:W-:Y:S01]  /*9940*/  FFMA R10, R133, R15, R10 ;  /* 0x0000000f850a7223 */ /* 0x000fe2000000000a */
[----:B------:R-:W-:Y:S01]  /*9950*/  SHF.L.U32 R15, R157, 0x10, RZ ;  /* 0x000000109d0f7819 */ /* 0x000fe200000006ff */
[C---:B------:R-:W-:Y:S01]  /*9960*/  FMUL R11, R130.reuse, R49 ;  /* 0x00000031820b7220 */ /* 0x040fe20000400000 */
[----:B------:R-:W-:Y:S01]  /*9970*/  F2FP.BF16.F32.PACK_AB R91, R9, R8 ;  /* 0x00000008095b723e */ /* 0x000fe200000010ff */
[C---:B------:R-:W-:Y:S01]  /*9980*/  FMUL R12, R130.reuse, R50 ;  /* 0x00000032820c7220 */ /* 0x040fe20000400000 */
[C---:B------:R-:W-:Y:S01]  /*9990*/  FMUL R13, R130.reuse, R51 ;  /* 0x00000033820d7220 */ /* 0x040fe20000400000 */
[C---:B------:R-:W-:Y:S01]  /*99a0*/  FFMA R11, R133.reuse, R14, R11 ;  /* 0x0000000e850b7223 */ /* 0x040fe2000000000b */
[----:B------:R-:W-:Y:S01]  /*99b0*/  FMUL R8, R130, R52 ;  /* 0x0000003482087220 */ /* 0x000fe20000400000 */
[C---:B------:R-:W-:Y:S01]  /*99c0*/  FFMA R12, R133.reuse, R15, R12 ;  /* 0x0000000f850c7223 */ /* 0x040fe2000000000c */
[C---:B------:R-:W-:Y:S01]  /*99d0*/  FFMA R13, R133.reuse, R16, R13 ;  /* 0x00000010850d7223 */ /* 0x040fe2000000000d */
[----:B------:R-:W-:Y:S01]  /*99e0*/  SHF.L.U32 R16, R158, 0x10, RZ ;  /* 0x000000109e107819 */ /* 0x000fe200000006ff */
[C---:B------:R-:W-:Y:S01]  /*99f0*/  FMUL R9, R130.reuse, R53 ;  /* 0x0000003582097220 */ /* 0x040fe20000400000 */
[C---:B------:R-:W-:Y:S01]  /*9a00*/  FMUL R14, R130.reuse, R54 ;  /* 0x00000036820e7220 */ /* 0x040fe20000400000 */
[----:B------:R-:W-:Y:S01]  /*9a10*/  FMUL R15, R130, R55 ;  /* 0x00000037820f7220 */ /* 0x000fe20000400000 */
[----:B------:R2:W-:Y:S01]  /*9a20*/  @!P1 STS.128 [R196+0x2020], R88 ;  /* 0x00202058c4009388 */ /* 0x0005e20000000c00 */
[----:B------:R-:W-:Y:S01]  /*9a30*/  FFMA R8, R133, R16, R8 ;  /* 0x0000001085087223 */ /* 0x000fe20000000008 */
[----:B-1----:R-:W-:Y:S01]  /*9a40*/  F2FP.BF16.F32.PACK_AB R93, R13, R12 ;  /* 0x0000000c0d5d723e */ /* 0x002fe200000010ff */
[C---:B------:R-:W-:Y:S01]  /*9a50*/  FFMA R9, R133.reuse, R18, R9 ;  /* 0x0000001285097223 */ /* 0x040fe20000000009 */
[C---:B------:R-:W-:Y:S01]  /*9a60*/  LOP3.LUT R12, R152.reuse, 0xffff0000, RZ, 0xc0, !PT ;  /* 0xffff0000980c7812 */ /* 0x040fe200078ec0ff */
[C---:B------:R-:W-:Y:S01]  /*9a70*/  FFMA R14, R133.reuse, R17, R14 ;  /* 0x00000011850e7223 */ /* 0x040fe2000000000e */
[----:B------:R-:W-:Y:S01]  /*9a80*/  SHF.L.U32 R17, R152, 0x10, RZ ;  /* 0x0000001098117819 */ /* 0x000fe200000006ff */
[----:B------:R-:W-:Y:S01]  /*9a90*/  FFMA R15, R133, R20, R15 ;  /* 0x00000014850f7223 */ /* 0x000fe2000000000f */
[----:B------:R-:W-:Y:S01]  /*9aa0*/  F2FP.BF16.F32.PACK_AB R94, R9, R8 ;  /* 0x00000008095e723e */ /* 0x000fe200000010ff */
        /* <DEDUP_REMOVED lines=9> */
[----:B------:R-:W-:Y:S01]  /*9b40*/  SHF.L.U32 R18, R154, 0x10, RZ ;  /* 0x000000109a127819 */ /* 0x000fe200000006ff */
[----:B------:R-:W-:Y:S01]  /*9b50*/  FMUL R10, R130, R59 ;  /* 0x0000003b820a7220 */ /* 0x000fe20000400000 */
[----:B------:R-:W-:Y:S01]  /*9b60*/  LOP3.LUT R15, R154, 0xffff0000, RZ, 0xc0, !PT ;  /* 0xffff00009a0f7812 */ /* 0x000fe200078ec0ff */
[----:B------:R-:W-:Y:S01]  /*9b70*/  FMUL R11, R130, R60 ;  /* 0x0000003c820b7220 */ /* 0x000fe20000400000 */
[----:B------:R-:W-:Y:S01]  /*9b80*/  LOP3.LUT R17, R155, 0xffff0000, RZ, 0xc0, !PT ;  /* 0xffff00009b117812 */ /* 0x000fe200078ec0ff */
[C---:B------:R-:W-:Y:S01]  /*9b90*/  FFMA R9, R133.reuse, R14, R9 ;  /* 0x0000000e85097223 */ /* 0x040fe20000000009 */
[----:B------:R-:W-:Y:S01]  /*9ba0*/  F2FP.BF16.F32.PACK_AB R96, R8, R16 ;  /* 0x000000100860723e */ /* 0x000fe200000010ff */
[----:B------:R-:W-:Y:S01]  /*9bb0*/  FFMA R10, R133, R13, R10 ;  /* 0x0000000d850a7223 */ /* 0x000fe2000000000a */
[----:B------:R-:W-:Y:S01]  /*9bc0*/  LOP3.LUT R16, R141, 0xffff0000, RZ, 0xc0, !PT ;  /* 0xffff00008d107812 */ /* 0x000fe200078ec0ff */
[C---:B------:R-:W-:Y:S01]  /*9bd0*/  FMUL R12, R130.reuse, R61 ;  /* 0x0000003d820c7220 */ /* 0x040fe20000400000 */
[----:B------:R-:W-:Y:S01]  /*9be0*/  LOP3.LUT R20, R147, 0xffff0000, RZ, 0xc0, !PT ;  /* 0xffff000093147812 */ /* 0x000fe200078ec0ff */
[----:B------:R-:W-:Y:S01]  /*9bf0*/  FFMA R11, R133, R18, R11 ;  /* 0x00000012850b7223 */ /* 0x000fe2000000000b */
[----:B------:R-:W-:Y:S01]  /*9c00*/  SHF.L.U32 R18, R155, 0x10, RZ ;  /* 0x000000109b127819 */ /* 0x000fe200000006ff */
[----:B------:R-:W-:Y:S01]  /*9c10*/  FMUL R13, R130, R62 ;  /* 0x0000003e820d7220 */ /* 0x000fe20000400000 */
[----:B------:R-:W-:Y:S01]  /*9c20*/  F2FP.BF16.F32.PACK_AB R97, R10, R9 ;  /* 0x000000090a61723e */ /* 0x000fe200000010ff */
[C---:B------:R-:W-:Y:S01]  /*9c30*/  FFMA R12, R133.reuse, R15, R12 ;  /* 0x0000000f850c7223 */ /* 0x040fe2000000000c */
[----:B------:R-:W-:Y:S01]  /*9c40*/  SHF.L.U32 R15, R150, 0x10, RZ ;  /* 0x00000010960f7819 */ /* 0x000fe200000006ff */
[----:B------:R-:W-:Y:S01]  /*9c50*/  FMUL R14, R130, R63 ;  /* 0x0000003f820e7220 */ /* 0x000fe20000400000 */
[----:B------:R-:W-:Y:S01]  /*9c60*/  FFMA R13, R133, R18, R13 ;  /* 0x00000012850d7223 */ /* 0x000fe2000000000d */
[----:B------:R-:W-:Y:S01]  /*9c70*/  LOP3.LUT R18, R145, 0xffff0000, RZ, 0xc0, !PT ;  /* 0xffff000091127812 */ /* 0x000fe200078ec0ff */
[----:B------:R1:W-:Y:S01]  /*9c80*/  @!P1 STS.128 [R195+0x2010], R92 ;  /* 0x0020105cc3009388 */ /* 0x0003e20000000c00 */
[----:B------:R-:W-:Y:S01]  /*9c90*/  F2FP.BF16.F32.PACK_AB R98, R12, R11 ;  /* 0x0000000b0c62723e */ /* 0x000fe200000010ff */
[C---:B------:R-:W-:Y:S01]  /*9ca0*/  FFMA R14, R133.reuse, R17, R14 ;  /* 0x00000011850e7223 */ /* 0x040fe2000000000e */
[----:B------:R-:W-:Y:S01]  /*9cb0*/  SHF.L.U32 R11, R148, 0x10, RZ ;  /* 0x00000010940b7819 */ /* 0x000fe200000006ff */
[----:B------:R-:W-:Y:S01]  /*9cc0*/  FMUL R8, R130, R64 ;  /* 0x0000004082087220 */ /* 0x000fe20000400000 */
[----:B------:R-:W-:Y:S01]  /*9cd0*/  LOP3.LUT R12, R148, 0xffff0000, RZ, 0xc0, !PT ;  /* 0xffff0000940c7812 */ /* 0x000fe200078ec0ff */
[----:B------:R-:W-:Y:S01]  /*9ce0*/  FMUL R9, R130, R65 ;  /* 0x0000004182097220 */ /* 0x000fe20000400000 */
[----:B------:R-:W-:Y:S01]  /*9cf0*/  F2FP.BF16.F32.PACK_AB R99, R14, R13 ;  /* 0x0000000d0e63723e */ /* 0x000fe200000010ff */
[----:B------:R-:W-:Y:S01]  /*9d00*/  FFMA R8, R133, R11, R8 ;  /* 0x0000000b85087223 */ /* 0x000fe20000000008 */
[----:B------:R-:W-:Y:S01]  /*9d10*/  SHF.L.U32 R13, R149, 0x10, RZ ;  /* 0x00000010950d7819 */ /* 0x000fe200000006ff */
[----:B------:R-:W-:Y:S01]  /*9d20*/  FFMA R9, R133, R12, R9 ;  /* 0x0000000c85097223 */ /* 0x000fe20000000009 */
[----:B------:R-:W-:Y:S01]  /*9d30*/  LOP3.LUT R14, R149, 0xffff0000, RZ, 0xc0, !PT ;  /* 0xffff0000950e7812 */ /* 0x000fe200078ec0ff */
[C---:B------:R-:W-:Y:S01]  /*9d40*/  FMUL R10, R130.reuse, R66 ;  /* 0x00000042820a7220 */ /* 0x040fe20000400000 */
[----:B------:R-:W-:Y:S01]  /*9d50*/  SHF.L.U32 R17, R147, 0x10, RZ ;  /* 0x0000001093117819 */ /* 0x000fe200000006ff */
[C---:B------:R-:W-:Y:S01]  /*9d60*/  FMUL R11, R130.reuse, R67 ;  /* 0x00000043820b7220 */ /* 0x040fe20000400000 */
[----:B--2---:R-:W-:Y:S01]  /*9d70*/  F2FP.BF16.F32.PACK_AB R88, R9, R8 ;  /* 0x000000080958723e */ /* 0x004fe200000010ff */
[C---:B------:R-:W-:Y:S01]  /*9d80*/  FFMA R10, R133.reuse, R13, R10 ;  /* 0x0000000d850a7223 */ /* 0x040fe2000000000a */
[----:B------:R-:W-:Y:S01]  /*9d90*/  FMUL R12, R130, R68 ;  /* 0x00000044820c7220 */ /* 0x000fe20000400000 */
[C---:B------:R-:W-:Y:S01]  /*9da0*/  FFMA R11, R133.reuse, R14, R11 ;  /* 0x0000000e850b7223 */ /* 0x040fe2000000000b */
[----:B------:R-:W-:Y:S01]  /*9db0*/  LOP3.LUT R14, R150, 0xffff0000, RZ, 0xc0, !PT ;  /* 0xffff0000960e7812 */ /* 0x000fe200078ec0ff */
[C---:B------:R-:W-:Y:S01]  /*9dc0*/  FMUL R13, R130.reuse, R69 ;  /* 0x00000045820d7220 */ /* 0x040fe20000400000 */
[----:B------:R2:W-:Y:S01]  /*9dd0*/  @!P1 STS.128 [R188+0x3000], R96 ;  /* 0x00300060bc009388 */ /* 0x0005e20000000c00 */
[----:B------:R-:W-:Y:S01]  /*9de0*/  FFMA R12, R133, R15, R12 ;  /* 0x0000000f850c7223 */ /* 0x000fe2000000000c */
[----:B------:R-:W-:Y:S01]  /*9df0*/  F2FP.BF16.F32.PACK_AB R89, R11, R10 ;  /* 0x0000000a0b59723e */ /* 0x000fe200000010ff */
[----:B------:R-:W-:Y:S01]  /*9e00*/  FFMA R13, R133, R14, R13 ;  /* 0x0000000e850d7223 */ /* 0x000fe2000000000d */
[C---:B------:R-:W-:Y:S01]  /*9e10*/  SHF.L.U32 R11, R151.reuse, 0x10, RZ ;  /* 0x00000010970b7819 */ /* 0x040fe200000006ff */
[C---:B------:R-:W-:Y:S01]  /*9e20*/  FMUL R8, R130.reuse, R70 ;  /* 0x0000004682087220 */ /* 0x040fe20000400000 */
[----:B------:R-:W-:Y:S01]  /*9e30*/  LOP3.LUT R14, R151, 0xffff0000, RZ, 0xc0, !PT ;  /* 0xffff0000970e7812 */ /* 0x000fe200078ec0ff */
[----:B------:R-:W-:Y:S01]  /*9e40*/  FMUL R9, R130, R71 ;  /* 0x0000004782097220 */ /* 0x000fe20000400000 */
[----:B------:R-:W-:Y:S01]  /*9e50*/  SHF.L.U32 R15, R140, 0x10, RZ ;  /* 0x000000108c0f7819 */ /* 0x000fe200000006ff */
        /* <DEDUP_REMOVED lines=10> */
[----:B------:R-:W-:Y:S01]  /*9f00*/  FMUL R13, R130, R75 ;  /* 0x0000004b820d7220 */ /* 0x000fe20000400000 */
[C---:B------:R-:W-:Y:S01]  /*9f10*/  FFMA R11, R133.reuse, R14, R11 ;  /* 0x0000000e850b7223 */ /* 0x040fe2000000000b */
[----:B------:R-:W-:Y:S01]  /*9f20*/  SHF.L.U32 R14, R142, 0x10, RZ ;  /* 0x000000108e0e7819 */ /* 0x000fe200000006ff */
[C---:B------:R-:W-:Y:S01]  /*9f30*/  FFMA R12, R133.reuse, R15, R12 ;  /* 0x0000000f850c7223 */ /* 0x040fe2000000000c */
[----:B------:R-:W-:Y:S01]  /*9f40*/  SHF.L.U32 R15, R144, 0x10, RZ ;  /* 0x00000010900f7819 */ /* 0x000fe200000006ff */
[----:B------:R-:W-:Y:S01]  /*9f50*/  FFMA R13, R133, R16, R13 ;  /* 0x00000010850d7223 */ /* 0x000fe2000000000d */
[----:B------:R-:W-:Y:S01]  /*9f60*/  LOP3.LUT R16, R142, 0xffff0000, RZ, 0xc0, !PT ;  /* 0xffff00008e107812 */ /* 0x000fe200078ec0ff */
[----:B------:R4:W-:Y:S01]  /*9f70*/  @!P1 STS.128 [R198+0x3010], R88 ;  /* 0x00301058c6009388 */ /* 0x0009e20000000c00 */
[----:B-1----:R-:W-:Y:S01]  /*9f80*/  F2FP.BF16.F32.PACK_AB R92, R11, R10 ;  /* 0x0000000a0b5c723e */ /* 0x002fe200000010ff */
[C---:B------:R-:W-:Y:S01]  /*9f90*/  FMUL R8, R130.reuse, R76 ;  /* 0x0000004c82087220 */ /* 0x040fe20000400000 */
[----:B------:R-:W-:Y:S01]  /*9fa0*/  F2FP.BF16.F32.PACK_AB R93, R13, R12 ;  /* 0x0000000c0d5d723e */ /* 0x000fe200000010ff */
[C---:B------:R-:W-:Y:S01]  /*9fb0*/  FMUL R9, R130.reuse, R77 ;  /* 0x0000004d82097220 */ /* 0x040fe20000400000 */
[----:B------:R-:W-:Y:S01]  /*9fc0*/  SHF.L.U32 R13, R143, 0x10, RZ ;  /* 0x000000108f0d7819 */ /* 0x000fe200000006ff */
[----:B------:R-:W-:Y:S01]  /*9fd0*/  FFMA R8, R133, R14, R8 ;  /* 0x0000000e85087223 */ /* 0x000fe20000000008 */
[----:B------:R-:W-:Y:S01]  /*9fe0*/  LOP3.LUT R14, R143, 0xffff0000, RZ, 0xc0, !PT ;  /* 0xffff00008f0e7812 */ /* 0x000fe200078ec0ff */
[----:B------:R-:W1:Y:S01]  /*9ff0*/  S2R R200, SR_CgaCtaId ;  /* 0x0000000000c87919 */ /* 0x000e620000008800 */
[C---:B------:R-:W-:Y:S01]  /*a000*/  FMUL R10, R130.reuse, R78 ;  /* 0x0000004e820a7220 */ /* 0x040fe20000400000 */
[----:B------:R-:W-:Y:S01]  /*a010*/  FFMA R9, R133, R16, R9 ;  /* 0x0000001085097223 */ /* 0x000fe20000000009 */
[----:B------:R-:W-:Y:S01]  /*a020*/  SHF.L.U32 R16, R145, 0x10, RZ ;  /* 0x0000001091107819 */ /* 0x000fe200000006ff */
[C---:B------:R-:W-:Y:S01]  /*a030*/  FMUL R11, R130.reuse, R79 ;  /* 0x0000004f820b7220 */ /* 0x040fe20000400000 */
[----:B------:R-:W-:Y:S01]  /*a040*/  FFMA R10, R133, R13, R10 ;  /* 0x0000000d850a7223 */ /* 0x000fe2000000000a */
[----:B------:R-:W-:Y:S01]  /*a050*/  FMUL R12, R130, R80 ;  /* 0x00000050820c7220 */ /* 0x000fe20000400000 */
[----:B------:R-:W-:Y:S01]  /*a060*/  F2FP.BF16.F32.PACK_AB R94, R9, R8 ;  /* 0x00000008095e723e */ /* 0x000fe200000010ff */
[C---:B------:R-:W-:Y:S01]  /*a070*/  FFMA R11, R133.reuse, R14, R11 ;  /* 0x0000000e850b7223 */ /* 0x040fe2000000000b */
[----:B------:R-:W-:Y:S01]  /*a080*/  LOP3.LUT R14, R144, 0xffff0000, RZ, 0xc0, !PT ;  /* 0xffff0000900e7812 */ /* 0x000fe200078ec0ff */
[C---:B------:R-:W-:Y:S01]  /*a090*/  FMUL R8, R130.reuse, R81 ;  /* 0x0000005182087220 */ /* 0x040fe20000400000 */
[C---:B------:R-:W-:Y:S01]  /*a0a0*/  FMUL R9, R130.reuse, R82 ;  /* 0x0000005282097220 */ /* 0x040fe20000400000 */
[----:B------:R-:W-:Y:S01]  /*a0b0*/  FMUL R13, R130, R83 ;  /* 0x00000053820d7220 */ /* 0x000fe20000400000 */
[C---:B------:R-:W-:Y:S01]  /*a0c0*/  FFMA R12, R133.reuse, R15, R12 ;  /* 0x0000000f850c7223 */ /* 0x040fe2000000000c */
[C---:B------:R-:W-:Y:S01]  /*a0d0*/  FFMA R8, R133.reuse, R14, R8 ;  /* 0x0000000e85087223 */ /* 0x040fe20000000008 */
[----:B------:R-:W-:Y:S01]  /*a0e0*/  FFMA R9, R133, R16, R9 ;  /* 0x0000001085097223 */ /* 0x000fe20000000009 */
[----:B------:R-:W-:Y:S01]  /*a0f0*/  F2FP.BF16.F32.PACK_AB R95, R11, R10 ;  /* 0x0000000a0b5f723e */ /* 0x000fe200000010ff */
[C---:B------:R-:W-:Y:S01]  /*a100*/  FFMA R13, R133.reuse, R18, R13 ;  /* 0x00000012850d7223 */ /* 0x040fe2000000000d */
[----:B------:R-:W-:Y:S01]  /*a110*/  SHF.L.U32 R16, R146, 0x10, RZ ;  /* 0x0000001092107819 */ /* 0x000fe200000006ff */
[----:B------:R-:W-:Y:S01]  /*a120*/  FMUL R10, R130, R84 ;  /* 0x00000054820a7220 */ /* 0x000fe20000400000 */
[----:B------:R-:W-:Y:S01]  /*a130*/  LOP3.LUT R18, R146, 0xffff0000, RZ, 0xc0, !PT ;  /* 0xffff000092127812 */ /* 0x000fe200078ec0ff */
[----:B------:R4:W-:Y:S01]  /*a140*/  @!P1 STS.128 [R196+0x3020], R92 ;  /* 0x0030205cc4009388 */ /* 0x0009e20000000c00 */
[C---:B------:R-:W-:Y:S01]  /*a150*/  FMUL R11, R130.reuse, R85 ;  /* 0x00000055820b7220 */ /* 0x040fe20000400000 */
[C---:B------:R-:W-:Y:S01]  /*a160*/  FMUL R14, R130.reuse, R86 ;  /* 0x00000056820e7220 */ /* 0x040fe20000400000 */
[----:B------:R-:W-:Y:S01]  /*a170*/  FMUL R15, R130, R87 ;  /* 0x00000057820f7220 */ /* 0x000fe20000400000 */
[C---:B------:R-:W-:Y:S01]  /*a180*/  FFMA R10, R133.reuse, R16, R10 ;  /* 0x00000010850a7223 */ /* 0x040fe2000000000a */
[C---:B------:R-:W-:Y:S01]  /*a190*/  FFMA R11, R133.reuse, R18, R11 ;  /* 0x00000012850b7223 */ /* 0x040fe2000000000b */
[C---:B------:R-:W-:Y:S01]  /*a1a0*/  FFMA R14, R133.reuse, R17, R14 ;  /* 0x00000011850e7223 */ /* 0x040fe2000000000e */
[----:B------:R-:W-:Y:S01]  /*a1b0*/  FFMA R15, R133, R20, R15 ;  /* 0x00000014850f7223 */ /* 0x000fe2000000000f */
[----:B--2---:R-:W-:Y:S01]  /*a1c0*/  F2FP.BF16.F32.PACK_AB R96, R8, R12 ;  /* 0x0000000c0860723e */ /* 0x004fe200000010ff */
[----:B------:R-:W-:Y:S01]  /*a1d0*/  BSSY.RECONVERGENT B0, `(.L_x_125) ;  /* 0x0000021000007945 */ /* 0x000fe20003800200 */
[----:B------:R-:W-:Y:S02]  /*a1e0*/  F2FP.BF16.F32.PACK_AB R97, R13, R9 ;  /* 0x000000090d61723e */ /* 0x000fe400000010ff */
[----:B------:R-:W-:Y:S02]  /*a1f0*/  F2FP.BF16.F32.PACK_AB R98, R11, R10 ;  /* 0x0000000a0b62723e */ /* 0x000fe400000010ff */
[----:B------:R-:W-:Y:S02]  /*a200*/  F2FP.BF16.F32.PACK_AB R99, R15, R14 ;  /* 0x0000000e0f63723e */ /* 0x000fe400000010ff */
[----:B------:R-:W-:Y:S02]  /*a210*/  MOV R12, UR47 ;  /* 0x0000002f000c7c02 */ /* 0x000fe40008000f00 */
[----:B------:R-:W-:Y:S01]  /*a220*/  LEA R11, R137, UR44, 0x3 ;  /* 0x0000002c890b7c11 */ /* 0x000fe2000f8e18ff */
[----:B------:R4:W-:Y:S01]  /*a230*/  @!P1 STS.128 [R195+0x3010], R96 ;  /* 0x00301060c3009388 */ /* 0x0009e20000000c00 */
[----:B------:R-:W-:Y:S04]  /*a240*/  @P2 LEA R12, R12, UR44, 0x3 ;  /* 0x0000002c0c0c2c11 */ /* 0x000fe8000f8e18ff */
[----:B------:R-:W-:Y:S02]  /*a250*/  @P2 IADD3 R13, PT, PT, R12, 0x50, RZ ;  /* 0x000000500c0d2810 */ /* 0x000fe40007ffe0ff */
[----:B------:R-:W-:Y:S01]  /*a260*/  @P2 SHF.L.U32 R12, RZ, 0x1f, RZ ;  /* 0x0000001fff0c2819 */ /* 0x000fe200000006ff */
[----:B------:R-:W-:Y:S01]  /*a270*/  @!PT LDS RZ, [RZ] ;  /* 0x00000000fffff984 */ /* 0x000fe20000000800 */
[----:B------:R-:W-:Y:S01]  /*a280*/  @!PT LDS RZ, [RZ] ;  /* 0x00000000fffff984 */ /* 0x000fe20000000800 */
[----:B------:R-:W-:Y:S01]  /*a290*/  @!PT LDS RZ, [RZ] ;  /* 0x00000000fffff984 */ /* 0x000fe20000000800 */
[----:B------:R-:W-:Y:S01]  /*a2a0*/  @!PT LDS RZ, [RZ] ;  /* 0x00000000fffff984 */ /* 0x000fe20000000800 */
[----:B------:R2:W-:Y:S06]  /*a2b0*/  MEMBAR.ALL.CTA ;  /* 0x0000000000007992 */ /* 0x0005ec0000008000 */
[----:B--2---:R-:W2:Y:S01]  /*a2c0*/  FENCE.VIEW.ASYNC.S ;  /* 0x00000000000073c6 */ /* 0x004ea20000000000 */
[----:B-1----:R-:W-:Y:S01]  /*a2d0*/  @P2 PRMT R13, R200, 0x654, R13 ;  /* 0x00000654c80d2816 */ /* 0x002fe2000000000d */
[----:B--2---:R-:W-:Y:S06]  /*a2e0*/  BAR.SYNC.DEFER_BLOCKING 0x1, 0x80 ;  /* 0x0042000000007b1d */ /* 0x004fec0000010000 */
[----:B------:R-:W-:Y:S05]  /*a2f0*/  @P0 BRA `(.L_x_126) ;  /* 0x0000000000380947 */ /* 0x000fea0003800000 */
[----:B------:R-:W-:Y:S01]  /*a300*/  R2UR UR9, R212 ;  /* 0x00000000d40972ca */ /* 0x000fe200000e0000 */
[----:B------:R-:W-:Y:S02]  /*a310*/  UIADD3 UR4, UP0, UPT, UR54, 0xa80, URZ ;  /* 0x00000a8036047890 */ /* 0x000fe4000ff1e0ff */
[----:B------:R-:W-:Y:S02]  /*a320*/  UIADD3 UR10, UPT, UPT, UR50, 0x40, URZ ;  /* 0x00000040320a7890 */ /* 0x000fe4000fffe0ff */
[----:B------:R-:W-:Y:S02]  /*a330*/  UIADD3 UR8, UPT, UPT, UR44, 0x2200, URZ ;  /* 0x000022002c087890 */ /* 0x000fe4000fffe0ff */
[----:B------:R-:W-:Y:S01]  /*a340*/  UIADD3.X UR5, UPT, UPT, URZ, UR55, URZ, UP0, !UPT ;  /* 0x00000037ff057290 */ /* 0x000fe200087fe4ff */
[----:B------:R-:W-:Y:S01]  /*a350*/  UMOV UR11, UR36 ;  /* 0x00000024000b7c82 */ /* 0x000fe20008000000 */
[----:B------:R-:W-:Y:S01]  /*a360*/  UIADD3 UR12, UPT, UPT, UR44, 0x3200, URZ ;  /* 0x000032002c0c7890 */ /* 0x000fe2000fffe0ff */
[----:B------:R-:W-:Y:S03]  /*a370*/  UMOV UR15, UR36 ;  /* 0x00000024000f7c82 */ /* 0x000fe60008000000 */
[----:B------:R-:W-:Y:S01]  /*a380*/  UIADD3 UR13, UPT, UPT, UR9, 0x80, URZ ;  /* 0x00000080090d7890 */ /* 0x000fe2000fffe0ff */
[----:B------:R-:W-:Y:S02]  /*a390*/  UMOV UR14, UR10 ;  /* 0x0000000a000e7c82 */ /* 0x000fe40008000000 */
[----:B------:R1:W-:Y:S06]  /*a3a0*/  UTMASTG.3D [UR8], [UR4] ;  /* 0x00000008040073b5 */ /* 0x0003ec0008010000 */
[----:B------:R1:W-:Y:S01]  /*a3b0*/  UTMASTG.3D [UR12], [UR4] ;  /* 0x0000000c040073b5 */ /* 0x0003e20008010000 */
[----:B------:R0:W-:Y:S01]  /*a3c0*/  UTMACMDFLUSH ;  /* 0x00000000000079b7 */ /* 0x0001e20000000000 */
[----:B-1----:R-:W-:Y:S04]  /*a3d0*/  DEPBAR.LE SB0, 0x1 ;  /* 0x000080400000791a */ /* 0x002fe80000000000 */
.L_x_126:
[----:B------:R-:W-:Y:S05]  /*a3e0*/  BSYNC.RECONVERGENT B0 ;  /* 0x0000000000007941 */ /* 0x000fea0003800200 */
.L_x_125:
[----:B------:R-:W-:Y:S01]  /*a3f0*/  BAR.SYNC.DEFER_BLOCKING 0x1, 0x80 ;  /* 0x0042000000007b1d */ /* 0x000fe20000010000 */
[----:B------:R-:W-:Y:S02]  /*a400*/  UISETP.NE.AND UP0, UPT, UR43, URZ, UPT ;  /* 0x000000ff2b00728c */ /* 0x000fe4000bf05270 */
[----:B------:R-:W-:Y:S03]  /*a410*/  UIADD3 UR5, UPT, UPT, UR47, 0x1, URZ ;  /* 0x000000012f057890 */ /* 0x000fe6000fffe0ff */
[----:B------:R1:W-:Y:S01]  /*a420*/  @P2 SYNCS.ARRIVE.TRANS64.RED.A1T0 RZ, [R13+URZ], RZ ;  /* 0x000000ff0dff29a7 */ /* 0x0003e200081004ff */
[----:B------:R-:W-:Y:S01]  /*a430*/  UMOV UR4, 0x40 ;  /* 0x0000004000047882 */ /* 0x000fe20000000000 */
[----:B------:R-:W-:Y:S01]  /*a440*/  BSSY B1, `(.L_x_127) ;  /* 0x0000021000017945 */ /* 0x000fe20003800000 */
[----:B------:R-:W-:Y:S02]  /*a450*/  USEL UR4, UR4, 0x20, !UP0 ;  /* 0x0000002004047887 */ /* 0x000fe4000c000000 */
[----:B------:R-:W-:Y:S02]  /*a460*/  UISETP.NE.AND UP0, UPT, UR5, 0x4, UPT ;  /* 0x000000040500788c */ /* 0x000fe4000bf05270 */
[----:B------:R-:W-:Y:S01]  /*a470*/  UIADD3 UR49, UPT, UPT, UR52, UR4, URZ ;  /* 0x0000000434317290 */ /* 0x000fe2000fffe0ff */
[----:B------:R-:W2:Y:S01]  /*a480*/  @P2 SYNCS.PHASECHK.TRANS64.TRYWAIT P0, [R11+URZ+0x30], R12 ;  /* 0x0000300c0b0025a7 */ /* 0x000ea200080011ff */
[----:B----4-:R-:W-:Y:S01]  /*a490*/  VIADD R92, R131, UR4 ;  /* 0x00000004835c7c36 */ /* 0x010fe20008000000 */
[----:B------:R-:W-:Y:S04]  /*a4a0*/  USEL UR46, UR5, URZ, UP0 ;  /* 0x000000ff052e7287 */ /* 0x000fe80008000000 */
[----:B------:R-:W-:Y:S04]  /*a4b0*/  SHF.R.U32.HI R10, RZ, 0x15, R92 ;  /* 0x00000015ff0a7819 */ /* 0x000fe8000001165c */
[----:B------:R-:W-:Y:S02]  /*a4c0*/  LOP3.LUT R16, R10, 0x3, RZ, 0xc0, !PT ;  /* 0x000000030a107812 */ /* 0x000fe400078ec0ff */
[----:B--2---:R-:W-:Y:S01]  /*a4d0*/  @P2 SEL R138, RZ, 0x1, !P0 ;  /* 0x00000001ff8a2807 */ /* 0x004fe20004000000 */
[----:B-1----:R-:W-:Y:S06]  /*a4e0*/  @!P2 BRA `(.L_x_128) ;  /* 0x000000000058a947 */ /* 0x002fec0003800000 */
        /* <DEDUP_REMOVED lines=8> */
[----:B------:R-:W-:Y:S04]  /*a570*/  SHF.L.U32 R8, RZ, 0x1f, RZ ;  /* 0x0000001fff087819 */ /* 0x000fe800000006ff */
[----:B------:R-:W1:Y:S02]  /*a580*/  SYNCS.PHASECHK.TRANS64.TRYWAIT P0, [R11+URZ+0x30], R8 ;  /* 0x000030080b0075a7 */ /* 0x000e6400080011ff */
[----:B-1----:R-:W-:Y:S05]  /*a590*/  @!P0 BRA `(.L_x_131) ;  /* 0x0000009000888947 */ /* 0x002fea0003800000 */
.L_x_130:
[----:B------:R-:W-:Y:S05]  /*a5a0*/  BSYNC B0 ;  /* 0x0000000000007941 */ /* 0x000fea0003800000 */
.L_x_129:
[----:B------:R-:W-:Y:S02]  /*a5b0*/  ISETP.NE.AND P0, PT, R199, RZ, PT ;  /* 0x000000ffc700720c */ /* 0x000fe40003f05270 */
[----:B------:R-:W-:Y:S11]  /*a5c0*/  IADD3 R137, PT, PT, R137, 0x1, RZ ;  /* 0x0000000189897810 */ /* 0x000ff60007ffe0ff */
[----:B------:R2:W4:Y:S04]  /*a5d0*/  @P0 LDS.128 R160, [R3+0x20] ;  /* 0x0000200003a00984 */ /* 0x0005280000000c00 */
[----:B------:R2:W1:Y:S04]  /*a5e0*/  @P0 LDS.128 R140, [R3+0x1020] ;  /* 0x00102000038c0984 */ /* 0x0004680000000c00 */
[----:B------:R2:W1:Y:S04]  /*a5f0*/  @P0 LDS.128 R168, [R6] ;  /* 0x0000000006a80984 */ /* 0x0004680000000c00 */
[----:B------:R2:W1:Y:S04]  /*a600*/  @P0 LDS.128 R152, [R6+0x1000] ;  /* 0x0010000006980984 */ /* 0x0004680000000c00 */
[----:B------:R2:W1:Y:S04]  /*a610*/  @P0 LDS.128 R164, [R4+0x10] ;  /* 0x0000100004a40984 */ /* 0x0004680000000c00 */
[----:B------:R2:W1:Y:S04]  /*a620*/  @P0 LDS.128 R148, [R4+0x1010] ;  /* 0x0010100004940984 */ /* 0x0004680000000c00 */
[----:B------:R2:W1:Y:S04]  /*a630*/  @P0 LDS.128 R156, [R0+0x10] ;  /* 0x00001000009c0984 */ /* 0x0004680000000c00 */
[----:B------:R2:W1:Y:S02]  /*a640*/  @P0 LDS.128 R144, [R0+0x1010] ;  /* 0x0010100000900984 */ /* 0x0004640000000c00 */
.L_x_128:
[----:B------:R-:W-:Y:S05]  /*a650*/  BSYNC B1 ;  /* 0x0000000000017941 */ /* 0x000fea0003800000 */
.L_x_127:
[----:B------:R-:W-:Y:S11]  /*a660*/  ISETP.NE.AND P0, PT, R189, R16, PT ;  /* 0x00000010bd00720c */ /* 0x000ff60003f05270 */
[----:B------:R-:W-:Y:S02]  /*a670*/  @!UPT UIADD3 URZ, UPT, UPT, URZ, URZ, URZ ;  /* 0x000000fffffff290 */ /* 0x000fe4000fffe0ff */
[----:B------:R-:W-:Y:S05]  /*a680*/  @P0 BRA `(.L_x_132) ;  /* 0x0000000000bc0947 */ /* 0x000fea0003800000 */
[----:B------:R-:W-:Y:S11]  /*a690*/  LOP3.LUT P0, RZ, R10, 0x3, R177, 0x48, !PT ;  /* 0x000000030aff7812 */ /* 0x000ff600078048b1 */
[----:B------:R-:W-:Y:S02]  /*a6a0*/  @!UPT UIADD3 URZ, UPT, UPT, URZ, URZ, URZ ;  /* 0x000000fffffff290 */ /* 0x000fe4000fffe0ff */
[----:B------:R-:W-:Y:S05]  /*a6b0*/  @!P0 BRA `(.L_x_133) ;  /* 0x0000000000408947 */ /* 0x000fea0003800000 */
[----:B------:R-:W5:Y:S01]  /*a6c0*/  LDCU.64 UR8, c[0x4][0x70] ;  /* 0x01000e00ff0877ac */ /* 0x000f620008000a00 */
[----:B------:R-:W-:Y:S01]  /*a6d0*/  MOV R15, 0x0 ;  /* 0x00000000000f7802 */ /* 0x000fe20000000f00 */
[----:B------:R-:W-:Y:S02]  /*a6e0*/  HFMA2 R12, -RZ, RZ, 0, 5.9604644775390625e-08 ;  /* 0x00000001ff0c7431 */ /* 0x000fe400000001ff */
[----:B-1----:R-:W-:Y:S02]  /*a6f0*/  IMAD.MOV.U32 R8, RZ, RZ, 0x192 ;  /* 0x00000192ff087424 */ /* 0x002fe400078e00ff */
[----:B------:R-:W-:Y:S01]  /*a700*/  IMAD.MOV.U32 R13, RZ, RZ, RZ ;  /* 0x000000ffff0d7224 */ /* 0x000fe200078e00ff */
[----:B------:R-:W1:Y:S01]  /*a710*/  LDCU.64 UR6, c[0x4][0x78] ;  /* 0x01000f00ff0677ac */ /* 0x000e620008000a00 */
[----:B------:R-:W3:Y:S01]  /*a720*/  LDC.64 R14, c[0x4][R15] ;  /* 0x010000000f0e7b82 */ /* 0x000ee20000000a00 */
[----:B------:R-:W4:Y:S01]  /*a730*/  LDCU.64 UR4, c[0x4][0x10] ;  /* 0x01000200ff0477ac */ /* 0x000f220008000a00 */
[----:B-----5:R-:W-:Y:S01]  /*a740*/  MOV R5, UR9 ;  /* 0x0000000900057c02 */ /* 0x020fe20008000f00 */
[----:B--2---:R-:W-:Y:S01]  /*a750*/  IMAD.U32 R4, RZ, RZ, UR8 ;  /* 0x00000008ff047e24 */ /* 0x004fe2000f8e00ff */
[----:B-1----:R-:W-:Y:S01]  /*a760*/  MOV R7, UR7 ;  /* 0x0000000700077c02 */ /* 0x002fe20008000f00 */
[----:B------:R-:W-:Y:S01]  /*a770*/  IMAD.U32 R6, RZ, RZ, UR6 ;  /* 0x00000006ff067e24 */ /* 0x000fe2000f8e00ff */
[----:B----4-:R-:W-:Y:S01]  /*a780*/  MOV R11, UR5 ;  /* 0x00000005000b7c02 */ /* 0x010fe20008000f00 */
[----:B------:R-:W-:Y:S02]  /*a790*/  IMAD.U32 R10, RZ, RZ, UR4 ;  /* 0x00000004ff0a7e24 */ /* 0x000fe4000f8e00ff */
[----:B------:R-:W-:Y:S07]  /*a7a0*/  LEPC R20, `(.L_x_133) ;  /* 0x000000001014794e */ /* 0x000fee0000000000 */
[----:B---3--:R-:W-:Y:S05]  /*a7b0*/  CALL.ABS.NOINC R14 ;  /* 0x000000000e007343 */ /* 0x008fea0003c00000 */
.L_x_133:
[----:B------:R-:W-:Y:S05]  /*a7c0*/  WARPSYNC.ALL ;  /* 0x0000000000007948 */ /* 0x000fea0003800000 */
[C---:B------:R-:W-:Y:S01]  /*a7d0*/  R2UR UR4, R92.reuse ;  /* 0x000000005c0472ca */ /* 0x040fe200000e0000 */
[----:B--2---:R-:W-:Y:S05]  /*a7e0*/  VIADD R0, R92, 0x80 ;  /* 0x000000805c007836 */ /* 0x004fea0000000000 */
[----:B------:R-:W-:Y:S04]  /*a7f0*/  SHF.R.U32.HI R0, RZ, 0x15, R0 ;  /* 0x00000015ff007819 */ /* 0x000fe80000011600 */
[----:B------:R-:W-:Y:S03]  /*a800*/  LOP3.LUT P0, RZ, R0, 0x3, R177, 0x48, !PT ;  /* 0x0000000300ff7812 */ /* 0x000fe600078048b1 */
[----:B------:R-:W2:Y:S10]  /*a810*/  LDTM.x32 R24, tmem[UR4] ;  /* 0x00000004001879ee */ /* 0x000eb400082c0000 */
[----:B--2---:R-:W-:Y:S05]  /*a820*/  @!P0 BRA `(.L_x_134) ;  /* 0x0000000000408947 */ /* 0x004fea0003800000 */
[----:B------:R-:W2:Y:S01]  /*a830*/  LDCU.64 UR8, c[0x4][0x70] ;  /* 0x01000e00ff0877ac */ /* 0x000ea20008000a00 */
[----:B------:R-:W-:Y:S01]  /*a840*/  MOV R15, 0x0 ;  /* 0x00000000000f7802 */ /* 0x000fe20000000f00 */
[----:B------:R-:W-:Y:S02]  /*a850*/  HFMA2 R12, -RZ, RZ, 0, 5.9604644775390625e-08 ;  /* 0x00000001ff0c7431 */ /* 0x000fe400000001ff */
[----:B-1----:R-:W-:Y:S02]  /*a860*/  IMAD.MOV.U32 R8, RZ, RZ, 0x192 ;  /* 0x00000192ff087424 */ /* 0x002fe400078e00ff */
[----:B------:R-:W-:Y:S01]  /*a870*/  IMAD.MOV.U32 R13, RZ, RZ, RZ ;  /* 0x000000ffff0d7224 */ /* 0x000fe200078e00ff */
[----:B------:R-:W1:Y:S01]  /*a880*/  LDCU.64 UR6, c[0x4][0x78] ;  /* 0x01000f00ff0677ac */ /* 0x000e620008000a00 */
[----:B------:R-:W3:Y:S01]  /*a890*/  LDC.64 R14, c[0x4][R15] ;  /* 0x010000000f0e7b82 */ /* 0x000ee20000000a00 */
[----:B------:R-:W5:Y:S01]  /*a8a0*/  LDCU.64 UR4, c[0x4][0x10] ;  /* 0x01000200ff0477ac */ /* 0x000f620008000a00 */
[----:B--2---:R-:W-:Y:S01]  /*a8b0*/  MOV R5, UR9 ;  /* 0x0000000900057c02 */ /* 0x004fe20008000f00 */
[----:B------:R-:W-:Y:S01]  /*a8c0*/  IMAD.U32 R4, RZ, RZ, UR8 ;  /* 0x00000008ff047e24 */ /* 0x000fe2000f8e00ff */
[----:B-1----:R-:W-:Y:S01]  /*a8d0*/  MOV R7, UR7 ;  /* 0x0000000700077c02 */ /* 0x002fe20008000f00 */
[----:B------:R-:W-:Y:S01]  /*a8e0*/  IMAD.U32 R6, RZ, RZ, UR6 ;  /* 0x00000006ff067e24 */ /* 0x000fe2000f8e00ff */
[----:B-----5:R-:W-:Y:S01]  /*a8f0*/  MOV R11, UR5 ;  /* 0x00000005000b7c02 */ /* 0x020fe20008000f00 */
[----:B------:R-:W-:Y:S02]  /*a900*/  IMAD.U32 R10, RZ, RZ, UR4 ;  /* 0x00000004ff0a7e24 */ /* 0x000fe4000f8e00ff */
[----:B------:R-:W-:Y:S07]  /*a910*/  LEPC R20, `(.L_x_134) ;  /* 0x000000001014794e */ /* 0x000fee0000000000 */
[----:B---34-:R-:W-:Y:S05]  /*a920*/  CALL.ABS.NOINC R14 ;  /* 0x000000000e007343 */ /* 0x018fea0003c00000 */
.L_x_134:
[----:B------:R-:W-:Y:S05]  /*a930*/  WARPSYNC.ALL ;  /* 0x0000000000007948 */ /* 0x000fea0003800000 */
[----:B------:R-:W-:Y:S11]  /*a940*/  R2UR UR4, R92 ;  /* 0x000000005c0472ca */ /* 0x000ff600000e0000 */
[----:B------:R-:W-:Y:S02]  /*a950*/  @!UPT UIADD3 URZ, UPT, UPT, URZ, URZ, URZ ;  /* 0x000000fffffff290 */ /* 0x000fe4000fffe0ff */
[----:B------:R-:W2:Y:S02]  /*a960*/  LDTM.x32 R56, tmem[UR4+0x80] ;  /* 0x00008004003879ee */ /* 0x000ea400082c0000 */
[----:B--2---:R-:W-:Y:S01]  /*a970*/  NOP ;  /* 0x0000000000007918 */ /* 0x004fe20000000000 */
.L_x_132:
[----:B-12---:R-:W-:Y:S01]  /*a980*/  SHF.L.U32 R4, R168, 0x10, RZ ;  /* 0x00000010a8047819 */ /* 0x006fe200000006ff */
[----:B------:R-:W-:Y:S01]  /*a990*/  FMUL R0, R130, R24 ;  /* 0x0000001882007220 */ /* 0x000fe20000400000 */
[----:B------:R-:W-:Y:S01]  /*a9a0*/  LOP3.LUT R6, R168, 0xffff0000, RZ, 0xc0, !PT ;  /* 0xffff0000a8067812 */ /* 0x000fe200078ec0ff */
[C---:B------:R-:W-:Y:S01]  /*a9b0*/  FMUL R3, R130.reuse, R25 ;  /* 0x0000001982037220 */ /* 0x040fe20000400000 */
[----:B------:R-:W-:Y:S01]  /*a9c0*/  SHF.L.U32 R7, R169, 0x10, RZ ;  /* 0x00000010a9077819 */ /* 0x000fe200000006ff */
[----:B------:R-:W-:Y:S01]  /*a9d0*/  FFMA R0, R133, R4, R0 ;  /* 0x0000000485007223 */ /* 0x000fe20000000000 */
[----:B------:R-:W-:Y:S01]  /*a9e0*/  LOP3.LUT R8, R169, 0xffff0000, RZ, 0xc0, !PT ;  /* 0xffff0000a9087812 */ /* 0x000fe200078ec0ff */
[----:B------:R-:W-:Y:S01]  /*a9f0*/  FMUL R4, R130, R26 ;  /* 0x0000001a82047220 */ /* 0x000fe20000400000 */
[C---:B------:R-:W-:Y:S01]  /*aa00*/  SHF.L.U32 R9, R170.reuse, 0x10, RZ ;  /* 0x00000010aa097819 */ /* 0x040fe200000006ff */
[----:B------:R-:W-:Y:S01]  /*aa10*/  FFMA R3, R133, R6, R3 ;  /* 0x0000000685037223 */ /* 0x000fe20000000003 */
[----:B------:R-:W-:Y:S01]  /*aa20*/  LOP3.LUT R10, R170, 0xffff0000, RZ, 0xc0, !PT ;  /* 0xffff0000aa0a7812 */ /* 0x000fe200078ec0ff */
[C---:B------:R-:W-:Y:S01]  /*aa30*/  FMUL R5, R130.reuse, R27 ;  /* 0x0000001b82057220 */ /* 0x040fe20000400000 */
[C---:B------:R-:W-:Y:S01]  /*aa40*/  SHF.L.U32 R11, R171.reuse, 0x10, RZ ;  /* 0x00000010ab0b7819 */ /* 0x040fe200000006ff */
[C---:B------:R-:W-:Y:S01]  /*aa50*/  FMUL R6, R130.reuse, R28 ;  /* 0x0000001c82067220 */ /* 0x040fe20000400000 */
[----:B------:R-:W-:Y:S01]  /*aa60*/  LOP3.LUT R12, R171, 0xffff0000, RZ, 0xc0, !PT ;  /* 0xffff0000ab0c7812 */ /* 0x000fe200078ec0ff */
[----:B------:R-:W-:Y:S01]  /*aa70*/  FFMA R4, R133, R7, R4 ;  /* 0x0000000785047223 */ /* 0x000fe20000000004 */
[----:B------:R-:W-:Y:S01]  /*aa80*/  ISETP.NE.AND P1, PT, R189, R16, PT ;  /* 0x00000010bd00720c */ /* 0x000fe20003f25270 */
[----:B------:R-:W-:Y:S01]  /*aa90*/  FFMA R5, R133, R8, R5 ;  /* 0x0000000885057223 */ /* 0x000fe20000000005 */
[----:B------:R-:W-:Y:S01]  /*aaa0*/  F2FP.BF16.F32.PACK_AB R16, R3, R0 ;  /* 0x000000000310723e */ /* 0x000fe200000010ff */
[C---:B------:R-:W-:Y:S01]  /*aab0*/  FMUL R7, R130.reuse, R29 ;  /* 0x0000001d82077220 */ /* 0x040fe20000400000 */
[----:B------:R-:W-:Y:S01]  /*aac0*/  LOP3.LUT R14, R159, 0xffff0000, RZ, 0xc0, !PT ;  /* 0xffff00009f0e7812 */ /* 0x000fe200078ec0ff */
[----:B------:R-:W-:Y:S01]  /*aad0*/  FFMA R6, R133, R9, R6 ;  /* 0x0000000985067223 */ /* 0x000fe20000000006 */
[----:B------:R-:W-:Y:S01]  /*aae0*/  F2FP.BF16.F32.PACK_AB R17, R5, R4 ;  /* 0x000000040511723e */ /* 0x000fe200000010ff */
[----:B------:R-:W-:Y:S01]  /*aaf0*/  FMUL R8, R130, R30 ;  /* 0x0000001e82087220 */ /* 0x000fe20000400000 */
[----:B------:R-:W-:Y:S01]  /*ab00*/  ISETP.NE.AND P2, PT, R194, RZ, PT ;  /* 0x000000ffc200720c */ /* 0x000fe20003f45270 */
[----:B------:R-:W-:Y:S01]  /*ab10*/  FMUL R9, R130, R31 ;  /* 0x0000001f82097220 */ /* 0x000fe20000400000 */
[----:B------:R-:W-:Y:S01]  /*ab20*/  ISETP.NE.AND P0, PT, R189, RZ, PT ;  /* 0x000000ffbd00720c */ /* 0x000fe20003f05270 */
[C---:B------:R-:W-:Y:S01]  /*ab30*/  FFMA R7, R133.reuse, R10, R7 ;  /* 0x0000000a85077223 */ /* 0x040fe20000000007 */
[C---:B------:R-:W-:Y:S01]  /*ab40*/  FFMA R8, R133.reuse, R11, R8 ;  /* 0x0000000b85087223 */ /* 0x040fe20000000008 */
[----:B------:R-:W-:Y:S01]  /*ab50*/  SHF.L.U32 R11, R164, 0x10, RZ ;  /* 0x00000010a40b7819 */ /* 0x000fe200000006ff */
[----:B------:R-:W-:Y:S01]  /*ab60*/  FFMA R9, R133, R12, R9 ;  /* 0x0000000c85097223 */ /* 0x000fe20000000009 */
[----:B------:R-:W-:Y:S01]  /*ab70*/  SHF.L.U32 R12, R166, 0x10, RZ ;  /* 0x00000010a60c7819 */ /* 0x000fe200000006ff */
[C---:B------:R-:W-:Y:S01]  /*ab80*/  FMUL R10, R130.reuse, R32 ;  /* 0x00000020820a7220 */ /* 0x040fe20000400000 */
[----:B------:R-:W-:Y:S01]  /*ab90*/  F2FP.BF16.F32.PACK_AB R18, R7, R6 ;  /* 0x000000060712723e */ /* 0x000fe200000010ff */
[----:B------:R-:W-:Y:S01]  /*aba0*/  FMUL R0, R130, R33 ;  /* 0x0000002182007220 */ /* 0x000fe20000400000 */
[----:B------:R-:W-:Y:S01]  /*abb0*/  F2FP.BF16.F32.PACK_AB R19, R9, R8 ;  /* 0x000000080913723e */ /* 0x000fe200000010ff */
[----:B------:R-:W-:Y:S01]  /*abc0*/  FFMA R10, R133, R11, R10 ;  /* 0x0000000b850a7223 */ /* 0x000fe2000000000a */
[----:B------:R-:W-:Y:S01]  /*abd0*/  LOP3.LUT R6, R164, 0xffff0000, RZ, 0xc0, !PT ;  /* 0xffff0000a4067812 */ /* 0x000fe200078ec0ff */
[C---:B------:R-:W-:Y:S01]  /*abe0*/  FMUL R3, R130.reuse, R34 ;  /* 0x0000002282037220 */ /* 0x040fe20000400000 */
[C---:B------:R-:W-:Y:S01]  /*abf0*/  SHF.L.U32 R8, R165.reuse, 0x10, RZ ;  /* 0x00000010a5087819 */ /* 0x040fe200000006ff */
[----:B------:R1:W-:Y:S01]  /*ac00*/  @!P1 STS.128 [R188+0x4000], R16 ;  /* 0x00400010bc009388 */ /* 0x0003e20000000c00 */
[----:B------:R-:W-:Y:S01]  /*ac10*/  LOP3.LUT R7, R165, 0xffff0000, RZ, 0xc0, !PT ;  /* 0xffff0000a5077812 */ /* 0x000fe200078ec0ff */
[----:B------:R-:W-:Y:S01]  /*ac20*/  FMUL R4, R130, R35 ;  /* 0x0000002382047220 */ /* 0x000fe20000400000 */
[----:B------:R-:W-:Y:S01]  /*ac30*/  LOP3.LUT R9, R166, 0xffff0000, RZ, 0xc0, !PT ;  /* 0xffff0000a6097812 */ /* 0x000fe200078ec0ff */
[C---:B------:R-:W-:Y:S01]  /*ac40*/  FMUL R5, R130.reuse, R36 ;  /* 0x0000002482057220 */ /* 0x040fe20000400000 */
[----:B------:R-:W-:Y:S01]  /*ac50*/  LOP3.LUT R11, R167, 0xffff0000, RZ, 0xc0, !PT ;  /* 0xffff0000a70b7812 */ /* 0x000fe200078ec0ff */
[C---:B------:R-:W-:Y:S01]  /*ac60*/  FFMA R0, R133.reuse, R6, R0 ;  /* 0x0000000685007223 */ /* 0x040fe20000000000 */
[C---:B------:R-:W-:Y:S01]  /*ac70*/  FFMA R3, R133.reuse, R8, R3 ;  /* 0x0000000885037223 */ /* 0x040fe20000000003 */
[C---:B------:R-:W-:Y:S01]  /*ac80*/  FFMA R4, R133.reuse, R7, R4 ;  /* 0x0000000785047223 */ /* 0x040fe20000000004 */
[----:B------:R-:W-:Y:S01]  /*ac90*/  FFMA R5, R133, R12, R5 ;  /* 0x0000000c85057223 */ /* 0x000fe20000000005 */
[----:B------:R-:W-:Y:S01]  /*aca0*/  SHF.L.U32 R12, R167, 0x10, RZ ;  /* 0x00000010a70c7819 */ /* 0x000fe200000006ff */
[----:B------:R-:W-:Y:S01]  /*acb0*/  FMUL R6, R130, R37 ;  /* 0x0000002582067220 */ /* 0x000fe20000400000 */
[----:B------:R-:W-:Y:S01]  /*acc0*/  F2FP.BF16.F32.PACK_AB R20, R0, R10 ;  /* 0x0000000a0014723e */ /* 0x000fe200000010ff */
[----:B------:R-:W-:Y:S01]  /*acd0*/  FMUL R7, R130, R38 ;  /* 0x0000002682077220 */ /* 0x000fe20000400000 */
[----:B------:R-:W-:Y:S01]  /*ace0*/  F2FP.BF16.F32.PACK_AB R21, R4, R3 ;  /* 0x000000030415723e */ /* 0x000fe200000010ff */
[----:B------:R-:W-:Y:S01]  /*acf0*/  FMUL R8, R130, R39 ;  /* 0x0000002782087220 */ /* 0x000fe20000400000 */
[----:B----4-:R-:W-:Y:S01]  /*ad00*/  SHF.L.U32 R3, R160, 0x10, RZ ;  /* 0x00000010a0037819 */ /* 0x010fe200000006ff */
[C---:B------:R-:W-:Y:S01]  /*ad10*/  FFMA R6, R133.reuse, R9, R6 ;  /* 0x0000000985067223 */ /* 0x040fe20000000006 */
[----:B------:R-:W-:Y:S01]  /*ad20*/  SHF.L.U32 R9, R162, 0x10, RZ ;  /* 0x00000010a2097819 */ /* 0x000fe200000006ff */
[----:B------:R-:W-:Y:S01]  /*ad30*/  FFMA R7, R133, R12, R7 ;  /* 0x0000000c85077223 */ /* 0x000fe20000000007 */
[----:B------:R-:W-:Y:S01]  /*ad40*/  LOP3.LUT R10, R157, 0xffff0000, RZ, 0xc0, !PT ;  /* 0xffff00009d0a7812 */ /* 0x000fe200078ec0ff */
[C---:B------:R-:W-:Y:S01]  /*ad50*/  FFMA R8, R133.reuse, R11, R8 ;  /* 0x0000000b85087223 */ /* 0x040fe20000000008 */
[----:B------:R-:W-:Y:S01]  /*ad60*/  F2FP.BF16.F32.PACK_AB R22, R6, R5 ;  /* 0x000000050616723e */ /* 0x000fe200000010ff */
[----:B------:R-:W-:Y:S01]  /*ad70*/  FMUL R0, R130, R40 ;  /* 0x0000002882007220 */ /* 0x000fe20000400000 */
[----:B------:R-:W-:Y:S01]  /*ad80*/  LOP3.LUT R6, R160, 0xffff0000, RZ, 0xc0, !PT ;  /* 0xffff0000a0067812 */ /* 0x000fe200078ec0ff */
[----:B------:R-:W-:Y:S01]  /*ad90*/  FMUL R4, R130, R42 ;  /* 0x0000002a82047220 */ /* 0x000fe20000400000 */
[----:B------:R-:W-:Y:S01]  /*ada0*/  F2FP.BF16.F32.PACK_AB R23, R8, R7 ;  /* 0x000000070817723e */ /* 0x000fe200000010ff */
[----:B------:R-:W-:Y:S01]  /*adb0*/  FFMA R0, R133, R3, R0 ;  /* 0x0000000385007223 */ /* 0x000fe20000000000 */
[C---:B------:R-:W-:Y:S01]  /*adc0*/  SHF.L.U32 R7, R161.reuse, 0x10, RZ ;  /* 0x00000010a1077819 */ /* 0x040fe200000006ff */
[C---:B------:R-:W-:Y:S01]  /*add0*/  FMUL R3, R130.reuse, R41 ;  /* 0x0000002982037220 */ /* 0x040fe20000400000 */
[----:B------:R-:W-:Y:S01]  /*ade0*/  LOP3.LUT R8, R161, 0xffff0000, RZ, 0xc0, !PT ;  /* 0xffff0000a1087812 */ /* 0x000fe200078ec0ff */
[----:B------:R-:W-:Y:S01]  /*adf0*/  FMUL R5, R130, R43 ;  /* 0x0000002b82057220 */ /* 0x000fe20000400000 */
[----:B------:R-:W-:Y:S01]  /*ae00*/  LOP3.LUT R12, R158, 0xffff0000, RZ, 0xc0, !PT ;  /* 0xffff00009e0c7812 */ /* 0x000fe200078ec0ff */
[----:B------:R-:W-:Y:S01]  /*ae10*/  FFMA R3, R133, R6, R3 ;  /* 0x0000000685037223 */ /* 0x000fe20000000003 */
[----:B------:R-:W-:Y:S01]  /*ae20*/  SHF.L.U32 R11, R159, 0x10, RZ ;  /* 0x000000109f0b7819 */ /* 0x000fe200000006ff */
[C---:B------:R-:W-:Y:S01]  /*ae30*/  FFMA R4, R133.reuse, R7, R4 ;  /* 0x0000000785047223 */ /* 0x040fe20000000004 */
        /* <DEDUP_REMOVED lines=60> */
[----:B------:R-:W-:Y:S01]  /*b200*/  FFMA R5, R133, R12, R5 ;  /* 0x0000000c85057223 */ /* 0x000fe20000000005 */
[----:B------:R-:W-:Y:S01]  /*b210*/  SHF.L.U32 R12, R155, 0x10, RZ ;  /* 0x000000109b0c7819 */ /* 0x000fe200000006ff */
[----:B------:R-:W-:Y:S01]  /*b220*/  FMUL R6, R130, R61 ;  /* 0x0000003d82067220 */ /* 0x000fe20000400000 */
[----:B------:R-:W-:Y:S01]  /*b230*/  F2FP.BF16.F32.PACK_AB R89, R4, R3 ;  /* 0x000000030459723e */ /* 0x000fe200000010ff */
[----:B------:R-:W-:Y:S01]  /*b240*/  FMUL R7, R130, R62 ;  /* 0x0000003e82077220 */ /* 0x000fe20000400000 */
[----:B------:R-:W-:Y:S01]  /*b250*/  SHF.L.U32 R3, R148, 0x10, RZ ;  /* 0x0000001094037819 */ /* 0x000fe200000006ff */
[----:B------:R-:W-:Y:S01]  /*b260*/  FMUL R8, R130, R63 ;  /* 0x0000003f82087220 */ /* 0x000fe20000400000 */
[----:B------:R-:W-:Y:S01]  /*b270*/  LOP3.LUT R14, R147, 0xffff0000, RZ, 0xc0, !PT ;  /* 0xffff0000930e7812 */ /* 0x000fe200078ec0ff */
        /* <DEDUP_REMOVED lines=8> */
[----:B------:R1:W-:Y:S01]  /*b300*/  @!P1 STS.128 [R195+0x4010], R20 ;  /* 0x00401014c3009388 */ /* 0x0003e20000000c00 */
[----:B------:R-:W-:Y:S01]  /*b310*/  F2FP.BF16.F32.PACK_AB R91, R8, R7 ;  /* 0x00000007085b723e */ /* 0x000fe200000010ff */
[----:B------:R-:W-:Y:S01]  /*b320*/  FFMA R0, R133, R3, R0 ;  /* 0x0000000385007223 */ /* 0x000fe20000000000 */
[C---:B------:R-:W-:Y:S01]  /*b330*/  SHF.L.U32 R7, R149.reuse, 0x10, RZ ;  /* 0x0000001095077819 */ /* 0x040fe200000006ff */
[C---:B------:R-:W-:Y:S01]  /*b340*/  FMUL R3, R130.reuse, R65 ;  /* 0x0000004182037220 */ /* 0x040fe20000400000 */
[----:B------:R-:W-:Y:S01]  /*b350*/  LOP3.LUT R8, R149, 0xffff0000, RZ, 0xc0, !PT ;  /* 0xffff000095087812 */ /* 0x000fe200078ec0ff */
[C---:B------:R-:W-:Y:S01]  /*b360*/  FMUL R4, R130.reuse, R66 ;  /* 0x0000004282047220 */ /* 0x040fe20000400000 */
[----:B------:R-:W-:Y:S01]  /*b370*/  SHF.L.U32 R11, R147, 0x10, RZ ;  /* 0x00000010930b7819 */ /* 0x000fe200000006ff */
[C---:B------:R-:W-:Y:S01]  /*b380*/  FMUL R5, R130.reuse, R67 ;  /* 0x0000004382057220 */ /* 0x040fe20000400000 */
[C---:B------:R-:W-:Y:S01]  /*b390*/  FFMA R3, R133.reuse, R6, R3 ;  /* 0x0000000685037223 */ /* 0x040fe20000000003 */
[C---:B------:R-:W-:Y:S01]  /*b3a0*/  FFMA R4, R133.reuse, R7, R4 ;  /* 0x0000000785047223 */ /* 0x040fe20000000004 */
[----:B------:R-:W-:Y:S01]  /*b3b0*/  FMUL R6, R130, R68 ;  /* 0x0000004482067220 */ /* 0x000fe20000400000 */
[----:B------:R-:W-:Y:S01]  /*b3c0*/  FFMA R5, R133, R8, R5 ;  /* 0x0000000885057223 */ /* 0x000fe20000000005 */
[----:B------:R-:W-:Y:S01]  /*b3d0*/  LOP3.LUT R8, R150, 0xffff0000, RZ, 0xc0, !PT ;  /* 0xffff000096087812 */ /* 0x000fe200078ec0ff */
[C---:B------:R-:W-:Y:S01]  /*b3e0*/  FMUL R7, R130.reuse, R69 ;  /* 0x0000004582077220 */ /* 0x040fe20000400000 */
[----:B--2---:R-:W-:Y:S01]  /*b3f0*/  F2FP.BF16.F32.PACK_AB R16, R3, R0 ;  /* 0x000000000310723e */ /* 0x004fe200000010ff */
[----:B------:R2:W-:Y:S01]  /*b400*/  @!P1 STS.128 [R188+0x5000], R88 ;  /* 0x00500058bc009388 */ /* 0x0005e20000000c00 */
[----:B------:R-:W-:Y:S01]  /*b410*/  F2FP.BF16.F32.PACK_AB R17, R5, R4 ;  /* 0x000000040511723e */ /* 0x000fe200000010ff */
[----:B------:R-:W-:Y:S01]  /*b420*/  FFMA R6, R133, R9, R6 ;  /* 0x0000000985067223 */ /* 0x000fe20000000006 */
[----:B------:R-:W-:Y:S01]  /*b430*/  SHF.L.U32 R5, R151, 0x10, RZ ;  /* 0x0000001097057819 */ /* 0x000fe200000006ff */
[----:B------:R-:W-:Y:S01]  /*b440*/  FFMA R7, R133, R8, R7 ;  /* 0x0000000885077223 */ /* 0x000fe20000000007 */
[----:B------:R-:W-:Y:S01]  /*b450*/  LOP3.LUT R8, R151, 0xffff0000, RZ, 0xc0, !PT ;  /* 0xffff000097087812 */ /* 0x000fe200078ec0ff */
[----:B------:R-:W-:Y:S01]  /*b460*/  FMUL R0, R130, R70 ;  /* 0x0000004682007220 */ /* 0x000fe20000400000 */
[----:B------:R-:W-:Y:S01]  /*b470*/  SHF.L.U32 R9, R140, 0x10, RZ ;  /* 0x000000108c097819 */ /* 0x000fe200000006ff */
[C---:B------:R-:W-:Y:S01]  /*b480*/  FMUL R3, R130.reuse, R71 ;  /* 0x0000004782037220 */ /* 0x040fe20000400000 */
[----:B------:R-:W-:Y:S01]  /*b490*/  F2FP.BF16.F32.PACK_AB R18, R7, R6 ;  /* 0x000000060712723e */ /* 0x000fe200000010ff */
[----:B------:R-:W-:Y:S01]  /*b4a0*/  FMUL R4, R130, R72 ;  /* 0x0000004882047220 */ /* 0x000fe20000400000 */
        /* <DEDUP_REMOVED lines=15> */
[C---:B------:R-:W-:Y:S01]  /*b5a0*/  FMUL R0, R130.reuse, R76 ;  /* 0x0000004c82007220 */ /* 0x040fe20000400000 */
[----:B-1----:R-:W-:Y:S01]  /*b5b0*/  F2FP.BF16.F32.PACK_AB R20, R5, R4 ;  /* 0x000000040514723e */ /* 0x002fe200000010ff */
[C---:B------:R-:W-:Y:S01]  /*b5c0*/  FMUL R3, R130.reuse, R77 ;  /* 0x0000004d82037220 */ /* 0x040fe20000400000 */
[----:B------:R-:W-:Y:S01]  /*b5d0*/  F2FP.BF16.F32.PACK_AB R21, R7, R6 ;  /* 0x000000060715723e */ /* 0x000fe200000010ff */
[----:B------:R2:W-:Y:S01]  /*b5e0*/  @!P1 STS.128 [R198+0x5010], R16 ;  /* 0x00501010c6009388 */ /* 0x0005e20000000c00 */
[----:B------:R-:W-:Y:S01]  /*b5f0*/  SHF.L.U32 R7, R143, 0x10, RZ ;  /* 0x000000108f077819 */ /* 0x000fe200000006ff */
[----:B------:R-:W-:Y:S01]  /*b600*/  FFMA R0, R133, R8, R0 ;  /* 0x0000000885007223 */ /* 0x000fe20000000000 */
[----:B------:R-:W-:Y:S01]  /*b610*/  LOP3.LUT R8, R143, 0xffff0000, RZ, 0xc0, !PT ;  /* 0xffff00008f087812 */ /* 0x000fe200078ec0ff */
        /* <DEDUP_REMOVED lines=28> */
[----:B------:R-:W-:Y:S02]  /*b7e0*/  F2FP.BF16.F32.PACK_AB R12, R0, R6 ;  /* 0x00000006000c723e */ /* 0x000fe400000010ff */
[----:B------:R-:W-:Y:S02]  /*b7f0*/  F2FP.BF16.F32.PACK_AB R13, R7, R3 ;  /* 0x00000003070d723e */ /* 0x000fe400000010ff */
[----:B------:R-:W-:Y:S02]  /*b800*/  F2FP.BF16.F32.PACK_AB R14, R5, R4 ;  /* 0x00000004050e723e */ /* 0x000fe400000010ff */
[----:B------:R-:W-:Y:S02]  /*b810*/  F2FP.BF16.F32.PACK_AB R15, R9, R8 ;  /* 0x00000008090f723e */ /* 0x000fe400000010ff */
[----:B------:R-:W-:Y:S02]  /*b820*/  MOV R0, UR46 ;  /* 0x0000002e00007c02 */ /* 0x000fe40008000f00 */
[----:B------:R-:W-:Y:S01]  /*b830*/  @P2 SHF.L.U32 R5, RZ, 0x1f, RZ ;  /* 0x0000001fff052819 */ /* 0x000fe200000006ff */
[----:B------:R2:W-:Y:S01]  /*b840*/  @!P1 STS.128 [R195+0x5010], R12 ;  /* 0x0050100cc3009388 */ /* 0x0005e20000000c00 */
[----:B------:R-:W-:Y:S04]  /*b850*/  @P2 LEA R0, R0, UR44, 0x3 ;  /* 0x0000002c00002c11 */ /* 0x000fe8000f8e18ff */
[----:B------:R-:W-:Y:S02]  /*b860*/  @P2 IADD3 R3, PT, PT, R0, 0x50, RZ ;  /* 0x0000005000032810 */ /* 0x000fe40007ffe0ff */
[----:B------:R-:W-:Y:S01]  /*b870*/  LEA R0, R137, UR44, 0x3 ;  /* 0x0000002c89007c11 */ /* 0x000fe2000f8e18ff */
[----:B------:R-:W-:Y:S01]  /*b880*/  @!PT LDS RZ, [RZ] ;  /* 0x00000000fffff984 */ /* 0x000fe20000000800 */
[----:B------:R-:W-:Y:S01]  /*b890*/  @!PT LDS RZ, [RZ] ;  /* 0x00000000fffff984 */ /* 0x000fe20000000800 */
[----:B------:R-:W-:Y:S01]  /*b8a0*/  @!PT LDS RZ, [RZ] ;  /* 0x00000000fffff984 */ /* 0x000fe20000000800 */
[----:B------:R-:W-:Y:S01]  /*b8b0*/  @!PT LDS RZ, [RZ] ;  /* 0x00000000fffff984 */ /* 0x000fe20000000800 */
[----:B------:R1:W-:Y:S06]  /*b8c0*/  MEMBAR.ALL.CTA ;  /* 0x0000000000007992 */ /* 0x0003ec0000008000 */
[----:B-1----:R-:W1:Y:S02]  /*b8d0*/  FENCE.VIEW.ASYNC.S ;  /* 0x00000000000073c6 */ /* 0x002e640000000000 */
[----:B------:R-:W-:Y:S05]  /*b8e0*/  WARPSYNC.ALL ;  /* 0x0000000000007948 */ /* 0x000fea0003800000 */
[----:B------:R-:W-:Y:S01]  /*b8f0*/  BSSY.RECONVERGENT B0, `(.L_x_135) ;  /* 0x0000010000007945 */ /* 0x000fe20003800200 */
[----:B------:R-:W-:Y:S01]  /*b900*/  @P2 PRMT R3, R200, 0x654, R3 ;  /* 0x00000654c8032816 */ /* 0x000fe20000000003 */
[----:B-1----:R-:W-:Y:S06]  /*b910*/  BAR.SYNC.DEFER_BLOCKING 0x1, 0x80 ;  /* 0x0042000000007b1d */ /* 0x002fec0000010000 */
[----:B------:R-:W-:Y:S05]  /*b920*/  @P0 BRA `(.L_x_136) ;  /* 0x0000000000300947 */ /* 0x000fea0003800000 */
[----:B------:R-:W-:Y:S02]  /*b930*/  UIADD3 UR4, UP0, UPT, UR54, 0xa80, URZ ;  /* 0x00000a8036047890 */ /* 0x000fe4000ff1e0ff */
[----:B------:R-:W-:Y:S02]  /*b940*/  UIADD3 UR48, UPT, UPT, UR44, 0x4200, URZ ;  /* 0x000042002c307890 */ /* 0x000fe4000fffe0ff */
[----:B------:R-:W-:Y:S01]  /*b950*/  UIADD3.X UR5, UPT, UPT, URZ, UR55, URZ, UP0, !UPT ;  /* 0x00000037ff057290 */ /* 0x000fe200087fe4ff */
[----:B------:R-:W-:Y:S01]  /*b960*/  UMOV UR51, UR36 ;  /* 0x0000002400337c82 */ /* 0x000fe20008000000 */
[----:B------:R-:W-:Y:S02]  /*b970*/  UIADD3 UR9, UPT, UPT, UR49, 0x80, URZ ;  /* 0x0000008031097890 */ /* 0x000fe4000fffe0ff */
[----:B------:R-:W-:Y:S01]  /*b980*/  UIADD3 UR8, UPT, UPT, UR44, 0x5200, URZ ;  /* 0x000052002c087890 */ /* 0x000fe2000fffe0ff */
[----:B------:R-:W-:Y:S01]  /*b990*/  UMOV UR10, UR50 ;  /* 0x00000032000a7c82 */ /* 0x000fe20008000000 */
[----:B------:R-:W-:Y:S03]  /*b9a0*/  UMOV UR11, UR36 ;  /* 0x00000024000b7c82 */ /* 0x000fe60008000000 */
[----:B------:R1:W-:Y:S04]  /*b9b0*/  UTMASTG.3D [UR48], [UR4] ;  /* 0x00000030040073b5 */ /* 0x0003e80008010000 */
[----:B------:R1:W-:Y:S01]  /*b9c0*/  UTMASTG.3D [UR8], [UR4] ;  /* 0x00000008040073b5 */ /* 0x0003e20008010000 */
[----:B------:R0:W-:Y:S01]  /*b9d0*/  UTMACMDFLUSH ;  /* 0x00000000000079b7 */ /* 0x0001e20000000000 */
[----:B-1----:R-:W-:Y:S04]  /*b9e0*/  DEPBAR.LE SB0, 0x1 ;  /* 0x000080400000791a */ /* 0x002fe80000000000 */
.L_x_136:
[----:B------:R-:W-:Y:S05]  /*b9f0*/  BSYNC.RECONVERGENT B0 ;  /* 0x0000000000007941 */ /* 0x000fea0003800200 */
.L_x_135:
[----:B------:R-:W-:Y:S01]  /*ba00*/  BAR.SYNC.DEFER_BLOCKING 0x1, 0x80 ;  /* 0x0042000000007b1d */ /* 0x000fe20000010000 */
[----:B------:R-:W-:Y:S01]  /*ba10*/  UIADD3 UR4, UPT, UPT, UR46, 0x1, URZ ;  /* 0x000000012e047890 */ /* 0x000fe2000fffe0ff */
[----:B--2---:R-:W-:Y:S03]  /*ba20*/  HFMA2 R16, -RZ, RZ, 0, 0 ;  /* 0x00000000ff107431 */ /* 0x004fe600000001ff */
[----:B------:R-:W-:Y:S04]  /*ba30*/  UISETP.NE.AND UP0, UPT, UR4, 0x4, UPT ;  /* 0x000000040400788c */ /* 0x000fe8000bf05270 */
[----:B------:R-:W-:Y:S01]  /*ba40*/  USEL UR47, UR4, URZ, UP0 ;  /* 0x000000ff042f7287 */ /* 0x000fe20008000000 */
[----:B------:R1:W-:Y:S01]  /*ba50*/  @P2 SYNCS.ARRIVE.TRANS64.RED.A1T0 RZ, [R3+URZ], RZ ;  /* 0x000000ff03ff29a7 */ /* 0x0003e200081004ff */
[----:B------:R-:W-:Y:S01]  /*ba60*/  BSSY B1, `(.L_x_137) ;  /* 0x000001e000017945 */ /* 0x000fe20003800000 */
[----:B------:R-:W2:Y:S02]  /*ba70*/  @P2 SYNCS.PHASECHK.TRANS64.TRYWAIT P0, [R0+URZ+0x30], R5 ;  /* 0x00003005000025a7 */ /* 0x000ea400080011ff */
        /* <DEDUP_REMOVED lines=13> */
.L_x_140:
[----:B------:R-:W-:Y:S05]  /*bb50*/  BSYNC B0 ;  /* 0x0000000000007941 */ /* 0x000fea0003800000 */
.L_x_139:
[----:B------:R-:W-:Y:S01]  /*bb60*/  ISETP.NE.AND P0, PT, R199, RZ, PT ;  /* 0x000000ffc700720c */ /* 0x000fe20003f05270 */
[----:B------:R-:W-:Y:S11]  /*bb70*/  VIADD R137, R137, 0x1 ;  /* 0x0000000189897836 */ /* 0x000ff60000000000 */
[----:B------:R-:W-:Y:S01]  /*bb80*/  @!UPT UIADD3 URZ, UPT, UPT, URZ, URZ, URZ ;  /* 0x000000fffffff290 */ /* 0x000fe2000fffe0ff */
[----:B------:R2:W4:Y:S04]  /*bb90*/  @P0 LDS.128 R160, [R4+0x20] ;  /* 0x0000200004a00984 */ /* 0x0005280000000c00 */
[----:B------:R2:W1:Y:S04]  /*bba0*/  @P0 LDS.128 R140, [R4+0x1020] ;  /* 0x00102000048c0984 */ /* 0x0004680000000c00 */
[----:B------:R2:W1:Y:S04]  /*bbb0*/  @P0 LDS.128 R168, [R8] ;  /* 0x0000000008a80984 */ /* 0x0004680000000c00 */
[----:B------:R2:W1:Y:S04]  /*bbc0*/  @P0 LDS.128 R152, [R8+0x1000] ;  /* 0x0010000008980984 */ /* 0x0004680000000c00 */
[----:B------:R2:W1:Y:S04]  /*bbd0*/  @P0 LDS.128 R164, [R6+0x10] ;  /* 0x0000100006a40984 */ /* 0x0004680000000c00 */
[----:B------:R2:W1:Y:S04]  /*bbe0*/  @P0 LDS.128 R148, [R6+0x1010] ;  /* 0x0010100006940984 */ /* 0x0004680000000c00 */
[----:B------:R2:W1:Y:S04]  /*bbf0*/  @P0 LDS.128 R156, [R3+0x10] ;  /* 0x00001000039c0984 */ /* 0x0004680000000c00 */
[----:B------:R2:W1:Y:S01]  /*bc00*/  @P0 LDS.128 R144, [R3+0x1010] ;  /* 0x0010100003900984 */ /* 0x0004620000000c00 */
[C---:B------:R-:W-:Y:S04]  /*bc10*/  ISETP.NE.AND P0, PT, R137.reuse, 0x4, PT ;  /* 0x000000048900780c */ /* 0x040fe80003f05270 */
[----:B------:R-:W-:Y:S02]  /*bc20*/  SEL R137, R137, RZ, P0 ;  /* 0x000000ff89897207 */ /* 0x000fe40000000000 */
[----:B------:R-:W-:Y:S02]  /*bc30*/  SEL R16, RZ, 0x1, P0 ;  /* 0x00000001ff107807 */ /* 0x000fe40000000000 */
.L_x_138:
[----:B------:R-:W-:Y:S05]  /*bc40*/  BSYNC B1 ;  /* 0x0000000000017941 */ /* 0x000fea0003800000 */
.L_x_137:
[----:B------:R-:W-:Y:S05]  /*bc50*/  VIADD R92, R92, 0x400000 ;  /* 0x004000005c5c7836 */ /* 0x000fea0000000000 */
[----:B-1----:R-:W-:Y:S04]  /*bc60*/  SHF.R.U32.HI R0, RZ, 0x15, R92 ;  /* 0x00000015ff007819 */ /* 0x002fe8000001165c */
[----:B------:R-:W-:Y:S04]  /*bc70*/  LOP3.LUT R18, R0, 0x3, RZ, 0xc0, !PT ;  /* 0x0000000300127812 */ /* 0x000fe800078ec0ff */
[----:B------:R-:W-:Y:S11]  /*bc80*/  ISETP.NE.AND P0, PT, R189, R18, PT ;  /* 0x00000012bd00720c */ /* 0x000ff60003f05270 */
[----:B------:R-:W-:Y:S02]  /*bc90*/  @!UPT UIADD3 URZ, UPT, UPT, URZ, URZ, URZ ;  /* 0x000000fffffff290 */ /* 0x000fe4000fffe0ff */
[----:B------:R-:W-:Y:S05]  /*bca0*/  @P0 BRA `(.L_x_142) ;  /* 0x0000000000bc0947 */ /* 0x000fea0003800000 */
[----:B------:R-:W-:Y:S11]  /*bcb0*/  LOP3.LUT P0, RZ, R0, 0x3, R177, 0x48, !PT ;  /* 0x0000000300ff7812 */ /* 0x000ff600078048b1 */
[----:B------:R-:W-:Y:S02]  /*bcc0*/  @!UPT UIADD3 URZ, UPT, UPT, URZ, URZ, URZ ;  /* 0x000000fffffff290 */ /* 0x000fe4000fffe0ff */
[----:B------:R-:W-:Y:S05]  /*bcd0*/  @!P0 BRA `(.L_x_143) ;  /* 0x0000000000408947 */ /* 0x000fea0003800000 */
[----:B------:R-:W1:Y:S01]  /*bce0*/  LDCU.64 UR8, c[0x4][0x70] ;  /* 0x01000e00ff0877ac */ /* 0x000e620008000a00 */
[----:B------:R-:W-:Y:S01]  /*bcf0*/  MOV R15, 0x0 ;  /* 0x00000000000f7802 */ /* 0x000fe20000000f00 */
[----:B------:R-:W-:Y:S02]  /*bd00*/  HFMA2 R12, -RZ, RZ, 0, 5.9604644775390625e-08 ;  /* 0x00000001ff0c7431 */ /* 0x000fe400000001ff */
[----:B--2---:R-:W-:Y:S02]  /*bd10*/  IMAD.MOV.U32 R8, RZ, RZ, 0x192 ;  /* 0x00000192ff087424 */ /* 0x004fe400078e00ff */
[----:B------:R-:W-:Y:S01]  /*bd20*/  IMAD.MOV.U32 R13, RZ, RZ, RZ ;  /* 0x000000ffff0d7224 */ /* 0x000fe200078e00ff */
[----:B------:R-:W2:Y:S01]  /*bd30*/  LDCU.64 UR6, c[0x4][0x78] ;  /* 0x01000f00ff0677ac */ /* 0x000ea20008000a00 */
[----:B------:R-:W3:Y:S01]  /*bd40*/  LDC.64 R14, c[0x4][R15] ;  /* 0x010000000f0e7b82 */ /* 0x000ee20000000a00 */
[----:B------:R-:W5:Y:S01]  /*bd50*/  LDCU.64 UR4, c[0x4][0x10] ;  /* 0x01000200ff0477ac */ /* 0x000f620008000a00 */
[----:B-1----:R-:W-:Y:S01]  /*bd60*/  MOV R5, UR9 ;  /* 0x0000000900057c02 */ /* 0x002fe20008000f00 */
[----:B------:R-:W-:Y:S01]  /*bd70*/  IMAD.U32 R4, RZ, RZ, UR8 ;  /* 0x00000008ff047e24 */ /* 0x000fe2000f8e00ff */
[----:B--2---:R-:W-:Y:S01]  /*bd80*/  MOV R7, UR7 ;  /* 0x0000000700077c02 */ /* 0x004fe20008000f00 */
[----:B------:R-:W-:Y:S01]  /*bd90*/  IMAD.U32 R6, RZ, RZ, UR6 ;  /* 0x00000006ff067e24 */ /* 0x000fe2000f8e00ff */
[----:B-----5:R-:W-:Y:S01]  /*bda0*/  MOV R11, UR5 ;  /* 0x00000005000b7c02 */ /* 0x020fe20008000f00 */
[----:B------:R-:W-:Y:S02]  /*bdb0*/  IMAD.U32 R10, RZ, RZ, UR4 ;  /* 0x00000004ff0a7e24 */ /* 0x000fe4000f8e00ff */
[----:B------:R-:W-:Y:S07]  /*bdc0*/  LEPC R20, `(.L_x_143) ;  /* 0x000000001014794e */ /* 0x000fee0000000000 */
[----:B---34-:R-:W-:Y:S05]  /*bdd0*/  CALL.ABS.NOINC R14 ;  /* 0x000000000e007343 */ /* 0x018fea0003c00000 */
.L_x_143:
[----:B------:R-:W-:Y:S05]  /*bde0*/  WARPSYNC.ALL ;  /* 0x0000000000007948 */ /* 0x000fea0003800000 */
[C---:B------:R-:W-:Y:S01]  /*bdf0*/  R2UR UR4, R92.reuse ;  /* 0x000000005c0472ca */ /* 0x040fe200000e0000 */
[----:B------:R-:W-:Y:S05]  /*be00*/  VIADD R0, R92, 0x80 ;  /* 0x000000805c007836 */ /* 0x000fea0000000000 */
[----:B------:R-:W-:Y:S04]  /*be10*/  SHF.R.U32.HI R0, RZ, 0x15, R0 ;  /* 0x00000015ff007819 */ /* 0x000fe80000011600 */
[----:B------:R-:W-:Y:S03]  /*be20*/  LOP3.LUT P0, RZ, R0, 0x3, R177, 0x48, !PT ;  /* 0x0000000300ff7812 */ /* 0x000fe600078048b1 */
[----:B------:R-:W1:Y:S10]  /*be30*/  LDTM.x32 R24, tmem[UR4] ;  /* 0x00000004001879ee */ /* 0x000e7400082c0000 */
[----:B-1----:R-:W-:Y:S05]  /*be40*/  @!P0 BRA `(.L_x_144) ;  /* 0x0000000000408947 */ /* 0x002fea0003800000 */
        /* <DEDUP_REMOVED lines=16> */
.L_x_144:
[----:B------:R-:W-:Y:S05]  /*bf50*/  WARPSYNC.ALL ;  /* 0x0000000000007948 */ /* 0x000fea0003800000 */
[----:B------:R-:W-:Y:S11]  /*bf60*/  R2UR UR4, R92 ;  /* 0x000000005c0472ca */ /* 0x000ff600000e0000 */
[----:B------:R-:W-:Y:S02]  /*bf70*/  @!UPT UIADD3 URZ, UPT, UPT, URZ, URZ, URZ ;  /* 0x000000fffffff290 */ /* 0x000fe4000fffe0ff */
[----:B------:R-:W1:Y:S02]  /*bf80*/  LDTM.x32 R56, tmem[UR4+0x80] ;  /* 0x00008004003879ee */ /* 0x000e6400082c0000 */
[----:B-1----:R-:W-:Y:S01]  /*bf90*/  NOP ;  /* 0x0000000000007918 */ /* 0x002fe20000000000 */
.L_x_142:
[----:B--2---:R-:W-:Y:S01]  /*bfa0*/  SHF.L.U32 R4, R168, 0x10, RZ ;  /* 0x00000010a8047819 */ /* 0x004fe200000006ff */
        /* <DEDUP_REMOVED lines=234> */
[----:B------:R-:W-:Y:S01]  /*ce50*/  LEA R8, R137, UR44, 0x3 ;  /* 0x0000002c89087c11 */ /* 0x000fe2000f8e18ff */
[----:B------:R2:W-:Y:S01]  /*ce60*/  @!P1 STS.128 [R195+0x7010], R12 ;  /* 0x0070100cc3009388 */ /* 0x0005e20000000c00 */
[----:B------:R-:W-:Y:S02]  /*ce70*/  @P2 LEA R0, R0, UR44, 0x3 ;  /* 0x0000002c00002c11 */ /* 0x000fe4000f8e18ff */
[----:B------:R-:W-:Y:S02]  /*ce80*/  @P2 SHF.L.U32 R5, R16, 0x1f, RZ ;  /* 0x0000001f10052819 */ /* 0x000fe400000006ff */
[----:B------:R-:W-:Y:S01]  /*ce90*/  @P2 IADD3 R3, PT, PT, R0, 0x50, RZ ;  /* 0x0000005000032810 */ /* 0x000fe20007ffe0ff */
        /* <DEDUP_REMOVED lines=13> */
[----:B------:R-:W-:Y:S02]  /*cf70*/  UIADD3 UR8, UPT, UPT, UR44, 0x6200, URZ ;  /* 0x000062002c087890 */ /* 0x000fe4000fffe0ff */
[----:B------:R-:W-:Y:S01]  /*cf80*/  UIADD3.X UR5, UPT, UPT, URZ, UR55, URZ, UP0, !UPT ;  /* 0x00000037ff057290 */ /* 0x000fe200087fe4ff */
[----:B------:R-:W-:Y:S01]  /*cf90*/  UMOV UR9, UR49 ;  /* 0x0000003100097c82 */ /* 0x000fe20008000000 */
[----:B------:R-:W-:Y:S01]  /*cfa0*/  UMOV UR11, UR36 ;  /* 0x00000024000b7c82 */ /* 0x000fe20008000000 */
[----:B------:R-:W-:Y:S02]  /*cfb0*/  UIADD3 UR13, UPT, UPT, UR49, 0x80, URZ ;  /* 0x00000080310d7890 */ /* 0x000fe4000fffe0ff */
[----:B------:R-:W-:Y:S01]  /*cfc0*/  UIADD3 UR12, UPT, UPT, UR44, 0x7200, URZ ;  /* 0x000072002c0c7890 */ /* 0x000fe2000fffe0ff */
[----:B------:R-:W-:Y:S03]  /*cfd0*/  UMOV UR15, UR36 ;  /* 0x00000024000f7c82 */ /* 0x000fe60008000000 */
[----:B------:R1:W-:Y:S01]  /*cfe0*/  UTMASTG.3D [UR8], [UR4] ;  /* 0x00000008040073b5 */ /* 0x0003e20008010000 */
[----:B------:R-:W-:Y:S04]  /*cff0*/  UMOV UR14, UR10 ;  /* 0x0000000a000e7c82 */ /* 0x000fe80008000000 */
[----:B------:R1:W-:Y:S01]  /*d000*/  UTMASTG.3D [UR12], [UR4] ;  /* 0x0000000c040073b5 */ /* 0x0003e20008010000 */
[----:B------:R0:W-:Y:S01]  /*d010*/  UTMACMDFLUSH ;  /* 0x00000000000079b7 */ /* 0x0001e20000000000 */
[----:B-1----:R-:W-:Y:S04]  /*d020*/  DEPBAR.LE SB0, 0x1 ;  /* 0x000080400000791a */ /* 0x002fe80000000000 */
.L_x_146:
[----:B------:R-:W-:Y:S05]  /*d030*/  BSYNC.RECONVERGENT B0 ;  /* 0x0000000000007941 */ /* 0x000fea0003800200 */
.L_x_145:
        /* <DEDUP_REMOVED lines=9> */
[----:B------:R-:W4:Y:S01]  /*d0d0*/  @P2 SYNCS.PHASECHK.TRANS64.TRYWAIT P0, [R8+URZ+0x30], R5 ;  /* 0x00003005080025a7 */ /* 0x000f2200080011ff */
[----:B------:R-:W-:Y:S01]  /*d0e0*/  VIADD R17, R131, UR4 ;  /* 0x0000000483117c36 */ /* 0x000fe20008000000 */
[----:B------:R-:W-:Y:S04]  /*d0f0*/  USEL UR46, UR5, URZ, UP0 ;  /* 0x000000ff052e7287 */ /* 0x000fe80008000000 */
[----:B------:R-:W-:Y:S04]  /*d100*/  SHF.R.U32.HI R10, RZ, 0x15, R17 ;  /* 0x00000015ff0a7819 */ /* 0x000fe80000011611 */
[----:B------:R-:W-:Y:S02]  /*d110*/  LOP3.LUT R18, R10, 0x3, RZ, 0xc0, !PT ;  /* 0x000000030a127812 */ /* 0x000fe400078ec0ff */
[----:B----4-:R-:W-:Y:S01]  /*d120*/  @P2 SEL R138, RZ, 0x1, !P0 ;  /* 0x00000001ff8a2807 */ /* 0x010fe20004000000 */
        /* <DEDUP_REMOVED lines=9> */
[----:B------:R-:W-:Y:S04]  /*d1c0*/  SHF.L.U32 R5, R16, 0x1f, RZ ;  /* 0x0000001f10057819 */ /* 0x000fe800000006ff */
[----:B------:R-:W1:Y:S02]  /*d1d0*/  SYNCS.PHASECHK.TRANS64.TRYWAIT P0, [R8+URZ+0x30], R5 ;  /* 0x00003005080075a7 */ /* 0x000e6400080011ff */
[----:B-1----:R-:W-:Y:S05]  /*d1e0*/  @!P0 BRA `(.L_x_151) ;  /* 0x00000064009c8947 */ /* 0x002fea0003800000 */
.L_x_150:
[----:B------:R-:W-:Y:S05]  /*d1f0*/  BSYNC B0 ;  /* 0x0000000000007941 */ /* 0x000fea0003800000 */
.L_x_149:
[----:B------:R-:W-:Y:S01]  /*d200*/  ISETP.NE.AND P0, PT, R199, RZ, PT ;  /* 0x000000ffc700720c */ /* 0x000fe20003f05270 */
[----:B------:R-:W-:Y:S11]  /*d210*/  VIADD R137, R137, 0x1 ;  /* 0x0000000189897836 */ /* 0x000ff60000000000 */
[----:B------:R-:W-:Y:S01]  /*d220*/  @!UPT UIADD3 URZ, UPT, UPT, URZ, URZ, URZ ;  /* 0x000000fffffff290 */ /* 0x000fe2000fffe0ff */
[----:B------:R4:W2:Y:S04]  /*d230*/  @P0 LDS.128 R160, [R3+0x20] ;  /* 0x0000200003a00984 */ /* 0x0008a80000000c00 */
[----:B------:R4:W2:Y:S04]  /*d240*/  @P0 LDS.128 R140, [R3+0x1020] ;  /* 0x00102000038c0984 */ /* 0x0008a80000000c00 */
[----:B------:R4:W2:Y:S04]  /*d250*/  @P0 LDS.128 R168, [R6] ;  /* 0x0000000006a80984 */ /* 0x0008a80000000c00 */
[----:B------:R4:W2:Y:S04]  /*d260*/  @P0 LDS.128 R152, [R6+0x1000] ;  /* 0x0010000006980984 */ /* 0x0008a80000000c00 */
[----:B------:R4:W2:Y:S04]  /*d270*/  @P0 LDS.128 R164, [R4+0x10] ;  /* 0x0000100004a40984 */ /* 0x0008a80000000c00 */
[----:B------:R4:W2:Y:S04]  /*d280*/  @P0 LDS.128 R148, [R4+0x1010] ;  /* 0x0010100004940984 */ /* 0x0008a80000000c00 */
[----:B------:R4:W2:Y:S04]  /*d290*/  @P0 LDS.128 R156, [R0+0x10] ;  /* 0x00001000009c0984 */ /* 0x0008a80000000c00 */
[----:B------:R4:W2:Y:S01]  /*d2a0*/  @P0 LDS.128 R144, [R0+0x1010] ;  /* 0x0010100000900984 */ /* 0x0008a20000000c00 */
[C---:B------:R-:W-:Y:S04]  /*d2b0*/  ISETP.NE.AND P0, PT, R137.reuse, 0x4, PT ;  /* 0x000000048900780c */ /* 0x040fe80003f05270 */
[----:B-1----:R-:W-:Y:S02]  /*d2c0*/  SEL R5, RZ, 0x1, P0 ;  /* 0x00000001ff057807 */ /* 0x002fe40000000000 */
[----:B------:R-:W-:Y:S02]  /*d2d0*/  SEL R137, R137, RZ, P0 ;  /* 0x000000ff89897207 */ /* 0x000fe40000000000 */
[----:B------:R-:W-:Y:S02]  /*d2e0*/  LOP3.LUT R16, R16, R5, RZ, 0x3c, !PT ;  /* 0x0000000510107212 */ /* 0x000fe400078e3cff */
.L_x_148:
[----:B------:R-:W-:Y:S05]  /*d2f0*/  BSYNC B1 ;  /* 0x0000000000017941 */ /* 0x000fea0003800000 */
.L_x_147:
[----:B------:R-:W-:Y:S11]  /*d300*/  ISETP.NE.AND P0, PT, R189, R18, PT ;  /* 0x00000012bd00720c */ /* 0x000ff60003f05270 */
[----:B------:R-:W-:Y:S02]  /*d310*/  @!UPT UIADD3 URZ, UPT, UPT, URZ, URZ, URZ ;  /* 0x000000fffffff290 */ /* 0x000fe4000fffe0ff */
[----:B------:R-:W-:Y:S05]  /*d320*/  @P0 BRA `(.L_x_152) ;  /* 0x0000000000bc0947 */ /* 0x000fea0003800000 */
[----:B------:R-:W-:Y:S11]  /*d330*/  LOP3.LUT P0, RZ, R10, 0x3, R177, 0x48, !PT ;  /* 0x000000030aff7812 */ /* 0x000ff600078048b1 */
[----:B------:R-:W-:Y:S02]  /*d340*/  @!UPT UIADD3 URZ, UPT, UPT, URZ, URZ, URZ ;  /* 0x000000fffffff290 */ /* 0x000fe4000fffe0ff */
[----:B------:R-:W-:Y:S05]  /*d350*/  @!P0 BRA `(.L_x_153) ;  /* 0x0000000000408947 */ /* 0x000fea0003800000 */
[----:B------:R-:W1:Y:S01]  /*d360*/  LDCU.64 UR8, c[0x4][0x70] ;  /* 0x01000e00ff0877ac */ /* 0x000e620008000a00 */
[----:B--2---:R-:W-:Y:S01]  /*d370*/  MOV R15, 0x0 ;  /* 0x00000000000f7802 */ /* 0x004fe20000000f00 */
[----:B------:R-:W-:Y:S02]  /*d380*/  HFMA2 R12, -RZ, RZ, 0, 5.9604644775390625e-08 ;  /* 0x00000001ff0c7431 */ /* 0x000fe400000001ff */
[----:B------:R-:W-:Y:S02]  /*d390*/  IMAD.MOV.U32 R8, RZ, RZ, 0x192 ;  /* 0x00000192ff087424 */ /* 0x000fe400078e00ff */
[----:B------:R-:W-:Y:S01]  /*d3a0*/  IMAD.MOV.U32 R13, RZ, RZ, RZ ;  /* 0x000000ffff0d7224 */ /* 0x000fe200078e00ff */
[----:B------:R-:W2:Y:S01]  /*d3b0*/  LDCU.64 UR6, c[0x4][0x78] ;  /* 0x01000f00ff0677ac */ /* 0x000ea20008000a00 */
[----:B------:R-:W3:Y:S01]  /*d3c0*/  LDC.64 R14, c[0x4][R15] ;  /* 0x010000000f0e7b82 */ /* 0x000ee20000000a00 */
[----:B------:R-:W5:Y:S01]  /*d3d0*/  LDCU.64 UR4, c[0x4][0x10] ;  /* 0x01000200ff0477ac */ /* 0x000f620008000a00 */
[----:B-1----:R-:W-:Y:S01]  /*d3e0*/  MOV R5, UR9 ;  /* 0x0000000900057c02 */ /* 0x002fe20008000f00 */
[----:B----4-:R-:W-:Y:S01]  /*d3f0*/  IMAD.U32 R4, RZ, RZ, UR8 ;  /* 0x00000008ff047e24 */ /* 0x010fe2000f8e00ff */
[----:B--2---:R-:W-:Y:S01]  /*d400*/  MOV R7, UR7 ;  /* 0x0000000700077c02 */ /* 0x004fe20008000f00 */
[----:B------:R-:W-:Y:S01]  /*d410*/  IMAD.U32 R6, RZ, RZ, UR6 ;  /* 0x00000006ff067e24 */ /* 0x000fe2000f8e00ff */
[----:B-----5:R-:W-:Y:S01]  /*d420*/  MOV R11, UR5 ;  /* 0x00000005000b7c02 */ /* 0x020fe20008000f00 */
[----:B------:R-:W-:Y:S02]  /*d430*/  IMAD.U32 R10, RZ, RZ, UR4 ;  /* 0x00000004ff0a7e24 */ /* 0x000fe4000f8e00ff */
[----:B------:R-:W-:Y:S07]  /*d440*/  LEPC R20, `(.L_x_153) ;  /* 0x000000001014794e */ /* 0x000fee0000000000 */
[----:B---3--:R-:W-:Y:S05]  /*d450*/  CALL.ABS.NOINC R14 ;  /* 0x000000000e007343 */ /* 0x008fea0003c00000 */
.L_x_153:
[----:B------:R-:W-:Y:S05]  /*d460*/  WARPSYNC.ALL ;  /* 0x0000000000007948 */ /* 0x000fea0003800000 */
[C---:B------:R-:W-:Y:S01]  /*d470*/  R2UR UR4, R17.reuse ;  /* 0x00000000110472ca */ /* 0x040fe200000e0000 */
[----:B----4-:R-:W-:Y:S05]  /*d480*/  VIADD R0, R17, 0x80 ;  /* 0x0000008011007836 */ /* 0x010fea0000000000 */
[----:B------:R-:W-:Y:S04]  /*d490*/  SHF.R.U32.HI R0, RZ, 0x15, R0 ;  /* 0x00000015ff007819 */ /* 0x000fe80000011600 */
[----:B------:R-:W-:Y:S03]  /*d4a0*/  LOP3.LUT P0, RZ, R0, 0x3, R177, 0x48, !PT ;  /* 0x0000000300ff7812 */ /* 0x000fe600078048b1 */
[----:B------:R-:W1:Y:S10]  /*d4b0*/  LDTM.x32 R24, tmem[UR4] ;  /* 0x00000004001879ee */ /* 0x000e7400082c0000 */
[----:B-1----:R-:W-:Y:S05]  /*d4c0*/  @!P0 BRA `(.L_x_154) ;  /* 0x0000000000408947 */ /* 0x002fea0003800000 */
[----:B------:R-:W1:Y:S01]  /*d4d0*/  LDCU.64 UR8, c[0x4][0x70] ;  /* 0x01000e00ff0877ac */ /* 0x000e620008000a00 */
[----:B--2---:R-:W-:Y:S01]  /*d4e0*/  MOV R15, 0x0 ;  /* 0x00000000000f7802 */ /* 0x004fe20000000f00 */
[----:B------:R-:W-:Y:S02]  /*d4f0*/  HFMA2 R12, -RZ, RZ, 0, 5.9604644775390625e-08 ;  /* 0x00000001ff0c7431 */ /* 0x000fe400000001ff */
[----:B------:R-:W-:Y:S02]  /*d500*/  IMAD.MOV.U32 R8, RZ, RZ, 0x192 ;  /* 0x00000192ff087424 */ /* 0x000fe400078e00ff */
[----:B------:R-:W-:Y:S01]  /*d510*/  IMAD.MOV.U32 R13, RZ, RZ, RZ ;  /* 0x000000ffff0d7224 */ /* 0x000fe200078e00ff */
[----:B------:R-:W2:Y:S01]  /*d520*/  LDCU.64 UR6, c[0x4][0x78] ;  /* 0x01000f00ff0677ac */ /* 0x000ea20008000a00 */
[----:B------:R-:W4:Y:S01]  /*d530*/  LDC.64 R14, c[0x4][R15] ;  /* 0x010000000f0e7b82 */ /* 0x000f220000000a00 */
        /* <DEDUP_REMOVED lines=9> */
.L_x_154:
[----:B------:R-:W-:Y:S05]  /*d5d0*/  WARPSYNC.ALL ;  /* 0x0000000000007948 */ /* 0x000fea0003800000 */
[----:B------:R-:W-:Y:S11]  /*d5e0*/  R2UR UR4, R17 ;  /* 0x00000000110472ca */ /* 0x000ff600000e0000 */
[----:B------:R-:W-:Y:S02]  /*d5f0*/  @!UPT UIADD3 URZ, UPT, UPT, URZ, URZ, URZ ;  /* 0x000000fffffff290 */ /* 0x000fe4000fffe0ff */
[----:B------:R-:W1:Y:S02]  /*d600*/  LDTM.x32 R56, tmem[UR4+0x80] ;  /* 0x00008004003879ee */ /* 0x000e6400082c0000 */
[----:B-1----:R-:W-:Y:S01]  /*d610*/  NOP ;  /* 0x0000000000007918 */ /* 0x002fe20000000000 */
.L_x_152:
[----:B--2-4-:R-:W-:Y:S01]  /*d620*/  SHF.L.U32 R4, R168, 0x10, RZ ;  /* 0x00000010a8047819 */ /* 0x014fe200000006ff */
        /* <DEDUP_REMOVED lines=39> */
[----:B------:R1:W-:Y:S01]  /*d8a0*/  @!P1 STS.128 [R188], R20 ;  /* 0x00000014bc009388 */ /* 0x0003e20000000c00 */
        /* <DEDUP_REMOVED lines=15> */
[----:B------:R-:W-:Y:S01]  /*d9a0*/  SHF.L.U32 R3, R160, 0x10, RZ ;  /* 0x00000010a0037819 */ /* 0x000fe200000006ff */
        /* <DEDUP_REMOVED lines=194> */
[----:B------:R-:W-:Y:S01]  /*e5d0*/  UIADD3 UR4, UPT, UPT, UR44, 0x200, URZ ;  /* 0x000002002c047890 */ /* 0x000fe2000fffe0ff */
[----:B------:R-:W-:Y:S01]  /*e5e0*/  UMOV UR51, UR36 ;  /* 0x0000002400337c82 */ /* 0x000fe20008000000 */
[----:B------:R-:W-:Y:S02]  /*e5f0*/  UIADD3 UR9, UPT, UPT, UR49, 0x80, URZ ;  /* 0x0000008031097890 */ /* 0x000fe4000fffe0ff */
[----:B------:R-:W-:Y:S02]  /*e600*/  UIADD3 UR8, UPT, UPT, UR44, 0x1200, URZ ;  /* 0x000012002c087890 */ /* 0x000fe4000fffe0ff */
[----:B------:R-:W-:Y:S01]  /*e610*/  MOV R181, UR4 ;  /* 0x0000000400b57c02 */ /* 0x000fe20008000f00 */
[----:B------:R-:W-:Y:S01]  /*e620*/  UIADD3 UR4, UP0, UPT, UR54, 0xa80, URZ ;  /* 0x00000a8036047890 */ /* 0x000fe2000ff1e0ff */
[----:B------:R-:W-:Y:S02]  /*e630*/  UMOV UR10, UR50 ;  /* 0x00000032000a7c82 */ /* 0x000fe40008000000 */
[----:B------:R-:W-:Y:S01]  /*e640*/  R2UR UR48, R181 ;  /* 0x00000000b53072ca */ /* 0x000fe200000e0000 */
[----:B------:R-:W-:Y:S01]  /*e650*/  UIADD3.X UR5, UPT, UPT, URZ, UR55, URZ, UP0, !UPT ;  /* 0x00000037ff057290 */ /* 0x000fe200087fe4ff */
[----:B------:R-:W-:Y:S11]  /*e660*/  UMOV UR11, UR36 ;  /* 0x00000024000b7c82 */ /* 0x000ff60008000000 */
[----:B------:R1:W-:Y:S01]  /*e670*/  UTMASTG.3D [UR48], [UR4] ;  /* 0x00000030040073b5 */ /* 0x0003e20008010000 */
[----:B------:R1:W-:Y:S01]  /*e680*/  UTMASTG.3D [UR8], [UR4] ;  /* 0x00000008040073b5 */ /* 0x0003e20008010000 */
[----:B------:R0:W-:Y:S01]  /*e690*/  UTMACMDFLUSH ;  /* 0x00000000000079b7 */ /* 0x0001e20000000000 */
[----:B-1----:R-:W-:Y:S04]  /*e6a0*/  DEPBAR.LE SB0, 0x1 ;  /* 0x000080400000791a */ /* 0x002fe80000000000 */
.L_x_156:
[----:B------:R-:W-:Y:S05]  /*e6b0*/  BSYNC.RECONVERGENT B0 ;  /* 0x0000000000007941 */ /* 0x000fea0003800200 */
.L_x_155:
[----:B------:R-:W-:Y:S01]  /*e6c0*/  BAR.SYNC.DEFER_BLOCKING 0x1, 0x80 ;  /* 0x0042000000007b1d */ /* 0x000fe20000010000 */
[----:B------:R-:W-:Y:S04]  /*e6d0*/  UIADD3 UR4, UPT, UPT, UR46, 0x1, URZ ;  /* 0x000000012e047890 */ /* 0x000fe8000fffe0ff */
[----:B------:R-:W-:Y:S04]  /*e6e0*/  UISETP.NE.AND UP0, UPT, UR4, 0x4, UPT ;  /* 0x000000040400788c */ /* 0x000fe8000bf05270 */
[----:B------:R-:W-:Y:S01]  /*e6f0*/  USEL UR47, UR4, URZ, UP0 ;  /* 0x000000ff042f7287 */ /* 0x000fe20008000000 */
[----:B------:R1:W-:Y:S01]  /*e700*/  @P2 SYNCS.ARRIVE.TRANS64.RED.A1T0 RZ, [R3+URZ], RZ ;  /* 0x000000ff03ff29a7 */ /* 0x0003e200081004ff */
[----:B------:R-:W-:Y:S01]  /*e710*/  BSSY B1, `(.L_x_157) ;  /* 0x000001f000017945 */ /* 0x000fe20003800000 */
[----:B------:R-:W4:Y:S02]  /*e720*/  @P2 SYNCS.PHASECHK.TRANS64.TRYWAIT P0, [R8+URZ+0x30], R5 ;  /* 0x00003005080025a7 */ /* 0x000f2400080011ff */
        /* <DEDUP_REMOVED lines=13> */
.L_x_160:
[----:B------:R-:W-:Y:S05]  /*e800*/  BSYNC B0 ;  /* 0x0000000000007941 */ /* 0x000fea0003800000 */
.L_x_159:
        /* <DEDUP_REMOVED lines=15> */
.L_x_158:
[----:B------:R-:W-:Y:S05]  /*e900*/  BSYNC B1 ;  /* 0x0000000000017941 */ /* 0x000fea0003800000 */
.L_x_157:
[----:B------:R-:W-:Y:S05]  /*e910*/  VIADD R17, R17, 0x400000 ;  /* 0x0040000011117836 */ /* 0x000fea0000000000 */
[----:B----4-:R-:W-:Y:S04]  /*e920*/  SHF.R.U32.HI R0, RZ, 0x15, R17 ;  /* 0x00000015ff007819 */ /* 0x010fe80000011611 */
        /* <DEDUP_REMOVED lines=23> */
.L_x_163:
        /* <DEDUP_REMOVED lines=23> */
.L_x_164:
[----:B------:R-:W-:Y:S05]  /*ec10*/  WARPSYNC.ALL ;  /* 0x0000000000007948 */ /* 0x000fea0003800000 */
[----:B------:R-:W-:Y:S11]  /*ec20*/  R2UR UR4, R17 ;  /* 0x00000000110472ca */ /* 0x000ff600000e0000 */
[----:B------:R-:W-:Y:S02]  /*ec30*/  @!UPT UIADD3 URZ, UPT, UPT, URZ, URZ, URZ ;  /* 0x000000fffffff290 */ /* 0x000fe4000fffe0ff */
[----:B------:R-:W1:Y:S02]  /*ec40*/  LDTM.x32 R56, tmem[UR4+0x80] ;  /* 0x00008004003879ee */ /* 0x000e6400082c0000 */
[----:B-1----:R-:W-:Y:S01]  /*ec50*/  NOP ;  /* 0x0000000000007918 */ /* 0x002fe20000000000 */
.L_x_162:
        /* <DEDUP_REMOVED lines=235> */
[----:B------:R-:W-:Y:S01]  /*fb10*/  @P2 SHF.L.U32 R5, R16, 0x1f, RZ ;  /* 0x0000001f10052819 */ /* 0x000fe200000006ff */
        /* <DEDUP_REMOVED lines=29> */
.L_x_166:
[----:B------:R-:W-:Y:S05]  /*fcf0*/  BSYNC.RECONVERGENT B0 ;  /* 0x0000000000007941 */ /* 0x000fea0003800200 */
.L_x_165:
[----:B------:R-:W-:Y:S01]  /*fd00*/  BAR.SYNC.DEFER_BLOCKING 0x1, 0x80 ;  /* 0x0042000000007b1d */ /* 0x000fe20000010000 */
[----:B------:R-:W-:Y:S02]  /*fd10*/  UISETP.NE.AND UP0, UPT, UR43, URZ, UPT ;  /* 0x000000ff2b00728c */ /* 0x000fe4000bf05270 */
[----:B------:R-:W-:Y:S02]  /*fd20*/  UIADD3 UR5, UPT, UPT, UR47, 0x1, URZ ;  /* 0x000000012f057890 */ /* 0x000fe4000fffe0ff */
[----:B------:R-:W-:Y:S02]  /*fd30*/  USEL UR4, URZ, 0x60, !UP0 ;  /* 0x00000060ff047887 */ /* 0x000fe4000c000000 */
[----:B------:R-:W-:Y:S02]  /*fd40*/  UISETP.NE.AND UP0, UPT, UR5, 0x4, UPT ;  /* 0x000000040500788c */ /* 0x000fe4000bf05270 */
[----:B------:R-:W-:Y:S02]  /*fd50*/  UIADD3 UR49, UPT, UPT, UR52, UR4, URZ ;  /* 0x0000000434317290 */ /* 0x000fe4000fffe0ff */
[----:B------:R-:W-:Y:S01]  /*fd60*/  VIADD R131, R131, UR4 ;  /* 0x0000000483837c36 */ /* 0x000fe20008000000 */
[----:B------:R-:W-:Y:S04]  /*fd70*/  USEL UR46, UR5, URZ, UP0 ;  /* 0x000000ff052e7287 */ /* 0x000fe80008000000 */
[----:B------:R-:W-:Y:S04]  /*fd80*/  SHF.R.U32.HI R10, RZ, 0x15, R131 ;  /* 0x00000015ff0a7819 */ /* 0x000fe80000011683 */
[----:B------:R-:W-:Y:S01]  /*fd90*/  LOP3.LUT R18, R10, 0x3, RZ, 0xc0, !PT ;  /* 0x000000030a127812 */ /* 0x000fe200078ec0ff */
        /* <DEDUP_REMOVED lines=16> */
.L_x_170:
[----:B------:R-:W-:Y:S05]  /*fea0*/  BSYNC B0 ;  /* 0x0000000000007941 */ /* 0x000fea0003800000 */
.L_x_169:
        /* <DEDUP_REMOVED lines=15> */
.L_x_168:
[----:B------:R-:W-:Y:S05]  /*ffa0*/  BSYNC B1 ;  /* 0x0000000000017941 */ /* 0x000fea0003800000 */
.L_x_167:
        /* <DEDUP_REMOVED lines=9> */
[----:B----4-:R-:W-:Y:S02]  /*10040*/  IMAD.MOV.U32 R8, RZ, RZ, 0x192 ;  /* 0x00000192ff087424 */ /* 0x010fe400078e00ff */
        /* <DEDUP_REMOVED lines=12> */
.L_x_173:
        /* <DEDUP_REMOVED lines=23> */
.L_x_174:
[----:B------:R-:W-:Y:S05]  /*10280*/  WARPSYNC.ALL ;  /* 0x0000000000007948 */ /* 0x000fea0003800000 */
[----:B------:R-:W-:Y:S11]  /*10290*/  R2UR UR4, R131 ;  /* 0x00000000830472ca */ /* 0x000ff600000e0000 */
[----:B------:R-:W-:Y:S02]  /*102a0*/  @!UPT UIADD3 URZ, UPT, UPT, URZ, URZ, URZ ;  /* 0x000000fffffff290 */ /* 0x000fe4000fffe0ff */
[----:B------:R-:W1:Y:S02]  /*102b0*/  LDTM.x32 R56, tmem[UR4+0x80] ;  /* 0x00008004003879ee */ /* 0x000e6400082c0000 */
[----:B-1----:R-:W-:Y:S01]  /*102c0*/  NOP ;  /* 0x0000000000007918 */ /* 0x002fe20000000000 */
.L_x_172:
        /* <DEDUP_REMOVED lines=263> */
.L_x_176:
[----:B------:R-:W-:Y:S05]  /*11340*/  BSYNC.RECONVERGENT B0 ;  /* 0x0000000000007941 */ /* 0x000fea0003800200 */
.L_x_175:
        /* <DEDUP_REMOVED lines=14> */
[----:B------:R-:W-:Y:S01]  /*11430*/  @P1 IADD3 R6, PT, PT, R197, R4, RZ ;  /* 0x00000004c5061210 */ /* 0x000fe20007ffe0ff */
[----:B------:R-:W-:Y:S06]  /*11440*/  @P0 BRA `(.L_x_180) ;  /* 0x00000000000c0947 */ /* 0x000fec0003800000 */
[----:B------:R-:W-:Y:S04]  /*11450*/  SHF.L.U32 R3, R16, 0x1f, RZ ;  /* 0x0000001f10037819 */ /* 0x000fe800000006ff */
[----:B------:R-:W1:Y:S02]  /*11460*/  SYNCS.PHASECHK.TRANS64.TRYWAIT P0, [R0+URZ+0x30], R3 ;  /* 0x00003003000075a7 */ /* 0x000e6400080011ff */
[----:B-1----:R-:W-:Y:S05]  /*11470*/  @!P0 BRA `(.L_x_181) ;  /* 0x0000002400348947 */ /* 0x002fea0003800000 */
.L_x_180:
[----:B------:R-:W-:Y:S05]  /*11480*/  BSYNC B0 ;  /* 0x0000000000007941 */ /* 0x000fea0003800000 */
.L_x_179:
[----:B------:R-:W-:Y:S11]  /*11490*/  ISETP.NE.AND P0, PT, R199, RZ, PT ;  /* 0x000000ffc700720c */ /* 0x000ff60003f05270 */
[----:B------:R-:W-:Y:S02]  /*114a0*/  @!UPT UIADD3 URZ, UPT, UPT, URZ, URZ, URZ ;  /* 0x000000fffffff290 */ /* 0x000fe4000fffe0ff */
[----:B------:R4:W2:Y:S01]  /*114b0*/  @P0 LDS.128 R168, [R4] ;  /* 0x0000000004a80984 */ /* 0x0008a20000000c00 */
[----:B-1----:R-:W-:Y:S03]  /*114c0*/  @P0 IADD3 R0, PT, PT, R187, R6, RZ ;  /* 0x00000006bb000210 */ /* 0x002fe60007ffe0ff */
[----:B------:R4:W1:Y:S04]  /*114d0*/  @P0 LDS.128 R152, [R4+0x1000] ;  /* 0x0010000004980984 */ /* 0x0008680000000c00 */
[----:B------:R4:W1:Y:S04]  /*114e0*/  @P0 LDS.128 R160, [R139+0x20] ;  /* 0x000020008ba00984 */ /* 0x0008680000000c00 */
[----:B------:R4:W1:Y:S04]  /*114f0*/  @P0 LDS.128 R140, [R139+0x1020] ;  /* 0x001020008b8c0984 */ /* 0x0008680000000c00 */
[----:B------:R4:W1:Y:S04]  /*11500*/  @P0 LDS.128 R164, [R6+0x10] ;  /* 0x0000100006a40984 */ /* 0x0008680000000c00 */
[----:B------:R4:W1:Y:S04]  /*11510*/  @P0 LDS.128 R148, [R6+0x1010] ;  /* 0x0010100006940984 */ /* 0x0008680000000c00 */
[----:B------:R4:W1:Y:S04]  /*11520*/  @P0 LDS.128 R156, [R0+0x10] ;  /* 0x00001000009c0984 */ /* 0x0008680000000c00 */
[----:B------:R4:W1:Y:S02]  /*11530*/  @P0 LDS.128 R144, [R0+0x1010] ;  /* 0x0010100000900984 */ /* 0x0008640000000c00 */
.L_x_178:
[----:B------:R-:W-:Y:S05]  /*11540*/  BSYNC B1 ;  /* 0x0000000000017941 */ /* 0x000fea0003800000 */
.L_x_177:
        /* <DEDUP_REMOVED lines=9> */
[----:B------:R-:W4:Y:S01]  /*115e0*/  LDCU.64 UR8, c[0x4][0x70] ;  /* 0x01000e00ff0877ac */ /* 0x000f220008000a00 */
[----:B--2---:R-:W-:Y:S01]  /*115f0*/  MOV R15, 0x0 ;  /* 0x00000000000f7802 */ /* 0x004fe20000000f00 */
[----:B------:R-:W-:Y:S02]  /*11600*/  HFMA2 R12, -RZ, RZ, 0, 5.9604644775390625e-08 ;  /* 0x00000001ff0c7431 */ /* 0x000fe400000001ff */
[----:B------:R-:W-:Y:S02]  /*11610*/  IMAD.MOV.U32 R8, RZ, RZ, 0x192 ;  /* 0x00000192ff087424 */ /* 0x000fe400078e00ff */
[----:B------:R-:W-:Y:S01]  /*11620*/  IMAD.MOV.U32 R13, RZ, RZ, RZ ;  /* 0x000000ffff0d7224 */ /* 0x000fe200078e00ff */
[----:B------:R-:W2:Y:S01]  /*11630*/  LDCU.64 UR6, c[0x4][0x78] ;  /* 0x01000f00ff0677ac */ /* 0x000ea20008000a00 */
[----:B------:R-:W1:Y:S01]  /*11640*/  LDC.64 R14, c[0x4][R15] ;  /* 0x010000000f0e7b82 */ /* 0x000e620000000a00 */
[----:B------:R-:W5:Y:S01]  /*11650*/  LDCU.64 UR4, c[0x4][0x10] ;  /* 0x01000200ff0477ac */ /* 0x000f620008000a00 */
[----:B----4-:R-:W-:Y:S01]  /*11660*/  MOV R5, UR9 ;  /* 0x0000000900057c02 */ /* 0x010fe20008000f00 */
[----:B------:R-:W-:Y:S01]  /*11670*/  IMAD.U32 R4, RZ, RZ, UR8 ;  /* 0x00000008ff047e24 */ /* 0x000fe2000f8e00ff */
[----:B--2---:R-:W-:Y:S01]  /*11680*/  MOV R7, UR7 ;  /* 0x0000000700077c02 */ /* 0x004fe20008000f00 */
[----:B------:R-:W-:Y:S01]  /*11690*/  IMAD.U32 R6, RZ, RZ, UR6 ;  /* 0x00000006ff067e24 */ /* 0x000fe2000f8e00ff */
[----:B-----5:R-:W-:Y:S01]  /*116a0*/  MOV R11, UR5 ;  /* 0x00000005000b7c02 */ /* 0x020fe20008000f00 */
[----:B------:R-:W-:Y:S02]  /*116b0*/  IMAD.U32 R10, RZ, RZ, UR4 ;  /* 0x00000004ff0a7e24 */ /* 0x000fe4000f8e00ff */
[----:B------:R-:W-:Y:S07]  /*116c0*/  LEPC R20, `(.L_x_183) ;  /* 0x000000001014794e */ /* 0x000fee0000000000 */
[----:B-1-3--:R-:W-:Y:S05]  /*116d0*/  CALL.ABS.NOINC R14 ;  /* 0x000000000e007343 */ /* 0x00afea0003c00000 */
.L_x_183:
        /* <DEDUP_REMOVED lines=23> */
.L_x_184:
[----:B------:R-:W-:Y:S05]  /*11850*/  WARPSYNC.ALL ;  /* 0x0000000000007948 */ /* 0x000fea0003800000 */
[----:B------:R-:W-:Y:S11]  /*11860*/  R2UR UR4, R131 ;  /* 0x00000000830472ca */ /* 0x000ff600000e0000 */
[----:B------:R-:W-:Y:S02]  /*11870*/  @!UPT UIADD3 URZ, UPT, UPT, URZ, URZ, URZ ;  /* 0x000000fffffff290 */ /* 0x000fe4000fffe0ff */
[----:B------:R-:W4:Y:S02]  /*11880*/  LDTM.x32 R56, tmem[UR4+0x80] ;  /* 0x00008004003879ee */ /* 0x000f2400082c0000 */
[----:B----4-:R-:W-:Y:S01]  /*11890*/  NOP ;  /* 0x0000000000007918 */ /* 0x010fe20000000000 */
.L_x_182:
[----:B--2---:R-:W-:Y:S01]  /*118a0*/  SHF.L.U32 R6, R168, 0x10, RZ ;  /* 0x00000010a8067819 */ /* 0x004fe200000006ff */
[----:B------:R-:W-:Y:S01]  /*118b0*/  FMUL R0, R130, R24 ;  /* 0x0000001882007220 */ /* 0x000fe20000400000 */
[----:B------:R-:W-:Y:S01]  /*118c0*/  LOP3.LUT R8, R168, 0xffff0000, RZ, 0xc0, !PT ;  /* 0xffff0000a8087812 */ /* 0x000fe200078ec0ff */
[----:B------:R-:W-:Y:S01]  /*118d0*/  FMUL R3, R130, R25 ;  /* 0x0000001982037220 */ /* 0x000fe20000400000 */
[----:B------:R-:W-:Y:S01]  /*118e0*/  SHF.L.U32 R7, R169, 0x10, RZ ;  /* 0x00000010a9077819 */ /* 0x000fe200000006ff */
[----:B------:R-:W-:Y:S01]  /*118f0*/  FFMA R0, R133, R6, R0 ;  /* 0x0000000685007223 */ /* 0x000fe20000000000 */
[----:B------:R-:W-:Y:S01]  /*11900*/  LOP3.LUT R88, R169, 0xffff0000, RZ, 0xc0, !PT ;  /* 0xffff0000a9587812 */ /* 0x000fe200078ec0ff */
[----:B------:R-:W-:Y:S01]  /*11910*/  FFMA R3, R133, R8, R3 ;  /* 0x0000000885037223 */ /* 0x000fe20000000003 */
[----:B------:R-:W-:Y:S01]  /*11920*/  SHF.L.U32 R89, R170, 0x10, RZ ;  /* 0x00000010aa597819 */ /* 0x000fe200000006ff */
[----:B------:R-:W-:Y:S01]  /*11930*/  FMUL R4, R130, R26 ;  /* 0x0000001a82047220 */ /* 0x000fe20000400000 */
[----:B------:R-:W-:Y:S01]  /*11940*/  LOP3.LUT R90, R170, 0xffff0000, RZ, 0xc0, !PT ;  /* 0xffff0000aa5a7812 */ /* 0x000fe200078ec0ff */
[C---:B------:R-:W-:Y:S01]  /*11950*/  FMUL R5, R130.reuse, R27 ;  /* 0x0000001b82057220 */ /* 0x040fe20000400000 */
[----:B------:R-:W-:Y:S01]  /*11960*/  SHF.L.U32 R91, R171, 0x10, RZ ;  /* 0x00000010ab5b7819 */ /* 0x000fe200000006ff */
[----:B------:R-:W-:Y:S01]  /*11970*/  FFMA R4, R133, R7, R4 ;  /* 0x0000000785047223 */ /* 0x000fe20000000004 */
[----:B------:R-:W-:Y:S01]  /*11980*/  LOP3.LUT R92, R171, 0xffff0000, RZ, 0xc0, !PT ;  /* 0xffff0000ab5c7812 */ /* 0x000fe200078ec0ff */
[----:B------:R-:W-:Y:S01]  /*11990*/  FFMA R5, R133, R88, R5 ;  /* 0x0000005885057223 */ /* 0x000fe20000000005 */
[----:B------:R-:W-:Y:S01]  /*119a0*/  ISETP.NE.AND P1, PT, R189, R16, PT ;  /* 0x00000010bd00720c */ /* 0x000fe20003f25270 */
[----:B------:R-:W-:Y:S01]  /*119b0*/  FMUL R6, R130, R28 ;  /* 0x0000001c82067220 */ /* 0x000fe20000400000 */
[----:B-1----:R-:W-:Y:S01]  /*119c0*/  SHF.L.U32 R93, R164, 0x10, RZ ;  /* 0x00000010a45d7819 */ /* 0x002fe200000006ff */
[----:B------:R-:W-:Y:S01]  /*119d0*/  FMUL R7, R130, R29 ;  /* 0x0000001d82077220 */ /* 0x000fe20000400000 */
[----:B------:R-:W-:Y:S01]  /*119e0*/  LOP3.LUT R94, R164, 0xffff0000, RZ, 0xc0, !PT ;  /* 0xffff0000a45e7812 */ /* 0x000fe200078ec0ff */
        /* <DEDUP_REMOVED lines=27> */
[----:B------:R-:W-:Y:S01]  /*11ba0*/  F2FP.BF16.F32.PACK_AB R77, R5, R4 ;  /* 0x00000004054d723e */ /* 0x000fe200000010ff */
[C---:B------:R-:W-:Y:S01]  /*11bb0*/  FMUL R4, R130.reuse, R34 ;  /* 0x0000002282047220 */ /* 0x040fe20000400000 */
[----:B------:R-:W-:Y:S01]  /*11bc0*/  F2FP.BF16.F32.PACK_AB R32, R3, R0 ;  /* 0x000000000320723e */ /* 0x000fe200000010ff */
[C---:B------:R-:W-:Y:S01]  /*11bd0*/  FMUL R5, R130.reuse, R35 ;  /* 0x0000002382057220 */ /* 0x040fe20000400000 */
[C---:B------:R-:W-:Y:S01]  /*11be0*/  SHF.L.U32 R107, R163.reuse, 0x10, RZ ;  /* 0x00000010a36b7819 */ /* 0x040fe200000006ff */
[C---:B------:R-:W-:Y:S01]  /*11bf0*/  FMUL R18, R130.reuse, R64 ;  /* 0x0000004082127220 */ /* 0x040fe20000400000 */
[----:B------:R-:W-:Y:S01]  /*11c00*/  LOP3.LUT R108, R163, 0xffff0000, RZ, 0xc0, !PT ;  /* 0xffff0000a36c7812 */ /* 0x000fe200078ec0ff */
[C---:B------:R-:W-:Y:S01]  /*11c10*/  FMUL R64, R130.reuse, R78 ;  /* 0x0000004e82407220 */ /* 0x040fe20000400000 */
[----:B------:R-:W-:Y:S01]  /*11c20*/  F2FP.BF16.F32.PACK_AB R78, R7, R6 ;  /* 0x00000006074e723e */ /* 0x000fe200000010ff */
[----:B------:R-:W-:Y:S01]  /*11c30*/  FMUL R19, R130, R65 ;  /* 0x0000004182137220 */ /* 0x000fe20000400000 */
[----:B------:R-:W-:Y:S01]  /*11c40*/  SHF.L.U32 R109, R156, 0x10, RZ ;  /* 0x000000109c6d7819 */ /* 0x000fe200000006ff */
[C---:B------:R-:W-:Y:S01]  /*11c50*/  FMUL R65, R130.reuse, R79 ;  /* 0x0000004f82417220 */ /* 0x040fe20000400000 */
[----:B------:R-:W-:Y:S01]  /*11c60*/  F2FP.BF16.F32.PACK_AB R79, R9, R8 ;  /* 0x00000008094f723e */ /* 0x000fe200000010ff */
        /* <DEDUP_REMOVED lines=10> */
[----:B------:R-:W-:Y:S01]  /*11d10*/  FMUL R9, R130, R39 ;  /* 0x0000002782097220 */ /* 0x000fe20000400000 */
[----:B------:R-:W-:Y:S01]  /*11d20*/  SHF.L.U32 R115, R159, 0x10, RZ ;  /* 0x000000109f737819 */ /* 0x000fe200000006ff */
[----:B------:R-:W-:Y:S01]  /*11d30*/  FFMA R6, R133, R97, R6 ;  /* 0x0000006185067223 */ /* 0x000fe20000000006 */
[----:B------:R-:W-:Y:S01]  /*11d40*/  F2FP.BF16.F32.PACK_AB R33, R5, R4 ;  /* 0x000000040521723e */ /* 0x000fe200000010ff */
[----:B------:R-:W-:Y:S01]  /*11d50*/  FFMA R7, R133, R98, R7 ;  /* 0x0000006285077223 */ /* 0x000fe20000000007 */
[----:B------:R-:W-:Y:S01]  /*11d60*/  LOP3.LUT R116, R159, 0xffff0000, RZ, 0xc0, !PT ;  /* 0xffff00009f747812 */ /* 0x000fe200078ec0ff */
[C---:B------:R-:W-:Y:S01]  /*11d70*/  FFMA R8, R133.reuse, R99, R8 ;  /* 0x0000006385087223 */ /* 0x040fe20000000008 */
[C---:B------:R-:W-:Y:S01]  /*11d80*/  SHF.L.U32 R117, R152.reuse, 0x10, RZ ;  /* 0x0000001098757819 */ /* 0x040fe200000006ff */
[----:B------:R-:W-:Y:S01]  /*11d90*/  FFMA R9, R133, R100, R9 ;  /* 0x0000006485097223 */ /* 0x000fe20000000009 */
[----:B------:R-:W-:Y:S01]  /*11da0*/  F2FP.BF16.F32.PACK_AB R34, R7, R6 ;  /* 0x000000060722723e */ /* 0x000fe200000010ff */
[----:B------:R-:W-:Y:S01]  /*11db0*/  @!P1 STS.128 [R188+0x6000], R76 ;  /* 0x0060004cbc009388 */ /* 0x000fe20000000c00 */
[----:B------:R-:W-:Y:S01]  /*11dc0*/  LOP3.LUT R118, R152, 0xffff0000, RZ, 0xc0, !PT ;  /* 0xffff000098767812 */ /* 0x000fe200078ec0ff */
[C---:B------:R-:W-:Y:S01]  /*11dd0*/  FMUL R0, R130.reuse, R40 ;  /* 0x0000002882007220 */ /* 0x040fe20000400000 */
[----:B------:R-:W-:Y:S01]  /*11de0*/  F2FP.BF16.F32.PACK_AB R35, R9, R8 ;  /* 0x000000080923723e */ /* 0x000fe200000010ff */
[C---:B------:R-:W-:Y:S01]  /*11df0*/  FMUL R3, R130.reuse, R41 ;  /* 0x0000002982037220 */ /* 0x040fe20000400000 */
[C---:B------:R-:W-:Y:S01]  /*11e00*/  SHF.L.U32 R119, R153.reuse, 0x10, RZ ;  /* 0x0000001099777819 */ /* 0x040fe200000006ff */
[----:B------:R-:W-:Y:S01]  /*11e10*/  FMUL R4, R130, R42 ;  /* 0x0000002a82047220 */ /* 0x000fe20000400000 */
[----:B------:R-:W-:Y:S01]  /*11e20*/  LOP3.LUT R120, R153, 0xffff0000, RZ, 0xc0, !PT ;  /* 0xffff000099787812 */ /* 0x000fe200078ec0ff */
[----:B------:R1:W-:Y:S01]  /*11e30*/  @!P1 STS.128 [R198+0x6010], R32 ;  /* 0x00601020c6009388 */ /* 0x0003e20000000c00 */
[----:B------:R-:W-:Y:S01]  /*11e40*/  SHF.L.U32 R121, R154, 0x10, RZ ;  /* 0x000000109a797819 */ /* 0x000fe200000006ff */
[----:B------:R-:W-:Y:S01]  /*11e50*/  FMUL R5, R130, R43 ;  /* 0x0000002b82057220 */ /* 0x000fe20000400000 */
[----:B------:R-:W-:Y:S01]  /*11e60*/  LOP3.LUT R122, R154, 0xffff0000, RZ, 0xc0, !PT ;  /* 0xffff00009a7a7812 */ /* 0x000fe200078ec0ff */
[----:B------:R-:W-:Y:S01]  /*11e70*/  FFMA R0, R133, R101, R0 ;  /* 0x0000006585007223 */ /* 0x000fe20000000000 */
[C---:B------:R-:W-:Y:S01]  /*11e80*/  SHF.L.U32 R123, R155.reuse, 0x10, RZ ;  /* 0x000000109b7b7819 */ /* 0x040fe200000006ff */
[----:B------:R-:W-:Y:S01]  /*11e90*/  FMUL R6, R130, R44 ;  /* 0x0000002c82067220 */ /* 0x000fe20000400000 */
[----:B------:R-:W-:Y:S01]  /*11ea0*/  LOP3.LUT R124, R155, 0xffff0000, RZ, 0xc0, !PT ;  /* 0xffff00009b7c7812 */ /* 0x000fe200078ec0ff */
[C---:B------:R-:W-:Y:S01]  /*11eb0*/  FFMA R3, R133.reuse, R102, R3 ;  /* 0x0000006685037223 */ /* 0x040fe20000000003 */
[----:B------:R-:W-:Y:S01]  /*11ec0*/  SHF.L.U32 R125, R148, 0x10, RZ ;  /* 0x00000010947d7819 */ /* 0x000fe200000006ff */
[----:B------:R-:W-:Y:S01]  /*11ed0*/  FMUL R7, R130, R45 ;  /* 0x0000002d82077220 */ /* 0x000fe20000400000 */
[----:B------:R-:W-:Y:S01]  /*11ee0*/  LOP3.LUT R126, R148, 0xffff0000, RZ, 0xc0, !PT ;  /* 0xffff0000947e7812 */ /* 0x000fe200078ec0ff */
[----:B------:R-:W-:Y:S01]  /*11ef0*/  FFMA R4, R133, R103, R4 ;  /* 0x0000006785047223 */ /* 0x000fe20000000004 */
[----:B------:R-:W-:Y:S01]  /*11f00*/  F2FP.BF16.F32.PACK_AB R36, R3, R0 ;  /* 0x000000000324723e */ /* 0x000fe200000010ff */
[C---:B------:R-:W-:Y:S01]  /*11f10*/  FMUL R8, R130.reuse, R46 ;  /* 0x0000002e82087220 */ /* 0x040fe20000400000 */
[----:B------:R-:W-:Y:S01]  /*11f20*/  SHF.L.U32 R127, R149, 0x10, RZ ;  /* 0x00000010957f7819 */ /* 0x000fe200000006ff */
[----:B------:R-:W-:Y:S01]  /*11f30*/  FFMA R5, R133, R104, R5 ;  /* 0x0000006885057223 */ /* 0x000fe20000000005 */
[----:B------:R-:W-:Y:S01]  /*11f40*/  LOP3.LUT R128, R149, 0xffff0000, RZ, 0xc0, !PT ;  /* 0xffff000095807812 */ /* 0x000fe200078ec0ff */
[----:B------:R-:W-:Y:S01]  /*11f50*/  FMUL R9, R130, R47 ;  /* 0x0000002f82097220 */ /* 0x000fe20000400000 */
[C---:B------:R-:W-:Y:S01]  /*11f60*/  SHF.L.U32 R129, R150.reuse, 0x10, RZ ;  /* 0x0000001096817819 */ /* 0x040fe200000006ff */
[----:B------:R-:W-:Y:S01]  /*11f70*/  FFMA R6, R133, R105, R6 ;  /* 0x0000006985067223 */ /* 0x000fe20000000006 */
[----:B------:R-:W-:Y:S01]  /*11f80*/  F2FP.BF16.F32.PACK_AB R37, R5, R4 ;  /* 0x000000040525723e */ /* 0x000fe200000010ff */
[C---:B------:R-:W-:Y:S01]  /*11f90*/  FFMA R7, R133.reuse, R106, R7 ;  /* 0x0000006a85077223 */ /* 0x040fe20000000007 */
[----:B------:R-:W-:Y:S01]  /*11fa0*/  LOP3.LUT R132, R150, 0xffff0000, RZ, 0xc0, !PT ;  /* 0xffff000096847812 */ /* 0x000fe200078ec0ff */
[----:B------:R-:W-:Y:S01]  /*11fb0*/  FFMA R8, R133, R107, R8 ;  /* 0x0000006b85087223 */ /* 0x000fe20000000008 */
[----:B------:R-:W-:Y:S01]  /*11fc0*/  SHF.L.U32 R131, R151, 0x10, RZ ;  /* 0x0000001097837819 */ /* 0x000fe200000006ff */
[----:B------:R-:W-:Y:S01]  /*11fd0*/  FFMA R9, R133, R108, R9 ;  /* 0x0000006c85097223 */ /* 0x000fe20000000009 */
[----:B------:R-:W-:Y:S01]  /*11fe0*/  F2FP.BF16.F32.PACK_AB R38, R7, R6 ;  /* 0x000000060726723e */ /* 0x000fe200000010ff */
[C---:B------:R-:W-:Y:S01]  /*11ff0*/  FMUL R0, R130.reuse, R48 ;  /* 0x0000003082007220 */ /* 0x040fe20000400000 */
[----:B------:R-:W-:Y:S01]  /*12000*/  LOP3.LUT R134, R151, 0xffff0000, RZ, 0xc0, !PT ;  /* 0xffff000097867812 */ /* 0x000fe200078ec0ff */
[C---:B------:R-:W-:Y:S01]  /*12010*/  FMUL R3, R130.reuse, R49 ;  /* 0x0000003182037220 */ /* 0x040fe20000400000 */
[----:B------:R-:W-:Y:S01]  /*12020*/  F2FP.BF16.F32.PACK_AB R39, R9, R8 ;  /* 0x000000080927723e */ /* 0x000fe200000010ff */
[----:B------:R-:W-:Y:S01]  /*12030*/  FMUL R4, R130, R50 ;  /* 0x0000003282047220 */ /* 0x000fe20000400000 */
[----:B------:R-:W-:Y:S01]  /*12040*/  SHF.L.U32 R135, R140, 0x10, RZ ;  /* 0x000000108c877819 */ /* 0x000fe200000006ff */
[----:B------:R-:W-:Y:S01]  /*12050*/  FMUL R5, R130, R51 ;  /* 0x0000003382057220 */ /* 0x000fe20000400000 */
[----:B------:R-:W-:Y:S01]  /*12060*/  LOP3.LUT R136, R140, 0xffff0000, RZ, 0xc0, !PT ;  /* 0xffff00008c887812 */ /* 0x000fe200078ec0ff */
[----:B------:R-:W-:Y:S01]  /*12070*/  FFMA R0, R133, R109, R0 ;  /* 0x0000006d85007223 */ /* 0x000fe20000000000 */
[C---:B------:R-:W-:Y:S01]  /*12080*/  SHF.L.U32 R137, R141.reuse, 0x10, RZ ;  /* 0x000000108d897819 */ /* 0x040fe200000006ff */
[----:B------:R-:W-:Y:S01]  /*12090*/  FMUL R6, R130, R52 ;  /* 0x0000003482067220 */ /* 0x000fe20000400000 */
[----:B------:R-:W-:Y:S01]  /*120a0*/  LOP3.LUT R138, R141, 0xffff0000, RZ, 0xc0, !PT ;  /* 0xffff00008d8a7812 */ /* 0x000fe200078ec0ff */
[----:B------:R2:W-:Y:S01]  /*120b0*/  @!P1 STS.128 [R196+0x6020], R36 ;  /* 0x00602024c4009388 */ /* 0x0005e20000000c00 */
[C---:B------:R-:W-:Y:S01]  /*120c0*/  FFMA R3, R133.reuse, R110, R3 ;  /* 0x0000006e85037223 */ /* 0x040fe20000000003 */
[C---:B------:R-:W-:Y:S01]  /*120d0*/  SHF.L.U32 R139, R142.reuse, 0x10, RZ ;  /* 0x000000108e8b7819 */ /* 0x040fe200000006ff */
[C---:B------:R-:W-:Y:S01]  /*120e0*/  FFMA R4, R133.reuse, R111, R4 ;  /* 0x0000006f85047223 */ /* 0x040fe20000000004 */
[C---:B------:R-:W-:Y:S01]  /*120f0*/  FFMA R5, R133.reuse, R112, R5 ;  /* 0x0000007085057223 */ /* 0x040fe20000000005 */
[----:B------:R-:W-:Y:S01]  /*12100*/  LOP3.LUT R140, R142, 0xffff0000, RZ, 0xc0, !PT ;  /* 0xffff00008e8c7812 */ /* 0x000fe200078ec0ff */
[----:B------:R-:W-:Y:S01]  /*12110*/  FFMA R6, R133, R113, R6 ;  /* 0x0000007185067223 */ /* 0x000fe20000000006 */
[----:B-1----:R-:W-:Y:S01]  /*12120*/  F2FP.BF16.F32.PACK_AB R32, R3, R0 ;  /* 0x000000000320723e */ /* 0x002fe200000010ff */
[C---:B------:R-:W-:Y:S01]  /*12130*/  FMUL R7, R130.reuse, R53 ;  /* 0x0000003582077220 */ /* 0x040fe20000400000 */
[----:B------:R-:W-:Y:S01]  /*12140*/  F2FP.BF16.F32.PACK_AB R33, R5, R4 ;  /* 0x000000040521723e */ /* 0x000fe200000010ff */
[C---:B------:R-:W-:Y:S01]  /*12150*/  FMUL R8, R130.reuse, R54 ;  /* 0x0000003682087220 */ /* 0x040fe20000400000 */
[C---:B------:R-:W-:Y:S01]  /*12160*/  FMUL R9, R130.reuse, R55 ;  /* 0x0000003782097220 */ /* 0x040fe20000400000 */
[----:B------:R-:W-:Y:S01]  /*12170*/  FFMA R7, R133, R114, R7 ;  /* 0x0000007285077223 */ /* 0x000fe20000000007 */
[C---:B------:R-:W-:Y:S01]  /*12180*/  FMUL R10, R130.reuse, R56 ;  /* 0x00000038820a7220 */ /* 0x040fe20000400000 */
[----:B------:R-:W-:Y:S01]  /*12190*/  SHF.L.U32 R141, R143, 0x10, RZ ;  /* 0x000000108f8d7819 */ /* 0x000fe200000006ff */
[C---:B------:R-:W-:Y:S01]  /*121a0*/  FFMA R8, R133.reuse, R115, R8 ;  /* 0x0000007385087223 */ /* 0x040fe20000000008 */
[----:B------:R-:W-:Y:S01]  /*121b0*/  FFMA R9, R133, R116, R9 ;  /* 0x0000007485097223 */ /* 0x000fe20000000009 */
[----:B------:R-:W-:Y:S01]  /*121c0*/  F2FP.BF16.F32.PACK_AB R34, R7, R6 ;  /* 0x000000060722723e */ /* 0x000fe200000010ff */
[----:B------:R-:W-:Y:S01]  /*121d0*/  FFMA R10, R133, R117, R10 ;  /* 0x00000075850a7223 */ /* 0x000fe2000000000a */
[C---:B------:R-:W-:Y:S01]  /*121e0*/  FMUL R11, R130.reuse, R57 ;  /* 0x00000039820b7220 */ /* 0x040fe20000400000 */
[----:B------:R-:W-:Y:S01]  /*121f0*/  LOP3.LUT R142, R143, 0xffff0000, RZ, 0xc0, !PT ;  /* 0xffff00008f8e7812 */ /* 0x000fe200078ec0ff */
[C---:B------:R-:W-:Y:S01]  /*12200*/  FMUL R12, R130.reuse, R58 ;  /* 0x0000003a820c7220 */ /* 0x040fe20000400000 */
[----:B------:R-:W-:Y:S01]  /*12210*/  F2FP.BF16.F32.PACK_AB R35, R9, R8 ;  /* 0x000000080923723e */ /* 0x000fe200000010ff */
[----:B------:R-:W-:Y:S01]  /*12220*/  FFMA R11, R133, R118, R11 ;  /* 0x00000076850b7223 */ /* 0x000fe2000000000b */
[C---:B------:R-:W-:Y:S01]  /*12230*/  FMUL R13, R130.reuse, R59 ;  /* 0x0000003b820d7220 */ /* 0x040fe20000400000 */
[C---:B------:R-:W-:Y:S01]  /*12240*/  FMUL R14, R130.reuse, R60 ;  /* 0x0000003c820e7220 */ /* 0x040fe20000400000 */
[----:B------:R-:W-:Y:S01]  /*12250*/  FMUL R15, R130, R61 ;  /* 0x0000003d820f7220 */ /* 0x000fe20000400000 */
[----:B------:R2:W-:Y:S01]  /*12260*/  @!P1 STS.128 [R195+0x6010], R32 ;  /* 0x00601020c3009388 */ /* 0x0005e20000000c00 */
[----:B------:R-:W-:Y:S01]  /*12270*/  F2FP.BF16.F32.PACK_AB R4, R11, R10 ;  /* 0x0000000a0b04723e */ /* 0x000fe200000010ff */
[C---:B------:R-:W-:Y:S01]  /*12280*/  FFMA R12, R133.reuse, R119, R12 ;  /* 0x00000077850c7223 */ /* 0x040fe2000000000c */
[C---:B------:R-:W-:Y:S01]  /*12290*/  SHF.L.U32 R25, R144.reuse, 0x10, RZ ;  /* 0x0000001090197819 */ /* 0x040fe200000006ff */
[C---:B------:R-:W-:Y:S01]  /*122a0*/  FFMA R13, R133.reuse, R120, R13 ;  /* 0x00000078850d7223 */ /* 0x040fe2000000000d */
[C---:B------:R-:W-:Y:S01]  /*122b0*/  FFMA R14, R133.reuse, R121, R14 ;  /* 0x00000079850e7223 */ /* 0x040fe2000000000e */
[----:B------:R-:W-:Y:S01]  /*122c0*/  LOP3.LUT R24, R144, 0xffff0000, RZ, 0xc0, !PT ;  /* 0xffff000090187812 */ /* 0x000fe200078ec0ff */
[C---:B------:R-:W-:Y:S01]  /*122d0*/  FFMA R15, R133.reuse, R122, R15 ;  /* 0x0000007a850f7223 */ /* 0x040fe2000000000f */
[C---:B------:R-:W-:Y:S01]  /*122e0*/  FFMA R16, R133.reuse, R123, R16 ;  /* 0x0000007b85107223 */ /* 0x040fe20000000010 */
[C---:B------:R-:W-:Y:S01]  /*122f0*/  FMUL R20, R130.reuse, R66 ;  /* 0x0000004282147220 */ /* 0x040fe20000400000 */
        /* <DEDUP_REMOVED lines=8> */
[----:B------:R-:W-:Y:S01]  /*12380*/  FFMA R21, R133, R128, R21 ;  /* 0x0000008085157223 */ /* 0x000fe20000000015 */
[C---:B------:R-:W-:Y:S01]  /*12390*/  FMUL R57, R130.reuse, R71 ;  /* 0x0000004782397220 */ /* 0x040fe20000400000 */
[----:B------:R-:W-:Y:S01]  /*123a0*/  F2FP.BF16.F32.PACK_AB R5, R13, R12 ;  /* 0x0000000c0d05723e */ /* 0x000fe200000010ff */
[----:B------:R-:W-:Y:S01]  /*123b0*/  FFMA R22, R133, R129, R22 ;  /* 0x0000008185167223 */ /* 0x000fe20000000016 */
[----:B------:R-:W-:Y:S01]  /*123c0*/  F2FP.BF16.F32.PACK_AB R6, R15, R14 ;  /* 0x0000000e0f06723e */ /* 0x000fe200000010ff */
[C---:B------:R-:W-:Y:S01]  /*123d0*/  FMUL R58, R130.reuse, R72 ;  /* 0x00000048823a7220 */ /* 0x040fe20000400000 */
[----:B------:R-:W-:Y:S01]  /*123e0*/  F2FP.BF16.F32.PACK_AB R7, R17, R16 ;  /* 0x000000101107723e */ /* 0x000fe200000010ff */
[C---:B------:R-:W-:Y:S01]  /*123f0*/  FFMA R23, R133.reuse, R132, R23 ;  /* 0x0000008485177223 */ /* 0x040fe20000000017 */
[C---:B------:R-:W-:Y:S01]  /*12400*/  FMUL R59, R130.reuse, R73 ;  /* 0x00000049823b7220 */ /* 0x040fe20000400000 */
[----:B------:R-:W-:Y:S01]  /*12410*/  FFMA R56, R133, R131, R56 ;  /* 0x0000008385387223 */ /* 0x000fe20000000038 */
[C---:B------:R-:W-:Y:S01]  /*12420*/  FMUL R60, R130.reuse, R74 ;  /* 0x0000004a823c7220 */ /* 0x040fe20000400000 */
[----:B------:R2:W-:Y:S01]  /*12430*/  @!P1 STS.128 [R188+0x7000], R4 ;  /* 0x00700004bc009388 */ /* 0x0005e20000000c00 */
[----:B------:R-:W-:Y:S01]  /*12440*/  F2FP.BF16.F32.PACK_AB R8, R19, R18 ;  /* 0x000000121308723e */ /* 0x000fe200000010ff */
[C---:B------:R-:W-:Y:S01]  /*12450*/  FFMA R57, R133.reuse, R134, R57 ;  /* 0x0000008685397223 */ /* 0x040fe20000000039 */
[C---:B------:R-:W-:Y:S01]  /*12460*/  FMUL R61, R130.reuse, R75 ;  /* 0x0000004b823d7220 */ /* 0x040fe20000400000 */
[C---:B------:R-:W-:Y:S01]  /*12470*/  FFMA R58, R133.reuse, R135, R58 ;  /* 0x00000087853a7223 */ /* 0x040fe2000000003a */
[C---:B------:R-:W-:Y:S01]  /*12480*/  FFMA R59, R133.reuse, R136, R59 ;  /* 0x00000088853b7223 */ /* 0x040fe2000000003b */
[C---:B------:R-:W-:Y:S01]  /*12490*/  FFMA R60, R133.reuse, R137, R60 ;  /* 0x00000089853c7223 */ /* 0x040fe2000000003c */
[----:B------:R-:W-:Y:S01]  /*124a0*/  FFMA R61, R133, R138, R61 ;  /* 0x0000008a853d7223 */ /* 0x000fe2000000003d */
[----:B------:R-:W-:Y:S01]  /*124b0*/  F2FP.BF16.F32.PACK_AB R9, R21, R20 ;  /* 0x000000141509723e */ /* 0x000fe200000010ff */
[----:B------:R-:W-:Y:S01]  /*124c0*/  FFMA R62, R133, R139, R62 ;  /* 0x0000008b853e7223 */ /* 0x000fe2000000003e */
[----:B------:R-:W-:Y:S01]  /*124d0*/  F2FP.BF16.F32.PACK_AB R10, R23, R22 ;  /* 0x00000016170a723e */ /* 0x000fe200000010ff */
[C---:B------:R-:W-:Y:S01]  /*124e0*/  FMUL R66, R130.reuse, R80 ;  /* 0x0000005082427220 */ /* 0x040fe20000400000 */
[----:B------:R-:W-:Y:S01]  /*124f0*/  F2FP.BF16.F32.PACK_AB R11, R57, R56 ;  /* 0x00000038390b723e */ /* 0x000fe200000010ff */
[----:B------:R-:W-:Y:S01]  /*12500*/  FFMA R63, R133, R140, R63 ;  /* 0x0000008c853f7223 */ /* 0x000fe2000000003f */
[C---:B------:R-:W-:Y:S01]  /*12510*/  FMUL R67, R130.reuse, R81 ;  /* 0x0000005182437220 */ /* 0x040fe20000400000 */
[----:B------:R-:W-:Y:S01]  /*12520*/  SHF.L.U32 R27, R145, 0x10, RZ ;  /* 0x00000010911b7819 */ /* 0x000fe200000006ff */
[----:B------:R-:W-:Y:S01]  /*12530*/  FFMA R64, R133, R141, R64 ;  /* 0x0000008d85407223 */ /* 0x000fe20000000040 */
[----:B------:R2:W-:Y:S01]  /*12540*/  @!P1 STS.128 [R198+0x7010], R8 ;  /* 0x00701008c6009388 */ /* 0x0005e20000000c00 */
[C---:B------:R-:W-:Y:S01]  /*12550*/  FMUL R68, R130.reuse, R82 ;  /* 0x0000005282447220 */ /* 0x040fe20000400000 */
[----:B------:R-:W-:Y:S01]  /*12560*/  LOP3.LUT R26, R145, 0xffff0000, RZ, 0xc0, !PT ;  /* 0xffff0000911a7812 */ /* 0x000fe200078ec0ff */
[C---:B------:R-:W-:Y:S01]  /*12570*/  FFMA R65, R133.reuse, R142, R65 ;  /* 0x0000008e85417223 */ /* 0x040fe20000000041 */
[----:B------:R-:W-:Y:S01]  /*12580*/  FMUL R69, R130, R83 ;  /* 0x0000005382457220 */ /* 0x000fe20000400000 */
[----:B------:R-:W-:Y:S01]  /*12590*/  SHF.L.U32 R29, R146, 0x10, RZ ;  /* 0x00000010921d7819 */ /* 0x000fe200000006ff */
[C---:B------:R-:W-:Y:S01]  /*125a0*/  FFMA R66, R133.reuse, R25, R66 ;  /* 0x0000001985427223 */ /* 0x040fe20000000042 */
[----:B------:R-:W-:Y:S01]  /*125b0*/  FMUL R70, R130, R84 ;  /* 0x0000005482467220 */ /* 0x000fe20000400000 */
[----:B------:R-:W-:Y:S01]  /*125c0*/  LOP3.LUT R28, R146, 0xffff0000, RZ, 0xc0, !PT ;  /* 0xffff0000921c7812 */ /* 0x000fe200078ec0ff */
[----:B------:R-:W-:Y:S01]  /*125d0*/  FFMA R67, R133, R24, R67 ;  /* 0x0000001885437223 */ /* 0x000fe20000000043 */
[C---:B------:R-:W-:Y:S01]  /*125e0*/  FMUL R71, R130.reuse, R85 ;  /* 0x0000005582477220 */ /* 0x040fe20000400000 */
[----:B------:R-:W-:Y:S01]  /*125f0*/  SHF.L.U32 R31, R147, 0x10, RZ ;  /* 0x00000010931f7819 */ /* 0x000fe200000006ff */
[----:B------:R-:W-:Y:S01]  /*12600*/  FFMA R68, R133, R27, R68 ;  /* 0x0000001b85447223 */ /* 0x000fe20000000044 */
[C---:B------:R-:W-:Y:S01]  /*12610*/  FMUL R72, R130.reuse, R86 ;  /* 0x0000005682487220 */ /* 0x040fe20000400000 */
[----:B------:R-:W-:Y:S01]  /*12620*/  LOP3.LUT R30, R147, 0xffff0000, RZ, 0xc0, !PT ;  /* 0xffff0000931e7812 */ /* 0x000fe200078ec0ff */
[----:B------:R-:W-:Y:S01]  /*12630*/  FFMA R69, R133, R26, R69 ;  /* 0x0000001a85457223 */ /* 0x000fe20000000045 */
        /* <DEDUP_REMOVED lines=13> */
[----:B------:R-:W-:Y:S02]  /*12710*/  F2FP.BF16.F32.PACK_AB R19, R73, R72 ;  /* 0x000000484913723e */ /* 0x000fe400000010ff */
[----:B------:R-:W-:Y:S03]  /*12720*/  ISETP.NE.AND P0, PT, R189, RZ, PT ;  /* 0x000000ffbd00720c */ /* 0x000fe60003f05270 */
[----:B------:R2:W-:Y:S01]  /*12730*/  @!P1 STS.128 [R195+0x7010], R16 ;  /* 0x00701010c3009388 */ /* 0x0005e20000000c00 */
[----:B------:R-:W-:Y:S01]  /*12740*/  @!PT LDS RZ, [RZ] ;  /* 0x00000000fffff984 */ /* 0x000fe20000000800 */
[----:B------:R-:W-:Y:S01]  /*12750*/  @!PT LDS RZ, [RZ] ;  /* 0x00000000fffff984 */ /* 0x000fe20000000800 */
[----:B------:R-:W-:Y:S01]  /*12760*/  @!PT LDS RZ, [RZ] ;  /* 0x00000000fffff984 */ /* 0x000fe20000000800 */
[----:B------:R-:W-:Y:S01]  /*12770*/  @!PT LDS RZ, [RZ] ;  /* 0x00000000fffff984 */ /* 0x000fe20000000800 */
[----:B------:R1:W-:Y:S07]  /*12780*/  MEMBAR.ALL.CTA ;  /* 0x0000000000007992 */ /* 0x0003ee0000008000 */
[----:B-1----:R-:W1:Y:S01]  /*12790*/  FENCE.VIEW.ASYNC.S ;  /* 0x00000000000073c6 */ /* 0x002e620000000000 */
[----:B------:R-:W-:Y:S05]  /*127a0*/  WARPSYNC.ALL ;  /* 0x0000000000007948 */ /* 0x000fea0003800000 */
[----:B------:R-:W-:Y:S01]  /*127b0*/  BSSY.RECONVERGENT B0, `(.L_x_185) ;  /* 0x0000011000007945 */ /* 0x000fe20003800200 */
        /* <DEDUP_REMOVED lines=16> */
.L_x_186:
[----:B------:R-:W-:Y:S05]  /*128c0*/  BSYNC.RECONVERGENT B0 ;  /* 0x0000000000007941 */ /* 0x000fea0003800200 */
.L_x_185:
[----:B------:R-:W-:Y:S01]  /*128d0*/  BAR.SYNC.DEFER_BLOCKING 0x1, 0x80 ;  /* 0x0042000000007b1d */ /* 0x000fe20000010000 */
[----:B------:R-:W-:Y:S09]  /*128e0*/  UISETP.NE.AND UP0, UPT, UR53, -0x8, UPT ;  /* 0xfffffff83500788c */ /* 0x000ff2000bf05270 */
[----:B------:R-:W-:Y:S05]  /*128f0*/  BRA.U !UP0, `(.L_x_187) ;  /* 0x0000000108247547 */ /* 0x000fea000b800000 */
[----:B------:R-:W-:Y:S01]  /*12900*/  ISETP.NE.AND P0, PT, R194, RZ, PT ;  /* 0x000000ffc200720c */ /* 0x000fe20003f05270 */
[----:B------:R-:W-:Y:S01]  /*12910*/  IMAD.U32 R0, RZ, RZ, UR47 ;  /* 0x0000002fff007e24 */ /* 0x000fe2000f8e00ff */
[----:B------:R-:W-:Y:S04]  /*12920*/  UIADD3 UR4, UPT, UPT, UR47, 0x1, URZ ;  /* 0x000000012f047890 */ /* 0x000fe8000fffe0ff */
[----:B------:R-:W-:Y:S04]  /*12930*/  UISETP.NE.AND UP0, UPT, UR4, 0x4, UPT ;  /* 0x000000040400788c */ /* 0x000fe8000bf05270 */
[----:B------:R-:W-:Y:S03]  /*12940*/  USEL UR47, UR4, URZ, UP0 ;  /* 0x000000ff042f7287 */ /* 0x000fe60008000000 */
[----:B------:R-:W-:Y:S05]  /*12950*/  @P0 LEA R0, R0, UR44, 0x3 ;  /* 0x0000002c00000c11 */ /* 0x000fea000f8e18ff */
[----:B------:R-:W-:Y:S05]  /*12960*/  @P0 VIADD R3, R0, 0x50 ;  /* 0x0000005000030836 */ /* 0x000fea0000000000 */
[----:B------:R-:W-:Y:S04]  /*12970*/  @P0 PRMT R3, R200, 0x654, R3 ;  /* 0x00000654c8030816 */ /* 0x000fe80000000003 */
[----:B------:R1:W-:Y:S03]  /*12980*/  @P0 SYNCS.ARRIVE.TRANS64.RED.A1T0 RZ, [R3+URZ], RZ ;  /* 0x000000ff03ff09a7 */ /* 0x0003e600081004ff */
.L_x_187:
[----:B------:R-:W-:Y:S01]  /*12990*/  R2UR UR6, R193 ;  /* 0x00000000c10672ca */ /* 0x000fe200000e0000 */
[----:B------:R-:W-:Y:S01]  /*129a0*/  UIADD3 UR53, UPT, UPT, UR53, 0x8, URZ ;  /* 0x0000000835357890 */ /* 0x000fe2000fffe0ff */
[----:B------:R-:W-:Y:S01]  /*129b0*/  R2UR UR5, R178 ;  /* 0x00000000b20572ca */ /* 0x000fe200000e0000 */
[----:B------:R-:W-:Y:S01]  /*129c0*/  ULOP3.LUT UR43, UR43, 0x1, URZ, 0x3c, !UPT ;  /* 0x000000012b2b7892 */ /* 0x000fe2000f8e3cff */
[----:B------:R-:W-:Y:S02]  /*129d0*/  R2UR UR4, R179 ;  /* 0x00000000b30472ca */ /* 0x000fe400000e0000 */
[----:B------:R-:W-:Y:S02]  /*129e0*/  R2UR UR36, R192 ;  /* 0x00000000c02472ca */ /* 0x000fe400000e0000 */
[C---:B------:R-:W-:Y:S04]  /*129f0*/  ISETP.NE.AND P0, PT, R183.reuse, 0x2, PT ;  /* 0x00000002b700780c */ /* 0x040fe80003f05270 */
[----:B-1----:R-:W-:Y:S01]  /*12a00*/  SEL R3, RZ, 0x1, P0 ;  /* 0x00000001ff037807 */ /* 0x002fe20000000000 */
[----:B------:R-:W-:Y:S01]  /*12a10*/  UISETP.NE.AND UP0, UPT, UR6, URZ, UPT ;  /* 0x000000ff0600728c */ /* 0x000fe2000bf05270 */
[----:B------:R-:W-:Y:S01]  /*12a20*/  SEL R183, R183, RZ, P0 ;  /* 0x000000ffb7b77207 */ /* 0x000fe20000000000 */
[----:B------:R-:W-:Y:S01]  /*12a30*/  UIADD3 UR24, UPT, UPT, UR37, UR5, URZ ;  /* 0x0000000525187290 */ /* 0x000fe2000fffe0ff */
[----:B------:R-:W-:Y:S01]  /*12a40*/  LOP3.LUT R186, R186, R3, RZ, 0x3c, !PT ;  /* 0x00000003baba7212 */ /* 0x000fe200078e3cff */
[----:B------:R-:W-:Y:S05]  /*12a50*/  UIADD3 UR12, UPT, UPT, UR38, UR4, URZ ;  /* 0x00000004260c7290 */ /* 0x000fea000fffe0ff */
[----:B------:R-:W-:Y:S07]  /*12a60*/  BRA.U UP0, `(.L_x_188) ;  /* 0xffffff3d00007547 */ /* 0x000fee000b83ffff */
[----:B------:R-:W-:Y:S01]  /*12a70*/  R2UR UR4, R180 ;  /* 0x00000000b40472ca */ /* 0x000fe200000e0000 */
[----:B------:R-:W-:-:S12]  /*12a80*/  SYNCS.ARRIVE.TRANS64.A1T0 RZ, [UR44+0xd0], RZ ;  /* 0x0000d0ffffff79a7 */ /* 0x000fd8000810002c */
[----:B------:R-:W-:-:S09]  /*12a90*/  UISETP.NE.AND UP0, UPT, UR4, URZ, UPT ;  /* 0x000000ff0400728c */ /* 0x000fd2000bf05270 */
[----:B------:R-:W-:Y:S05]  /*12aa0*/  BRA.U !UP0, `(.L_x_189) ;  /* 0x0000000108487547 */ /* 0x000fea000b800000 */
[----:B------:R-:W1:Y:S02]  /*12ab0*/  LDCU.64 UR4, c[0x0][0xc90] ;  /* 0x00019200ff0477ac */ /* 0x000e640008000a00 */
[----:B-1----:R-:W-:-:S04]  /*12ac0*/  UISETP.NE.U32.AND UP0, UPT, UR4, URZ, UPT ;  /* 0x000000ff0400728c */ /* 0x002fc8000bf05070 */
[----:B------:R-:W-:-:S09]  /*12ad0*/  UISETP.NE.AND.EX UP0, UPT, UR5, URZ, UPT, UP0 ;  /* 0x000000ff0500728c */ /* 0x000fd2000bf05300 */
[----:B------:R-:W-:Y:S05]  /*12ae0*/  BRA.U UP0, `(.L_x_190) ;  /* 0x00000001000c7547 */ /* 0x000fea000b800000 */
[----:B------:R-:W-:-:S13]  /*12af0*/  FSETP.NEU.AND P0, PT, R133, RZ, PT ;  /* 0x000000ff8500720b */ /* 0x000fda0003f0d000 */
[----:B------:R-:W-:Y:S05]  /*12b00*/  @!P0 EXIT ;  /* 0x000000000000894d */ /* 0x000fea0003800000 */
[----:B------:R-:W-:Y:S05]  /*12b10*/  BRA `(.L_x_189) ;  /* 0x00000000002c7947 */ /* 0x000fea0003800000 */
.L_x_190:
[----:B------:R-:W-:Y:S01]  /*12b20*/  ISETP.NE.AND P0, PT, R182, RZ, PT ;  /* 0x000000ffb600720c */ /* 0x000fe20003f05270 */
[----:B------:R-:W-:-:S12]  /*12b30*/  BSSY.RECONVERGENT B0, `(.L_x_189) ;  /* 0x0000009000007945 */ /* 0x000fd80003800200 */
[----:B------:R-:W-:Y:S05]  /*12b40*/  @P0 BRA `(.L_x_191) ;  /* 0x0000000000140947 */ /* 0x000fea0003800000 */
[----:B------:R-:W1:Y:S02]  /*12b50*/  LDCU.64 UR4, c[0x0][0xc88] ;  /* 0x00019100ff0477ac */ /* 0x000e640008000a00 */
[----:B-1----:R-:W-:-:S04]  /*12b60*/  ISETP.NE.U32.AND P0, PT, RZ, UR4, PT ;  /* 0x00000004ff007c0c */ /* 0x002fc8000bf05070 */
[----:B------:R-:W-:-:S13]  /*12b70*/  ISETP.NE.AND.EX P0, PT, RZ, UR5, PT, P0 ;  /* 0x00000005ff007c0c */ /* 0x000fda000bf05300 */
[----:B------:R-:W-:Y:S05]  /*12b80*/  @!P0 EXIT ;  /* 0x000000000000894d */ /* 0x000fea0003800000 */
[----:B------:R-:W-:Y:S05]  /*12b90*/  BRA `(.L_x_192) ;  /* 0x0000000000087947 */ /* 0x000fea0003800000 */
.L_x_191:
[----:B------:R-:W-:-:S13]  /*12ba0*/  FSETP.NEU.AND P0, PT, R133, RZ, PT ;  /* 0x000000ff8500720b */ /* 0x000fda0003f0d000 */
[----:B------:R-:W-:Y:S05]  /*12bb0*/  @!P0 EXIT ;  /* 0x000000000000894d */ /* 0x000fea0003800000 */
.L_x_192:
[----:B------:R-:W-:Y:S05]  /*12bc0*/  BSYNC.RECONVERGENT B0 ;  /* 0x0000000000007941 */ /* 0x000fea0003800200 */
.L_x_189:
[----:B------:R-:W1:Y:S01]  /*12bd0*/  S2UR UR5, SR_CgaCtaId ;  /* 0x00000000000579c3 */ /* 0x000e620000008800 */
[----:B------:R-:W-:Y:S01]  /*12be0*/  ULEA UR4, UR47, UR44, 0x3 ;  /* 0x0000002c2f047291 */ /* 0x000fe2000f8e18ff */
[----:B------:R-:W-:-:S04]  /*12bf0*/  DEPBAR.LE SB0, 0x0 ;  /* 0x000080000000791a */ /* 0x000fc80000000000 */
[----:B------:R-:W-:-:S04]  /*12c00*/  UIADD3 UR4, UPT, UPT, UR4, 0x50, URZ ;  /* 0x0000005004047890 */ /* 0x000fc8000fffe0ff */
[----:B-1----:R-:W-:-:S09]  /*12c10*/  UPRMT UR4, UR5, 0x654, UR4 ;  /* 0x0000065405047896 */ /* 0x002fd20008000004 */
[----:B------:R-:W-:Y:S01]  /*12c20*/  SYNCS.ARRIVE.TRANS64.RED.A1T0 RZ, [UR4], RZ ;  /* 0x000000ffffff79a7 */ /* 0x000fe20008100404 */
[----:B------:R-:W-:Y:S05]  /*12c30*/  EXIT ;  /* 0x000000000000794d */ /* 0x000fea0003800000 */
.L_x_24:
[----:B-1----:R1:W3:Y:S02]  /*12c40*/  SYNCS.PHASECHK.TRANS64.TRYWAIT P0, [R0+URZ+0xc0], R3 ;  /* 0x0000c003000075a7 */ /* 0x0022e400080011ff */
[----:B---3--:R-:W-:Y:S05]  /*12c50*/  @!P0 NANOSLEEP.SYNCS 0x989680 ;  /* 0x009896800000895d */ /* 0x008fea0003900000 */
[----:B------:R-:W3:Y:S02]  /*12c60*/  @!P0 SYNCS.PHASECHK.TRANS64 P0, [R0+URZ+0xc0], R3 ;  /* 0x0000c003000085a7 */ /* 0x000ee400080010ff */
[----:B---3--:R-:W-:Y:S05]  /*12c70*/  @!P0 BRA `(.L_x_24) ;  /* 0xfffffffc00f08947 */ /* 0x008fea000383ffff */
[----:B------:R-:W-:Y:S05]  /*12c80*/  BRA `(.L_x_193) ;  /* 0xfffffeec005c7947 */ /* 0x000fea000383ffff */
.L_x_27:
[----:B-1----:R-:W-:-:S07]  /*12c90*/  MOV R0, UR33 ;  /* 0x0000002100007c02 */ /* 0x002fce0008000f00 */
.L_x_194:
[----:B-1----:R1:W3:Y:S02]  /*12ca0*/  SYNCS.PHASECHK.TRANS64.TRYWAIT P0, [R0+URZ+0x18], R3 ;  /* 0x00001803000075a7 */ /* 0x0022e400080011ff */
[----:B---3--:R-:W-:Y:S05]  /*12cb0*/  @!P0 NANOSLEEP.SYNCS 0x989680 ;  /* 0x009896800000895d */ /* 0x008fea0003900000 */
[----:B------:R-:W3:Y:S02]  /*12cc0*/  @!P0 SYNCS.PHASECHK.TRANS64 P0, [R0+URZ+0x18], R3 ;  /* 0x00001803000085a7 */ /* 0x000ee400080010ff */
[----:B---3--:R-:W-:Y:S05]  /*12cd0*/  @!P0 BRA `(.L_x_194) ;  /* 0xfffffffc00f08947 */ /* 0x008fea000383ffff */
[----:B------:R-:W-:Y:S05]  /*12ce0*/  BRA `(.L_x_26) ;  /* 0xfffffeec00a07947 */ /* 0x000fea000383ffff */
.L_x_36:
[----:B-1----:R-:W-:-:S07]  /*12cf0*/  MOV R0, UR33 ;  /* 0x0000002100007c02 */ /* 0x002fce0008000f00 */
.L_x_195:
[----:B-1----:R1:W2:Y:S02]  /*12d00*/  SYNCS.PHASECHK.TRANS64.TRYWAIT P0, [R0+URZ+0x18], R3 ;  /* 0x00001803000075a7 */ /* 0x0022a400080011ff */
[----:B--2---:R-:W-:Y:S05]  /*12d10*/  @!P0 NANOSLEEP.SYNCS 0x989680 ;  /* 0x009896800000895d */ /* 0x004fea0003900000 */
[----:B------:R-:W2:Y:S02]  /*12d20*/  @!P0 SYNCS.PHASECHK.TRANS64 P0, [R0+URZ+0x18], R3 ;  /* 0x00001803000085a7 */ /* 0x000ea400080010ff */
[----:B--2---:R-:W-:Y:S05]  /*12d30*/  @!P0 BRA `(.L_x_195) ;  /* 0xfffffffc00f08947 */ /* 0x004fea000383ffff */
[----:B------:R-:W-:Y:S05]  /*12d40*/  BRA `(.L_x_35) ;  /* 0xfffffef000b87947 */ /* 0x000fea000383ffff */
.L_x_43:
[----:B-1----:R1:W4:Y:S02]  /*12d50*/  SYNCS.PHASECHK.TRANS64.TRYWAIT P0, [R3+URZ+0x80], R0 ;  /* 0x00008000030075a7 */ /* 0x00232400080011ff */
[----:B----4-:R-:W-:Y:S05]  /*12d60*/  @!P0 NANOSLEEP.SYNCS 0x989680 ;  /* 0x009896800000895d */ /* 0x010fea0003900000 */
[----:B------:R-:W4:Y:S02]  /*12d70*/  @!P0 SYNCS.PHASECHK.TRANS64 P0, [R3+URZ+0x80], R0 ;  /* 0x00008000030085a7 */ /* 0x000f2400080010ff */
[----:B----4-:R-:W-:Y:S05]  /*12d80*/  @!P0 BRA `(.L_x_43) ;  /* 0xfffffffc00f08947 */ /* 0x010fea000383ffff */
[----:B------:R-:W-:Y:S05]  /*12d90*/  BRA `(.L_x_196) ;  /* 0xfffffef400ac7947 */ /* 0x000fea000383ffff */
.L_x_47:
[----:B-1----:R-:W-:-:S07]  /*12da0*/  MOV R0, UR4 ;  /* 0x0000000400007c02 */ /* 0x002fce0008000f00 */
.L_x_197:
[----:B-1----:R1:W2:Y:S02]  /*12db0*/  SYNCS.PHASECHK.TRANS64.TRYWAIT P0, [R0+URZ], R3 ;  /* 0x00000003000075a7 */ /* 0x0022a400080011ff */
[----:B--2---:R-:W-:Y:S05]  /*12dc0*/  @!P0 NANOSLEEP.SYNCS 0x989680 ;  /* 0x009896800000895d */ /* 0x004fea0003900000 */
[----:B------:R-:W2:Y:S02]  /*12dd0*/  @!P0 SYNCS.PHASECHK.TRANS64 P0, [R0+URZ], R3 ;  /* 0x00000003000085a7 */ /* 0x000ea400080010ff */
[----:B--2---:R-:W-:Y:S05]  /*12de0*/  @!P0 BRA `(.L_x_197) ;  /* 0xfffffffc00f08947 */ /* 0x004fea000383ffff */
[----:B------:R-:W-:Y:S05]  /*12df0*/  BRA `(.L_x_198) ;  /* 0xfffffefc00587947 */ /* 0x000fea000383ffff */
.L_x_48:
[----:B------:R-:W-:-:S07]  /*12e00*/  MOV R0, UR5 ;  /* 0x0000000500007c02 */ /* 0x000fce0008000f00 */
.L_x_199:
[----:B-1----:R1:W2:Y:S02]  /*12e10*/  SYNCS.PHASECHK.TRANS64.TRYWAIT P0, [R0+URZ], R3 ;  /* 0x00000003000075a7 */ /* 0x0022a400080011ff */
[----:B--2---:R-:W-:Y:S05]  /*12e20*/  @!P0 NANOSLEEP.SYNCS 0x989680 ;  /* 0x009896800000895d */ /* 0x004fea0003900000 */
[----:B------:R-:W2:Y:S02]  /*12e30*/  @!P0 SYNCS.PHASECHK.TRANS64 P0, [R0+URZ], R3 ;  /* 0x00000003000085a7 */ /* 0x000ea400080010ff */
[----:B--2---:R-:W-:Y:S05]  /*12e40*/  @!P0 BRA `(.L_x_199) ;  /* 0xfffffffc00f08947 */ /* 0x004fea000383ffff */
[----:B------:R-:W-:Y:S05]  /*12e50*/  BRA `(.L_x_200) ;  /* 0xfffffefc00647947 */ /* 0x000fea000383ffff */
.L_x_51:
[----:B--2---:R2:W3:Y:S02]  /*12e60*/  SYNCS.PHASECHK.TRANS64.TRYWAIT P0, [R2+URZ+0xb0], R5 ;  /* 0x0000b005020075a7 */ /* 0x0044e400080011ff */
[----:B---3--:R-:W-:Y:S05]  /*12e70*/  @!P0 NANOSLEEP.SYNCS 0x989680 ;  /* 0x009896800000895d */ /* 0x008fea0003900000 */
[----:B------:R-:W3:Y:S02]  /*12e80*/  @!P0 SYNCS.PHASECHK.TRANS64 P0, [R2+URZ+0xb0], R5 ;  /* 0x0000b005020085a7 */ /* 0x000ee400080010ff */
[----:B---3--:R-:W-:Y:S05]  /*12e90*/  @!P0 BRA `(.L_x_51) ;  /* 0xfffffffc00f08947 */ /* 0x008fea000383ffff */
[----:B------:R-:W-:Y:S05]  /*12ea0*/  BRA `(.L_x_201) ;  /* 0xfffffefc00c87947 */ /* 0x000fea000383ffff */
.L_x_52:
[----:B------:R-:W-:-:S07]  /*12eb0*/  MOV R2, UR4 ;  /* 0x0000000400027c02 */ /* 0x000fce0008000f00 */
.L_x_202:
[----:B--2---:R2:W3:Y:S02]  /*12ec0*/  SYNCS.PHASECHK.TRANS64.TRYWAIT P0, [R2+URZ+0x90], R5 ;  /* 0x00009005020075a7 */ /* 0x0044e400080011ff */
[----:B---3--:R-:W-:Y:S05]  /*12ed0*/  @!P0 NANOSLEEP.SYNCS 0x989680 ;  /* 0x009896800000895d */ /* 0x008fea0003900000 */
[----:B------:R-:W3:Y:S02]  /*12ee0*/  @!P0 SYNCS.PHASECHK.TRANS64 P0, [R2+URZ+0x90], R5 ;  /* 0x00009005020085a7 */ /* 0x000ee400080010ff */
[----:B---3--:R-:W-:Y:S05]  /*12ef0*/  @!P0 BRA `(.L_x_202) ;  /* 0xfffffffc00f08947 */ /* 0x008fea000383ffff */
[----:B------:R-:W-:Y:S05]  /*12f00*/  BRA `(.L_x_203) ;  /* 0xfffffefc00d87947 */ /* 0x000fea000383ffff */
.L_x_53:
[----:B--2---:R2:W3:Y:S02]  /*12f10*/  SYNCS.PHASECHK.TRANS64.TRYWAIT P1, [R2+URZ+0x80], R5 ;  /* 0x00008005020075a7 */ /* 0x0044e400080211ff */
[----:B---3--:R-:W-:Y:S05]  /*12f20*/  @!P1 NANOSLEEP.SYNCS 0x989680 ;  /* 0x009896800000995d */ /* 0x008fea0003900000 */
[----:B------:R-:W3:Y:S02]  /*12f30*/  @!P1 SYNCS.PHASECHK.TRANS64 P1, [R2+URZ+0x80], R5 ;  /* 0x00008005020095a7 */ /* 0x000ee400080210ff */
[----:B---3--:R-:W-:Y:S05]  /*12f40*/  @!P1 BRA `(.L_x_53) ;  /* 0xfffffffc00f09947 */ /* 0x008fea000383ffff */
[----:B------:R-:W-:Y:S05]  /*12f50*/  BRA `(.L_x_204) ;  /* 0xffffff0000087947 */ /* 0x000fea000383ffff */
.L_x_56:
[----:B------:R-:W-:-:S07]  /*12f60*/  MOV R0, UR4 ;  /* 0x0000000400007c02 */ /* 0x000fce0008000f00 */
.L_x_205:
[----:B--2---:R2:W3:Y:S02]  /*12f70*/  SYNCS.PHASECHK.TRANS64.TRYWAIT P0, [R0+URZ+0x90], R3 ;  /* 0x00009003000075a7 */ /* 0x0044e400080011ff */
[----:B---3--:R-:W-:Y:S05]  /*12f80*/  @!P0 NANOSLEEP.SYNCS 0x989680 ;  /* 0x009896800000895d */ /* 0x008fea0003900000 */
[----:B------:R-:W3:Y:S02]  /*12f90*/  @!P0 SYNCS.PHASECHK.TRANS64 P0, [R0+URZ+0x90], R3 ;  /* 0x00009003000085a7 */ /* 0x000ee400080010ff */
[----:B---3--:R-:W-:Y:S05]  /*12fa0*/  @!P0 BRA `(.L_x_205) ;  /* 0xfffffffc00f08947 */ /* 0x008fea000383ffff */
[----:B------:R-:W-:Y:S05]  /*12fb0*/  BRA `(.L_x_55) ;  /* 0xffffff00005c7947 */ /* 0x000fea000383ffff */
.L_x_63:
[----:B--2---:R2:W3:Y:S02]  /*12fc0*/  SYNCS.PHASECHK.TRANS64.TRYWAIT P0, [R0+URZ+0x80], R5 ;  /* 0x00008005000075a7 */ /* 0x0044e400080011ff */
[----:B---3--:R-:W-:Y:S05]  /*12fd0*/  @!P0 NANOSLEEP.SYNCS 0x989680 ;  /* 0x009896800000895d */ /* 0x008fea0003900000 */
[----:B------:R-:W3:Y:S02]  /*12fe0*/  @!P0 SYNCS.PHASECHK.TRANS64 P0, [R0+URZ+0x80], R5 ;  /* 0x00008005000085a7 */ /* 0x000ee400080010ff */
[----:B---3--:R-:W-:Y:S05]  /*12ff0*/  @!P0 BRA `(.L_x_63) ;  /* 0xfffffffc00f08947 */ /* 0x008fea000383ffff */
[----:B------:R-:W-:Y:S05]  /*13000*/  BRA `(.L_x_206) ;  /* 0xffffff0800847947 */ /* 0x000fea000383ffff */
.L_x_66:
[----:B------:R-:W-:-:S07]  /*13010*/  MOV R0, UR7 ;  /* 0x0000000700007c02 */ /* 0x000fce0008000f00 */
.L_x_207:
[----:B--2---:R2:W3:Y:S02]  /*13020*/  SYNCS.PHASECHK.TRANS64.TRYWAIT P0, [R0+URZ], R5 ;  /* 0x00000005000075a7 */ /* 0x0044e400080011ff */
[----:B---3--:R-:W-:Y:S05]  /*13030*/  @!P0 NANOSLEEP.SYNCS 0x989680 ;  /* 0x009896800000895d */ /* 0x008fea0003900000 */
[----:B------:R-:W3:Y:S02]  /*13040*/  @!P0 SYNCS.PHASECHK.TRANS64 P0, [R0+URZ], R5 ;  /* 0x00000005000085a7 */ /* 0x000ee400080010ff */
[----:B---3--:R-:W-:Y:S05]  /*13050*/  @!P0 BRA `(.L_x_207) ;  /* 0xfffffffc00f08947 */ /* 0x008fea000383ffff */
[----:B------:R-:W-:Y:S05]  /*13060*/  BRA `(.L_x_65) ;  /* 0xffffff0800cc7947 */ /* 0x000fea000383ffff */
.L_x_67:
[----:B------:R-:W-:-:S07]  /*13070*/  MOV R0, UR38 ;  /* 0x0000002600007c02 */ /* 0x000fce0008000f00 */
.L_x_208:
[----:B--2---:R2:W3:Y:S02]  /*13080*/  SYNCS.PHASECHK.TRANS64.TRYWAIT P0, [R0+URZ+0xa8], R5 ;  /* 0x0000a805000075a7 */ /* 0x0044e400080011ff */
[----:B---3--:R-:W-:Y:S05]  /*13090*/  @!P0 NANOSLEEP.SYNCS 0x989680 ;  /* 0x009896800000895d */ /* 0x008fea0003900000 */
[----:B------:R-:W3:Y:S02]  /*130a0*/  @!P0 SYNCS.PHASECHK.TRANS64 P0, [R0+URZ+0xa8], R5 ;  /* 0x0000a805000085a7 */ /* 0x000ee400080010ff */
[----:B---3--:R-:W-:Y:S05]  /*130b0*/  @!P0 BRA `(.L_x_208) ;  /* 0xfffffffc00f08947 */ /* 0x008fea000383ffff */
[----:B------:R-:W-:Y:S05]  /*130c0*/  BRA `(.L_x_209) ;  /* 0xffffff0c003c7947 */ /* 0x000fea000383ffff */
.L_x_70:
[----:B------:R-:W-:Y:S07]  /*130d0*/  MOV R0, UR7 ;  /* 0x0000000700007c02 */ /* 0x000fee0008000f00 */
.L_x_210:
[----:B--2---:R2:W3:Y:S02]  /*130e0*/  SYNCS.PHASECHK.TRANS64.TRYWAIT P0, [R0+URZ], R5 ;  /* 0x00000005000075a7 */ /* 0x0044e400080011ff */
[----:B---3--:R-:W-:Y:S05]  /*130f0*/  @!P0 NANOSLEEP.SYNCS 0x989680 ;  /* 0x009896800000895d */ /* 0x008fea0003900000 */
[----:B------:R-:W3:Y:S02]  /*13100*/  @!P0 SYNCS.PHASECHK.TRANS64 P0, [R0+URZ], R5 ;  /* 0x00000005000085a7 */ /* 0x000ee400080010ff */
[----:B---3--:R-:W-:Y:S05]  /*13110*/  @!P0 BRA `(.L_x_210) ;  /* 0xfffffffc00f08947 */ /* 0x008fea000383ffff */
[----:B------:R-:W-:Y:S05]  /*13120*/  BRA `(.L_x_69) ;  /* 0xffffff0c00bc7947 */ /* 0x000fea000383ffff */
.L_x_73:
[----:B------:R-:W-:-:S07]  /*13130*/  MOV R0, UR38 ;  /* 0x0000002600007c02 */ /* 0x000fce0008000f00 */
.L_x_211:
[----:B-1----:R1:W4:Y:S02]  /*13140*/  SYNCS.PHASECHK.TRANS64.TRYWAIT P0, [R0+URZ+0xd0], R3 ;  /* 0x0000d003000075a7 */ /* 0x00232400080011ff */
[----:B----4-:R-:W-:Y:S05]  /*13150*/  @!P0 NANOSLEEP.SYNCS 0x989680 ;  /* 0x009896800000895d */ /* 0x010fea0003900000 */
[----:B------:R-:W4:Y:S02]  /*13160*/  @!P0 SYNCS.PHASECHK.TRANS64 P0, [R0+URZ+0xd0], R3 ;  /* 0x0000d003000085a7 */ /* 0x000f2400080010ff */
[----:B----4-:R-:W-:Y:S05]  /*13170*/  @!P0 BRA `(.L_x_211) ;  /* 0xfffffffc00f08947 */ /* 0x010fea000383ffff */
[----:B------:R-:W-:Y:S05]  /*13180*/  BRA `(.L_x_212) ;  /* 0xffffff1000e87947 */ /* 0x000fea000383ffff */
.L_x_78:
[----:B-1----:R1:W2:Y:S02]  /*13190*/  SYNCS.PHASECHK.TRANS64.TRYWAIT P0, [R8+URZ+0x80], R5 ;  /* 0x00008005080075a7 */ /* 0x0022a400080011ff */
[----:B--2---:R-:W-:Y:S05]  /*131a0*/  @!P0 NANOSLEEP.SYNCS 0x989680 ;  /* 0x009896800000895d */ /* 0x004fea0003900000 */
[----:B------:R-:W2:Y:S02]  /*131b0*/  @!P0 SYNCS.PHASECHK.TRANS64 P0, [R8+URZ+0x80], R5 ;  /* 0x00008005080085a7 */ /* 0x000ea400080010ff */
[----:B--2---:R-:W-:Y:S05]  /*131c0*/  @!P0 BRA `(.L_x_78) ;  /* 0xfffffffc00f08947 */ /* 0x004fea000383ffff */
[----:B------:R-:W-:Y:S05]  /*131d0*/  BRA `(.L_x_213) ;  /* 0xffffff18002c7947 */ /* 0x000fea000383ffff */
.L_x_81:
[----:B------:R-:W-:Y:S07]  /*131e0*/  MOV R0, UR21 ;  /* 0x0000001500007c02 */ /* 0x000fee0008000f00 */
.L_x_214:
[----:B-1----:R1:W2:Y:S02]  /*131f0*/  SYNCS.PHASECHK.TRANS64.TRYWAIT P1, [R0+URZ+0x78], R5 ;  /* 0x00007805000075a7 */ /* 0x0022a400080211ff */
[----:B--2---:R-:W-:Y:S05]  /*13200*/  @!P1 NANOSLEEP.SYNCS 0x989680 ;  /* 0x009896800000995d */ /* 0x004fea0003900000 */
[----:B------:R-:W2:Y:S02]  /*13210*/  @!P1 SYNCS.PHASECHK.TRANS64 P1, [R0+URZ+0x78], R5 ;  /* 0x00007805000095a7 */ /* 0x000ea400080210ff */
[----:B--2---:R-:W-:Y:S05]  /*13220*/  @!P1 BRA `(.L_x_214) ;  /* 0xfffffffc00f09947 */ /* 0x004fea000383ffff */
[----:B------:R-:W-:Y:S05]  /*13230*/  BRA `(.L_x_80) ;  /* 0xffffff1c00a87947 */ /* 0x000fea000383ffff */
.L_x_84:
[----:B------:R-:W-:Y:S07]  /*13240*/  MOV R0, UR21 ;  /* 0x0000001500007c02 */ /* 0x000fee0008000f00 */
.L_x_215:
[----:B-1----:R1:W2:Y:S02]  /*13250*/  SYNCS.PHASECHK.TRANS64.TRYWAIT P0, [R0+URZ+0x50], R5 ;  /* 0x00005005000075a7 */ /* 0x0022a400080011ff */
[----:B--2---:R-:W-:Y:S05]  /*13260*/  @!P0 NANOSLEEP.SYNCS 0x989680 ;  /* 0x009896800000895d */ /* 0x004fea0003900000 */
[----:B------:R-:W2:Y:S02]  /*13270*/  @!P0 SYNCS.PHASECHK.TRANS64 P0, [R0+URZ+0x50], R5 ;  /* 0x00005005000085a7 */ /* 0x000ea400080010ff */
[----:B--2---:R-:W-:Y:S05]  /*13280*/  @!P0 BRA `(.L_x_215) ;  /* 0xfffffffc00f08947 */ /* 0x004fea000383ffff */
[----:B------:R-:W-:Y:S05]  /*13290*/  BRA `(.L_x_216) ;  /* 0xffffff20000c7947 */ /* 0x000fea000383ffff */
.L_x_85:
[----:B------:R-:W-:Y:S07]  /*132a0*/  MOV R0, UR21 ;  /* 0x0000001500007c02 */ /* 0x000fee0008000f00 */
.L_x_217:
[----:B-1----:R1:W2:Y:S02]  /*132b0*/  SYNCS.PHASECHK.TRANS64.TRYWAIT P0, [R0+URZ+0x58], R5 ;  /* 0x00005805000075a7 */ /* 0x0022a400080011ff */
[----:B--2---:R-:W-:Y:S05]  /*132c0*/  @!P0 NANOSLEEP.SYNCS 0x989680 ;  /* 0x009896800000895d */ /* 0x004fea0003900000 */
[----:B------:R-:W2:Y:S02]  /*132d0*/  @!P0 SYNCS.PHASECHK.TRANS64 P0, [R0+URZ+0x58], R5 ;  /* 0x00005805000085a7 */ /* 0x000ea400080010ff */
[----:B--2---:R-:W-:Y:S05]  /*132e0*/  @!P0 BRA `(.L_x_217) ;  /* 0xfffffffc00f08947 */ /* 0x004fea000383ffff */
[----:B------:R-:W-:Y:S05]  /*132f0*/  BRA `(.L_x_218) ;  /* 0xffffff2000647947 */ /* 0x000fea000383ffff */
.L_x_86:
[----:B------:R-:W-:Y:S07]  /*13300*/  MOV R0, UR21 ;  /* 0x0000001500007c02 */ /* 0x000fee0008000f00 */
.L_x_219:
[----:B-1----:R1:W2:Y:S02]  /*13310*/  SYNCS.PHASECHK.TRANS64.TRYWAIT P0, [R0+URZ+0x60], R5 ;  /* 0x00006005000075a7 */ /* 0x0022a400080011ff */
[----:B--2---:R-:W-:Y:S05]  /*13320*/  @!P0 NANOSLEEP.SYNCS 0x989680 ;  /* 0x009896800000895d */ /* 0x004fea0003900000 */
[----:B------:R-:W2:Y:S02]  /*13330*/  @!P0 SYNCS.PHASECHK.TRANS64 P0, [R0+URZ+0x60], R5 ;  /* 0x00006005000085a7 */ /* 0x000ea400080010ff */
[----:B--2---:R-:W-:Y:S05]  /*13340*/  @!P0 BRA `(.L_x_219) ;  /* 0xfffffffc00f08947 */ /* 0x004fea000383ffff */
[----:B------:R-:W-:Y:S05]  /*13350*/  BRA `(.L_x_220) ;  /* 0xffffff2000cc7947 */ /* 0x000fea000383ffff */
.L_x_87:
[----:B------:R-:W-:Y:S07]  /*13360*/  MOV R0, UR21 ;  /* 0x0000001500007c02 */ /* 0x000fee0008000f00 */
.L_x_221:
[----:B-1----:R1:W2:Y:S02]  /*13370*/  SYNCS.PHASECHK.TRANS64.TRYWAIT P0, [R0+URZ+0x68], R5 ;  /* 0x00006805000075a7 */ /* 0x0022a400080011ff */
[----:B--2---:R-:W-:Y:S05]  /*13380*/  @!P0 NANOSLEEP.SYNCS 0x989680 ;  /* 0x009896800000895d */ /* 0x004fea0003900000 */
[----:B------:R-:W2:Y:S02]  /*13390*/  @!P0 SYNCS.PHASECHK.TRANS64 P0, [R0+URZ+0x68], R5 ;  /* 0x00006805000085a7 */ /* 0x000ea400080010ff */
[----:B--2---:R-:W-:Y:S05]  /*133a0*/  @!P0 BRA `(.L_x_221) ;  /* 0xfffffffc00f08947 */ /* 0x004fea000383ffff */
[----:B------:R-:W-:Y:S05]  /*133b0*/  BRA `(.L_x_222) ;  /* 0xffffff24002c7947 */ /* 0x000fea000383ffff */
.L_x_88:
[----:B------:R-:W-:Y:S07]  /*133c0*/  MOV R7, UR21 ;  /* 0x0000001500077c02 */ /* 0x000fee0008000f00 */
.L_x_223:
[----:B-1----:R1:W2:Y:S02]  /*133d0*/  SYNCS.PHASECHK.TRANS64.TRYWAIT P0, [R7+URZ+0x50], R4 ;  /* 0x00005004070075a7 */ /* 0x0022a400080011ff */
[----:B--2---:R-:W-:Y:S05]  /*133e0*/  @!P0 NANOSLEEP.SYNCS 0x989680 ;  /* 0x009896800000895d */ /* 0x004fea0003900000 */
[----:B------:R-:W2:Y:S02]  /*133f0*/  @!P0 SYNCS.PHASECHK.TRANS64 P0, [R7+URZ+0x50], R4 ;  /* 0x00005004070085a7 */ /* 0x000ea400080010ff */
[----:B--2---:R-:W-:Y:S05]  /*13400*/  @!P0 BRA `(.L_x_223) ;  /* 0xfffffffc00f08947 */ /* 0x004fea000383ffff */
[----:B------:R-:W-:Y:S05]  /*13410*/  BRA `(.L_x_224) ;  /* 0xffffff2400907947 */ /* 0x000fea000383ffff */
.L_x_89:
[----:B------:R-:W-:Y:S07]  /*13420*/  MOV R7, UR21 ;  /* 0x0000001500077c02 */ /* 0x000fee0008000f00 */
.L_x_225:
[----:B-1----:R1:W2:Y:S02]  /*13430*/  SYNCS.PHASECHK.TRANS64.TRYWAIT P0, [R7+URZ+0x58], R4 ;  /* 0x00005804070075a7 */ /* 0x0022a400080011ff */
[----:B--2---:R-:W-:Y:S05]  /*13440*/  @!P0 NANOSLEEP.SYNCS 0x989680 ;  /* 0x009896800000895d */ /* 0x004fea0003900000 */
[----:B------:R-:W2:Y:S02]  /*13450*/  @!P0 SYNCS.PHASECHK.TRANS64 P0, [R7+URZ+0x58], R4 ;  /* 0x00005804070085a7 */ /* 0x000ea400080010ff */
[----:B--2---:R-:W-:Y:S05]  /*13460*/  @!P0 BRA `(.L_x_225) ;  /* 0xfffffffc00f08947 */ /* 0x004fea000383ffff */
[----:B------:R-:W-:Y:S05]  /*13470*/  BRA `(.L_x_226) ;  /* 0xffffff2400f47947 */ /* 0x000fea000383ffff */
.L_x_90:
[----:B------:R-:W-:Y:S07]  /*13480*/  MOV R7, UR21 ;  /* 0x0000001500077c02 */ /* 0x000fee0008000f00 */
.L_x_227:
[----:B-1----:R1:W2:Y:S02]  /*13490*/  SYNCS.PHASECHK.TRANS64.TRYWAIT P0, [R7+URZ+0x60], R4 ;  /* 0x00006004070075a7 */ /* 0x0022a400080011ff */
[----:B--2---:R-:W-:Y:S05]  /*134a0*/  @!P0 NANOSLEEP.SYNCS 0x989680 ;  /* 0x009896800000895d */ /* 0x004fea0003900000 */
[----:B------:R-:W2:Y:S02]  /*134b0*/  @!P0 SYNCS.PHASECHK.TRANS64 P0, [R7+URZ+0x60], R4 ;  /* 0x00006004070085a7 */ /* 0x000ea400080010ff */
[----:B--2---:R-:W-:Y:S05]  /*134c0*/  @!P0 BRA `(.L_x_227) ;  /* 0xfffffffc00f08947 */ /* 0x004fea000383ffff */
[----:B------:R-:W-:Y:S05]  /*134d0*/  BRA `(.L_x_228) ;  /* 0xffffff28005c7947 */ /* 0x000fea000383ffff */
.L_x_91:
[----:B------:R-:W-:Y:S07]  /*134e0*/  MOV R7, UR21 ;  /* 0x0000001500077c02 */ /* 0x000fee0008000f00 */
.L_x_229:
[----:B-1----:R1:W2:Y:S02]  /*134f0*/  SYNCS.PHASECHK.TRANS64.TRYWAIT P0, [R7+URZ+0x68], R4 ;  /* 0x00006804070075a7 */ /* 0x0022a400080011ff */
[----:B--2---:R-:W-:Y:S05]  /*13500*/  @!P0 NANOSLEEP.SYNCS 0x989680 ;  /* 0x009896800000895d */ /* 0x004fea0003900000 */
[----:B------:R-:W2:Y:S02]  /*13510*/  @!P0 SYNCS.PHASECHK.TRANS64 P0, [R7+URZ+0x68], R4 ;  /* 0x00006804070085a7 */ /* 0x000ea400080010ff */
[----:B--2---:R-:W-:Y:S05]  /*13520*/  @!P0 BRA `(.L_x_229) ;  /* 0xfffffffc00f08947 */ /* 0x004fea000383ffff */
[----:B------:R-:W-:Y:S05]  /*13530*/  BRA `(.L_x_230) ;  /* 0xffffff2800c07947 */ /* 0x000fea000383ffff */
.L_x_93:
[----:B------:R-:W-:-:S07]  /*13540*/  MOV R0, UR21 ;  /* 0x0000001500007c02 */ /* 0x000fce0008000f00 */
.L_x_231:
[----:B-1----:R1:W3:Y:S02]  /*13550*/  SYNCS.PHASECHK.TRANS64.TRYWAIT P0, [R0+URZ+0x50], R5 ;  /* 0x00005005000075a7 */ /* 0x0022e400080011ff */
[----:B---3--:R-:W-:Y:S05]  /*13560*/  @!P0 NANOSLEEP.SYNCS 0x989680 ;  /* 0x009896800000895d */ /* 0x008fea0003900000 */
[----:B------:R-:W3:Y:S02]  /*13570*/  @!P0 SYNCS.PHASECHK.TRANS64 P0, [R0+URZ+0x50], R5 ;  /* 0x00005005000085a7 */ /* 0x000ee400080010ff */
[----:B---3--:R-:W-:Y:S05]  /*13580*/  @!P0 BRA `(.L_x_231) ;  /* 0xfffffffc00f08947 */ /* 0x008fea000383ffff */
[----:B------:R-:W-:Y:S05]  /*13590*/  BRA `(.L_x_232) ;  /* 0xffffff2c00487947 */ /* 0x000fea000383ffff */
.L_x_94:
[----:B-1----:R-:W-:-:S07]  /*135a0*/  MOV R0, UR21 ;  /* 0x0000001500007c02 */ /* 0x002fce0008000f00 */
.L_x_233:
[----:B-1----:R1:W3:Y:S02]  /*135b0*/  SYNCS.PHASECHK.TRANS64.TRYWAIT P0, [R0+URZ+0x58], R5 ;  /* 0x00005805000075a7 */ /* 0x0022e400080011ff */
[----:B---3--:R-:W-:Y:S05]  /*135c0*/  @!P0 NANOSLEEP.SYNCS 0x989680 ;  /* 0x009896800000895d */ /* 0x008fea0003900000 */
[----:B------:R-:W3:Y:S02]  /*135d0*/  @!P0 SYNCS.PHASECHK.TRANS64 P0, [R0+URZ+0x58], R5 ;  /* 0x00005805000085a7 */ /* 0x000ee400080010ff */
[----:B---3--:R-:W-:Y:S05]  /*135e0*/  @!P0 BRA `(.L_x_233) ;  /* 0xfffffffc00f08947 */ /* 0x008fea000383ffff */
[----:B------:R-:W-:Y:S05]  /*135f0*/  BRA `(.L_x_234) ;  /* 0xffffff2c00387947 */ /* 0x000fea000383ffff */
.L_x_95:
[----:B------:R-:W-:-:S07]  /*13600*/  MOV R2, UR21 ;  /* 0x0000001500027c02 */ /* 0x000fce0008000f00 */
.L_x_235:
[----:B-1----:R1:W3:Y:S02]  /*13610*/  SYNCS.PHASECHK.TRANS64.TRYWAIT P0, [R2+URZ+0x60], R5 ;  /* 0x00006005020075a7 */ /* 0x0022e400080011ff */
[----:B---3--:R-:W-:Y:S05]  /*13620*/  @!P0 NANOSLEEP.SYNCS 0x989680 ;  /* 0x009896800000895d */ /* 0x008fea0003900000 */
[----:B------:R-:W3:Y:S02]  /*13630*/  @!P0 SYNCS.PHASECHK.TRANS64 P0, [R2+URZ+0x60], R5 ;  /* 0x00006005020085a7 */ /* 0x000ee400080010ff */
[----:B---3--:R-:W-:Y:S05]  /*13640*/  @!P0 BRA `(.L_x_235) ;  /* 0xfffffffc00f08947 */ /* 0x008fea000383ffff */
[----:B------:R-:W-:Y:S05]  /*13650*/  BRA `(.L_x_236) ;  /* 0xffffff2c002c7947 */ /* 0x000fea000383ffff */
.L_x_97:
[----:B-1----:R1:W2:Y:S02]  /*13660*/  SYNCS.PHASECHK.TRANS64.TRYWAIT P0, [R0+URZ+0x80], R3 ;  /* 0x00008003000075a7 */ /* 0x0022a400080011ff */
[----:B--2---:R-:W-:Y:S05]  /*13670*/  @!P0 NANOSLEEP.SYNCS 0x989680 ;  /* 0x009896800000895d */ /* 0x004fea0003900000 */
[----:B------:R-:W2:Y:S02]  /*13680*/  @!P0 SYNCS.PHASECHK.TRANS64 P0, [R0+URZ+0x80], R3 ;  /* 0x00008003000085a7 */ /* 0x000ea400080010ff */
[----:B--2---:R-:W-:Y:S05]  /*13690*/  @!P0 BRA `(.L_x_97) ;  /* 0xfffffffc00f08947 */ /* 0x004fea000383ffff */
[----:B------:R-:W-:Y:S05]  /*136a0*/  BRA `(.L_x_237) ;  /* 0xffffff3000047947 */ /* 0x000fea000383ffff */
.L_x_108:
[----:B-1----:R-:W-:Y:S04]  /*136b0*/  MOV R3, UR44 ;  /* 0x0000002c00037c02 */ /* 0x002fe80008000f00 */
[----:B------:R1:W3:Y:S03]  /*136c0*/  SYNCS.PHASECHK.TRANS64.TRYWAIT P1, [R3+URZ+0x30], R6 ;  /* 0x00003006030075a7 */ /* 0x0002e600080211ff */
[----:B---3--:R-:W-:Y:S05]  /*136d0*/  @!P1 NANOSLEEP.SYNCS 0x989680 ;  /* 0x009896800000995d */ /* 0x008fea0003900000 */
[----:B------:R-:W3:Y:S02]  /*136e0*/  @!P1 SYNCS.PHASECHK.TRANS64 P1, [R3+URZ+0x30], R6 ;  /* 0x00003006030095a7 */ /* 0x000ee400080210ff */
[----:B---3--:R-:W-:Y:S05]  /*136f0*/  @!P1 BRA `(.L_x_108) ;  /* 0xfffffffc00ec9947 */ /* 0x008fea000383ffff */
[----:B------:R-:W-:Y:S05]  /*13700*/  BRA `(.L_x_107) ;  /* 0xffffff3c00e47947 */ /* 0x000fea000383ffff */
.L_x_110:
[----:B-1----:R-:W-:Y:S04]  /*13710*/  MOV R3, UR44 ;  /* 0x0000002c00037c02 */ /* 0x002fe80008000f00 */
[----:B------:R1:W4:Y:S03]  /*13720*/  SYNCS.PHASECHK.TRANS64.TRYWAIT P0, [R3+URZ+0xa0], R4 ;  /* 0x0000a004030075a7 */ /* 0x00032600080011ff */
[----:B----4-:R-:W-:Y:S05]  /*13730*/  @!P0 NANOSLEEP.SYNCS 0x989680 ;  /* 0x009896800000895d */ /* 0x010fea0003900000 */
[----:B------:R-:W4:Y:S02]  /*13740*/  @!P0 SYNCS.PHASECHK.TRANS64 P0, [R3+URZ+0xa0], R4 ;  /* 0x0000a004030085a7 */ /* 0x000f2400080010ff */
[----:B----4-:R-:W-:Y:S05]  /*13750*/  @!P0 BRA `(.L_x_110) ;  /* 0xfffffffc00ec8947 */ /* 0x010fea000383ffff */
[----:B------:R-:W-:Y:S05]  /*13760*/  BRA `(.L_x_109) ;  /* 0xffffff4000147947 */ /* 0x000fea000383ffff */
.L_x_121:
[----:B--2---:R2:W4:Y:S02]  /*13770*/  SYNCS.PHASECHK.TRANS64.TRYWAIT P0, [R3+URZ+0x30], R0 ;  /* 0x00003000030075a7 */ /* 0x00452400080011ff */
[----:B----4-:R-:W-:Y:S05]  /*13780*/  @!P0 NANOSLEEP.SYNCS 0x989680 ;  /* 0x009896800000895d */ /* 0x010fea0003900000 */
[----:B------:R-:W4:Y:S02]  /*13790*/  @!P0 SYNCS.PHASECHK.TRANS64 P0, [R3+URZ+0x30], R0 ;  /* 0x00003000030085a7 */ /* 0x000f2400080010ff */
[----:B----4-:R-:W-:Y:S05]  /*137a0*/  @!P0 BRA `(.L_x_121) ;  /* 0xfffffffc00f08947 */ /* 0x010fea000383ffff */
[----:B------:R-:W-:Y:S05]  /*137b0*/  BRA `(.L_x_120) ;  /* 0xffffff5400c87947 */ /* 0x000fea000383ffff */
.L_x_131:
[----:B-1----:R1:W2:Y:S02]  /*137c0*/  SYNCS.PHASECHK.TRANS64.TRYWAIT P0, [R11+URZ+0x30], R8 ;  /* 0x000030080b0075a7 */ /* 0x0022a400080011ff */
[----:B--2---:R-:W-:Y:S05]  /*137d0*/  @!P0 NANOSLEEP.SYNCS 0x989680 ;  /* 0x009896800000895d */ /* 0x004fea0003900000 */
[----:B------:R-:W2:Y:S02]  /*137e0*/  @!P0 SYNCS.PHASECHK.TRANS64 P0, [R11+URZ+0x30], R8 ;  /* 0x000030080b0085a7 */ /* 0x000ea400080010ff */
[----:B--2---:R-:W-:Y:S05]  /*137f0*/  @!P0 BRA `(.L_x_131) ;  /* 0xfffffffc00f08947 */ /* 0x004fea000383ffff */
[----:B------:R-:W-:Y:S05]  /*13800*/  BRA `(.L_x_130) ;  /* 0xffffff6c00647947 */ /* 0x000fea000383ffff */
.L_x_141:
[----:B-1----:R1:W2:Y:S02]  /*13810*/  SYNCS.PHASECHK.TRANS64.TRYWAIT P0, [R0+URZ+0x30], R5 ;  /* 0x00003005000075a7 */ /* 0x0022a400080011ff */
[----:B--2---:R-:W-:Y:S05]  /*13820*/  @!P0 NANOSLEEP.SYNCS 0x989680 ;  /* 0x009896800000895d */ /* 0x004fea0003900000 */
[----:B------:R-:W2:Y:S02]  /*13830*/  @!P0 SYNCS.PHASECHK.TRANS64 P0, [R0+URZ+0x30], R5 ;  /* 0x00003005000085a7 */ /* 0x000ea400080010ff */
[----:B--2---:R-:W-:Y:S05]  /*13840*/  @!P0 BRA `(.L_x_141) ;  /* 0xfffffffc00f08947 */ /* 0x004fea000383ffff */
[----:B------:R-:W-:Y:S05]  /*13850*/  BRA `(.L_x_140) ;  /* 0xffffff8000bc7947 */ /* 0x000fea000383ffff */
.L_x_151:
[----:B-1----:R1:W4:Y:S02]  /*13860*/  SYNCS.PHASECHK.TRANS64.TRYWAIT P0, [R8+URZ+0x30], R5 ;  /* 0x00003005080075a7 */ /* 0x00232400080011ff */
[----:B----4-:R-:W-:Y:S05]  /*13870*/  @!P0 NANOSLEEP.SYNCS 0x989680 ;  /* 0x009896800000895d */ /* 0x010fea0003900000 */
[----:B------:R-:W4:Y:S02]  /*13880*/  @!P0 SYNCS.PHASECHK.TRANS64 P0, [R8+URZ+0x30], R5 ;  /* 0x00003005080085a7 */ /* 0x000f2400080010ff */
[----:B----4-:R-:W-:Y:S05]  /*13890*/  @!P0 BRA `(.L_x_151) ;  /* 0xfffffffc00f08947 */ /* 0x010fea000383ffff */
[----:B------:R-:W-:Y:S05]  /*138a0*/  BRA `(.L_x_150) ;  /* 0xffffff9800507947 */ /* 0x000fea000383ffff */
.L_x_161:
[----:B-1----:R1:W4:Y:S02]  /*138b0*/  SYNCS.PHASECHK.TRANS64.TRYWAIT P0, [R8+URZ+0x30], R5 ;  /* 0x00003005080075a7 */ /* 0x00232400080011ff */
[----:B----4-:R-:W-:Y:S05]  /*138c0*/  @!P0 NANOSLEEP.SYNCS 0x989680 ;  /* 0x009896800000895d */ /* 0x010fea0003900000 */
[----:B------:R-:W4:Y:S02]  /*138d0*/  @!P0 SYNCS.PHASECHK.TRANS64 P0, [R8+URZ+0x30], R5 ;  /* 0x00003005080085a7 */ /* 0x000f2400080010ff */
[----:B----4-:R-:W-:Y:S05]  /*138e0*/  @!P0 BRA `(.L_x_161) ;  /* 0xfffffffc00f08947 */ /* 0x010fea000383ffff */
[----:B------:R-:W-:Y:S05]  /*138f0*/  BRA `(.L_x_160) ;  /* 0xffffffac00c07947 */ /* 0x000fea000383ffff */
.L_x_171:
[----:B-1----:R1:W4:Y:S02]  /*13900*/  SYNCS.PHASECHK.TRANS64.TRYWAIT P0, [R0+URZ+0x30], R5 ;  /* 0x00003005000075a7 */ /* 0x00232400080011ff */
[----:B----4-:R-:W-:Y:S05]  /*13910*/  @!P0 NANOSLEEP.SYNCS 0x989680 ;  /* 0x009896800000895d */ /* 0x010fea0003900000 */
[----:B------:R-:W4:Y:S02]  /*13920*/  @!P0 SYNCS.PHASECHK.TRANS64 P0, [R0+URZ+0x30], R5 ;  /* 0x00003005000085a7 */ /* 0x000f2400080010ff */
[----:B----4-:R-:W-:Y:S05]  /*13930*/  @!P0 BRA `(.L_x_171) ;  /* 0xfffffffc00f08947 */ /* 0x010fea000383ffff */
[----:B------:R-:W-:Y:S05]  /*13940*/  BRA `(.L_x_170) ;  /* 0xffffffc400547947 */ /* 0x000fea000383ffff */
.L_x_181:
[----:B-1----:R1:W4:Y:S02]  /*13950*/  SYNCS.PHASECHK.TRANS64.TRYWAIT P0, [R0+URZ+0x30], R3 ;  /* 0x00003003000075a7 */ /* 0x00232400080011ff */
[----:B----4-:R-:W-:Y:S05]  /*13960*/  @!P0 NANOSLEEP.SYNCS 0x989680 ;  /* 0x009896800000895d */ /* 0x010fea0003900000 */
[----:B------:R-:W4:Y:S02]  /*13970*/  @!P0 SYNCS.PHASECHK.TRANS64 P0, [R0+URZ+0x30], R3 ;  /* 0x00003003000085a7 */ /* 0x000f2400080010ff */
[----:B----4-:R-:W-:Y:S05]  /*13980*/  @!P0 BRA `(.L_x_181) ;  /* 0xfffffffc00f08947 */ /* 0x010fea000383ffff */
[----:B------:R-:W-:Y:S05]  /*13990*/  BRA `(.L_x_180) ;  /* 0xffffffd800b87947 */ /* 0x000fea000383ffff */
        .weak           $__internal_0_$__cuda_sm10x_tcgen05_guardrail_trap_col_being_dealloced_not_returned_by_alloc
        .type           $__internal_0_$__cuda_sm10x_tcgen05_guardrail_trap_col_being_dealloced_not_returned_by_alloc,@function
        .size           $__internal_0_$__cuda_sm10x_tcgen05_guardrail_trap_col_being_dealloced_not_returned_by_alloc,($__internal_1_$__cuda_sm10x_tcgen05_guardrail_trap_phase_invalid_during_alloc - $__internal_0_$__cuda_sm10x_tcgen05_guardrail_trap_col_being_dealloced_not_returned_by_alloc)
$__internal_0_$__cuda_sm10x_tcgen05_guardrail_trap_col_being_dealloced_not_returned_by_alloc:
[----:B------:R-:W-:Y:S05]  /*139a0*/  BPT.TRAP 0x1 ;  /* 0x000000040000795c */ /* 0x000fea0000300000 */
[----:B------:R-:W-:-:S04]  /*139b0*/  HFMA2 R3, -RZ, RZ, 0, 0 ;  /* 0x00000000ff037431 */ /* 0x000fc800000001ff */
[----:B------:R-:W-:Y:S05]  /*139c0*/  RET.REL.NODEC R2 `(_ZN7cutlass13device_kernelINS_4gemm6kernel13GemmUniversalIN4cute5tupleIJiiiiEEENS1_10collective13CollectiveMmaINS1_46MainloopSm100TmaUmmaWarpSpecializedBlockScaledILi3ELi2ELi1ENS5_IJNS4_1CILi4EEENSA_ILi1EEESC_EEEEENS5_IJNSA_ILi128EEENSA_ILi256EEESG_EEENS5_IJNS_12float_e2m1_tENS_13float_ue8m0_tEEEENS5_IJNS5_IJlSC_lEEENS4_6LayoutINS5_IJNS5_IJNS5_IJNSA_ILi32EEESB_EEEiEEESP_NS5_IJSC_iEEEEEENS5_IJNS5_IJNS5_IJNSA_ILi16EEESB_EEEiEEENS5_IJNS5_IJNSA_ILi0EEESC_EEENSA_ILi512EEEEEENS5_IJSV_iEEEEEEEEEEESK_S12_NS4_8TiledMMAINS4_8MMA_AtomIJNS4_17SM100_MMA_MXF4_SSISI_SI_fSJ_Li128ELi256ELi32ELNS4_4UMMA5MajorE0ELS17_0ELNS16_7ScaleInE0ELS18_0EEEEEENSM_INS5_IJSC_SC_SC_EEENS5_IJSV_SV_SV_EEEEENS5_IJNS4_10UnderscoreES1E_S1E_EEEEENS5_IJNS4_13SM90_TMA_LOADES1H_EEENS5_IJNS4_14ComposedLayoutINS4_7SwizzleILi3ELi4ELi3EEENS4_18smem_ptr_flag_bitsILi4EEENSM_INS5_IJNSA_ILi8EEESG_EEENS5_IJSG_SC_EEEEEEENSM_INS5_IJNS5_IJNS5_IJSO_SC_EEENS5_IJSN_NSA_ILi2EEEEEEEEESC_NS5_IJS1U_S1U_EEEEEENS5_IJNS5_IJNS5_IJST_SX_EEESW_EEESV_NS5_IJS1U_SX_EEEEEEEEEEEvNS4_8identityENS5_IJNS4_23SM90_TMA_LOAD_MULTICASTES26_EEENS5_IJS1S_NSM_INS5_IJNS5_IJNS5_IJSO_S1U_EEES1V_EEESC_S1X_EEENS5_IJS20_SV_NS5_IJS1U_NSA_ILi1024EEEEEEEEEEEEEEvS25_EENS_8epilogue10collective18CollectiveEpilogueINS2H_23Sm100TmaWarpSpecializedILi4ELi2ELi32ELb1ELb0EEEJNS5_IJNSA_ILi64EEESG_SG_EEENS5_IJNSM_IS2M_SC_EENSM_IS1V_NS5_IJSC_SF_EEEEEEEENS_10bfloat16_tESL_S2S_SL_NS2H_6fusion15FusionCallbacksIS2L_NS2T_17LinearCombinationIS2S_fS2S_fLNS_15FloatRoundStyleE2EEES2N_S2R_JEEENS4_5SM1004TMEM4LOAD26SM100_TMEM_LOAD_32dp32b32xES1H_NS1J_INS1K_ILi2ELi4ELi3EEENS1M_ILi16EEENSM_INS5_IJS1O_SN_EEENS5_IJSN_SC_EEEEEEENS4_39AutoVectorizingCopyWithAssumedAlignmentILi128EEENS4_14SM90_TMA_STOREES38_S3A_S3A_EEEvvEEEEvNT_6ParamsE) ;  /* 0xfffffec4028c7950 */ /* 0x000fea0003c3ffff */
        .weak           $__internal_1_$__cuda_sm10x_tcgen05_guardrail_trap_phase_invalid_during_alloc
        .type           $__internal_1_$__cuda_sm10x_tcgen05_guardrail_trap_phase_invalid_during_alloc,@function
        .size           $__internal_1_$__cuda_sm10x_tcgen05_guardrail_trap_phase_invalid_during_alloc,($__internal_2_$__cuda_sm10x_tcgen05_guardrail_trap_unallocated_columns_being_dealloced - $__internal_1_$__cuda_sm10x_tcgen05_guardrail_trap_phase_invalid_during_alloc)
$__internal_1_$__cuda_sm10x_tcgen05_guardrail_trap_phase_invalid_during_alloc:
[----:B------:R-:W-:Y:S05]  /*139d0*/  BPT.TRAP 0x1 ;  /* 0x000000040000795c */ /* 0x000fea0000300000 */
[----:B------:R-:W-:-:S04]  /*139e0*/  MOV R5, 0x0 ;  /* 0x0000000000057802 */ /* 0x000fc80000000f00 */
[----:B------:R-:W-:Y:S05]  /*139f0*/  RET.REL.NODEC R4 `(_ZN7cutlass13device_kernelINS_4gemm6kernel13GemmUniversalIN4cute5tupleIJiiiiEEENS1_10collective13CollectiveMmaINS1_46MainloopSm100TmaUmmaWarpSpecializedBlockScaledILi3ELi2ELi1ENS5_IJNS4_1CILi4EEENSA_ILi1EEESC_EEEEENS5_IJNSA_ILi128EEENSA_ILi256EEESG_EEENS5_IJNS_12float_e2m1_tENS_13float_ue8m0_tEEEENS5_IJNS5_IJlSC_lEEENS4_6LayoutINS5_IJNS5_IJNS5_IJNSA_ILi32EEESB_EEEiEEESP_NS5_IJSC_iEEEEEENS5_IJNS5_IJNS5_IJNSA_ILi16EEESB_EEEiEEENS5_IJNS5_IJNSA_ILi0EEESC_EEENSA_ILi512EEEEEENS5_IJSV_iEEEEEEEEEEESK_S12_NS4_8TiledMMAINS4_8MMA_AtomIJNS4_17SM100_MMA_MXF4_SSISI_SI_fSJ_Li128ELi256ELi32ELNS4_4UMMA5MajorE0ELS17_0ELNS16_7ScaleInE0ELS18_0EEEEEENSM_INS5_IJSC_SC_SC_EEENS5_IJSV_SV_SV_EEEEENS5_IJNS4_10UnderscoreES1E_S1E_EEEEENS5_IJNS4_13SM90_TMA_LOADES1H_EEENS5_IJNS4_14ComposedLayoutINS4_7SwizzleILi3ELi4ELi3EEENS4_18smem_ptr_flag_bitsILi4EEENSM_INS5_IJNSA_ILi8EEESG_EEENS5_IJSG_SC_EEEEEEENSM_INS5_IJNS5_IJNS5_IJSO_SC_EEENS5_IJSN_NSA_ILi2EEEEEEEEESC_NS5_IJS1U_S1U_EEEEEENS5_IJNS5_IJNS5_IJST_SX_EEESW_EEESV_NS5_IJS1U_SX_EEEEEEEEEEEvNS4_8identityENS5_IJNS4_23SM90_TMA_LOAD_MULTICASTES26_EEENS5_IJS1S_NSM_INS5_IJNS5_IJNS5_IJSO_S1U_EEES1V_EEESC_S1X_EEENS5_IJS20_SV_NS5_IJS1U_NSA_ILi1024EEEEEEEEEEEEEEvS25_EENS_8epilogue10collective18CollectiveEpilogueINS2H_23Sm100TmaWarpSpecializedILi4ELi2ELi32ELb1ELb0EEEJNS5_IJNSA_ILi64EEESG_SG_EEENS5_IJNSM_IS2M_SC_EENSM_IS1V_NS5_IJSC_SF_EEEEEEEENS_10bfloat16_tESL_S2S_SL_NS2H_6fusion15FusionCallbacksIS2L_NS2T_17LinearCombinationIS2S_fS2S_fLNS_15FloatRoundStyleE2EEES2N_S2R_JEEENS4_5SM1004TMEM4LOAD26SM100_TMEM_LOAD_32dp32b32xES1H_NS1J_INS1K_ILi2ELi4ELi3EEENS1M_ILi16EEENSM_INS5_IJS1O_SN_EEENS5_IJSN_SC_EEEEEEENS4_39AutoVectorizingCopyWithAssumedAlignmentILi128EEENS4_14SM90_TMA_STOREES38_S3A_S3A_EEEvvEEEEvNT_6ParamsE) ;  /* 0xfffffec404807950 */ /* 0x000fea0003c3ffff */
        .weak           $__internal_2_$__cuda_sm10x_tcgen05_guardrail_trap_unallocated_columns_being_dealloced
        .type           $__internal_2_$__cuda_sm10x_tcgen05_guardrail_trap_unallocated_columns_being_dealloced,@function
        .size           $__internal_2_$__cuda_sm10x_tcgen05_guardrail_trap_unallocated_columns_being_dealloced,(.L_x_239 - $__internal_2_$__cuda_sm10x_tcgen05_guardrail_trap_unallocated_columns_being_dealloced)
$__internal_2_$__cuda_sm10x_tcgen05_guardrail_trap_unallocated_columns_being_dealloced:
[----:B------:R-:W-:Y:S05]  /*13a00*/  BPT.TRAP 0x1 ;  /* 0x000000040000795c */ /* 0x000fea0000300000 */
[----:B------:R-:W-:-:S04]  /*13a10*/  HFMA2 R3, -RZ, RZ, 0, 0 ;  /* 0x00000000ff037431 */ /* 0x000fc800000001ff */
[----:B------:R-:W-:Y:S05]  /*13a20*/  RET.REL.NODEC R2 `(_ZN7cutlass13device_kernelINS_4gemm6kernel13GemmUniversalIN4cute5tupleIJiiiiEEENS1_10collective13CollectiveMmaINS1_46MainloopSm100TmaUmmaWarpSpecializedBlockScaledILi3ELi2ELi1ENS5_IJNS4_1CILi4EEENSA_ILi1EEESC_EEEEENS5_IJNSA_ILi128EEENSA_ILi256EEESG_EEENS5_IJNS_12float_e2m1_tENS_13float_ue8m0_tEEEENS5_IJNS5_IJlSC_lEEENS4_6LayoutINS5_IJNS5_IJNS5_IJNSA_ILi32EEESB_EEEiEEESP_NS5_IJSC_iEEEEEENS5_IJNS5_IJNS5_IJNSA_ILi16EEESB_EEEiEEENS5_IJNS5_IJNSA_ILi0EEESC_EEENSA_ILi512EEEEEENS5_IJSV_iEEEEEEEEEEESK_S12_NS4_8TiledMMAINS4_8MMA_AtomIJNS4_17SM100_MMA_MXF4_SSISI_SI_fSJ_Li128ELi256ELi32ELNS4_4UMMA5MajorE0ELS17_0ELNS16_7ScaleInE0ELS18_0EEEEEENSM_INS5_IJSC_SC_SC_EEENS5_IJSV_SV_SV_EEEEENS5_IJNS4_10UnderscoreES1E_S1E_EEEEENS5_IJNS4_13SM90_TMA_LOADES1H_EEENS5_IJNS4_14ComposedLayoutINS4_7SwizzleILi3ELi4ELi3EEENS4_18smem_ptr_flag_bitsILi4EEENSM_INS5_IJNSA_ILi8EEESG_EEENS5_IJSG_SC_EEEEEEENSM_INS5_IJNS5_IJNS5_IJSO_SC_EEENS5_IJSN_NSA_ILi2EEEEEEEEESC_NS5_IJS1U_S1U_EEEEEENS5_IJNS5_IJNS5_IJST_SX_EEESW_EEESV_NS5_IJS1U_SX_EEEEEEEEEEEvNS4_8identityENS5_IJNS4_23SM90_TMA_LOAD_MULTICASTES26_EEENS5_IJS1S_NSM_INS5_IJNS5_IJNS5_IJSO_S1U_EEES1V_EEESC_S1X_EEENS5_IJS20_SV_NS5_IJS1U_NSA_ILi1024EEEEEEEEEEEEEEvS25_EENS_8epilogue10collective18CollectiveEpilogueINS2H_23Sm100TmaWarpSpecializedILi4ELi2ELi32ELb1ELb0EEEJNS5_IJNSA_ILi64EEESG_SG_EEENS5_IJNSM_IS2M_SC_EENSM_IS1V_NS5_IJSC_SF_EEEEEEEENS_10bfloat16_tESL_S2S_SL_NS2H_6fusion15FusionCallbacksIS2L_NS2T_17LinearCombinationIS2S_fS2S_fLNS_15FloatRoundStyleE2EEES2N_S2R_JEEENS4_5SM1004TMEM4LOAD26SM100_TMEM_LOAD_32dp32b32xES1H_NS1J_INS1K_ILi2ELi4ELi3EEENS1M_ILi16EEENSM_INS5_IJS1O_SN_EEENS5_IJSN_SC_EEEEEEENS4_39AutoVectorizingCopyWithAssumedAlignmentILi128EEENS4_14SM90_TMA_STOREES38_S3A_S3A_EEEvvEEEEvNT_6ParamsE) ;  /* 0xfffffec402747950 */ /* 0x000fea0003c3ffff */
.L_x_238:
[----:B------:R-:W-:-:S00]  /*13a30*/  BRA `(.L_x_238) ;  /* 0xfffffffc00fc7947 */ /* 0x000fc0000383ffff */
[----:B------:R-:W-:-:S00]  /*13a40*/  NOP ;  /* 0x0000000000007918 */ /* 0x000fc00000000000 */
        /* <DEDUP_REMOVED lines=11> */
.L_x_239:


//--------------------- .nv.global.init           --------------------------
	.section	.nv.global.init,"aw",@progbits
.nv.global.init:
	.type		$str$29,@object
	.size		$str$29,($str$30 - $str$29)
$str$29:
        /*0000*/ 	.byte	0x28, 0x61, 0x64, 0x64, 0x72, 0x65, 0x73, 0x73, 0x20, 0x26, 0x20, 0x6d, 0x61, 0x73, 0x6b, 0x29
        /*0010*/ 	.byte	0x20, 0x3d, 0x3d, 0x20, 0x30, 0x00
	.type		$str$30,@object
	.size		$str$30,($str$26 - $str$30)
$str$30:
        /*0016*/ 	.byte	0x2f, 0x74, 0x6d, 0x70, 0x2f, 0x63, 0x75, 0x74, 0x6c, 0x61, 0x73, 0x73, 0x5f, 0x73, 0x77, 0x65
        /*0026*/ 	.byte	0x65, 0x70, 0x5f, 0x73, 0x72, 0x63, 0x2f, 0x69, 0x6e, 0x63, 0x6c, 0x75, 0x64, 0x65, 0x2f, 0x63
        /*0036*/ 	.byte	0x75, 0x74, 0x65, 0x2f, 0x70, 0x6f, 0x69, 0x6e, 0x74, 0x65, 0x72, 0x5f, 0x66, 0x6c, 0x61, 0x67
        /*0046*/ 	.byte	0x67, 0x65, 0x64, 0x2e, 0x68, 0x70, 0x70, 0x00
	.type		$str$26,@object
	.size		$str$26,($str$25 - $str$26)
$str$26:
        /*004e*/ 	.byte	0x2f, 0x74, 0x6d, 0x70, 0x2f, 0x63, 0x75, 0x74, 0x6c, 0x61, 0x73, 0x73, 0x5f, 0x73, 0x77, 0x65
        /*005e*/ 	.byte	0x65, 0x70, 0x5f, 0x73, 0x72, 0x63, 0x2f, 0x69, 0x6e, 0x63, 0x6c, 0x75, 0x64, 0x65, 0x2f, 0x63
        /*006e*/ 	.byte	0x75, 0x74, 0x65, 0x2f, 0x61, 0x74, 0x6f, 0x6d, 0x2f, 0x63, 0x6f, 0x70, 0x79, 0x5f, 0x74, 0x72
        /*007e*/ 	.byte	0x61, 0x69, 0x74, 0x73, 0x5f, 0x73, 0x6d, 0x31, 0x30, 0x30, 0x2e, 0x68, 0x70, 0x70, 0x00
	.type		$str$25,@object
	.size		$str$25,(__unnamed_1 - $str$25)
$str$25:
        /*008d*/ 	.byte	0x28, 0x28, 0x75, 0x69, 0x6e, 0x74, 0x33, 0x32, 0x5f, 0x74, 0x28, 0x74, 0x68, 0x72, 0x65, 0x61
        /*009d*/ 	.byte	0x64, 0x49, 0x64, 0x78, 0x2e, 0x78, 0x29, 0x20, 0x2f, 0x20, 0x33, 0x32, 0x29, 0x20, 0x25, 0x20
        /*00ad*/ 	.byte	0x34, 0x29, 0x20, 0x3d, 0x3d, 0x20, 0x28, 0x28, 0x28, 0x74, 0x6d, 0x65, 0x6d, 0x5f, 0x61, 0x64
        /*00bd*/ 	.byte	0x64, 0x72, 0x20, 0x3e, 0x3e, 0x20, 0x31, 0x36, 0x29, 0x20, 0x2f, 0x20, 0x33, 0x32, 0x29, 0x20
        /*00cd*/ 	.byte	0x25, 0x20, 0x34, 0x29, 0x00
	.type		__unnamed_1,@object
	.size		__unnamed_1,(__unnamed_2 - __unnamed_1)
__unnamed_1:
        /*00d2*/ 	.byte	0x61, 0x75, 0x74, 0x6f, 0x20, 0x63, 0x75, 0x74, 0x65, 0x3a, 0x3a, 0x61, 0x73, 0x5f, 0x70, 0x6f
        /* <DEDUP_REMOVED lines=24> */
        /*0262*/ 	.byte	0x43, 0x3c, 0x34, 0x30, 0x39, 0x36, 0x3e, 0x3e, 0x3e, 0x3e, 0x5d, 0x00
	.type		__unnamed_2,@object
	.size		__unnamed_2,(.L_2 - __unnamed_2)
__unnamed_2:
        /* <DEDUP_REMOVED lines=42> */
        /*050e*/ 	.byte	0x3e, 0x3e, 0x5d, 0x00
.L_2:


//--------------------- .nv.shared._ZN7cutlass13device_kernelINS_4gemm6kernel13GemmUniversalIN4cute5tupleIJiiiiEEENS1_10collective13CollectiveMmaINS1_46MainloopSm100TmaUmmaWarpSpecializedBlockScaledILi3ELi2ELi1ENS5_IJNS4_1CILi4EEENSA_ILi1EEESC_EEEEENS5_IJNSA_ILi128EEENSA_ILi256EEESG_EEENS5_IJNS_12float_e2m1_tENS_13float_ue8m0_tEEEENS5_IJNS5_IJlSC_lEEENS4_6LayoutINS5_IJNS5_IJNS5_IJNSA_ILi32EEESB_EEEiEEESP_NS5_IJSC_iEEEEEENS5_IJNS5_IJNS5_IJNSA_ILi16EEESB_EEEiEEENS5_IJNS5_IJNSA_ILi0EEESC_EEENSA_ILi512EEEEEENS5_IJSV_iEEEEEEEEEEESK_S12_NS4_8TiledMMAINS4_8MMA_AtomIJNS4_17SM100_MMA_MXF4_SSISI_SI_fSJ_Li128ELi256ELi32ELNS4_4UMMA5MajorE0ELS17_0ELNS16_7ScaleInE0ELS18_0EEEEEENSM_INS5_IJSC_SC_SC_EEENS5_IJSV_SV_SV_EEEEENS5_IJNS4_10UnderscoreES1E_S1E_EEEEENS5_IJNS4_13SM90_TMA_LOADES1H_EEENS5_IJNS4_14ComposedLayoutINS4_7SwizzleILi3ELi4ELi3EEENS4_18smem_ptr_flag_bitsILi4EEENSM_INS5_IJNSA_ILi8EEESG_EEENS5_IJSG_SC_EEEEEEENSM_INS5_IJNS5_IJNS5_IJSO_SC_EEENS5_IJSN_NSA_ILi2EEEEEEEEESC_NS5_IJS1U_S1U_EEEEEENS5_IJNS5_IJNS5_IJST_SX_EEESW_EEESV_NS5_IJS1U_SX_EEEEEEEEEEEvNS4_8identityENS5_IJNS4_23SM90_TMA_LOAD_MULTICASTES26_EEENS5_IJS1S_NSM_INS5_IJNS5_IJNS5_IJSO_S1U_EEES1V_EEESC_S1X_EEENS5_IJS20_SV_NS5_IJS1U_NSA_ILi1024EEEEEEEEEEEEEEvS25_EENS_8epilogue10collective18CollectiveEpilogueINS2H_23Sm100TmaWarpSpecializedILi4ELi2ELi32ELb1ELb0EEEJNS5_IJNSA_ILi64EEESG_SG_EEENS5_IJNSM_IS2M_SC_EENSM_IS1V_NS5_IJSC_SF_EEEEEEEENS_10bfloat16_tESL_S2S_SL_NS2H_6fusion15FusionCallbacksIS2L_NS2T_17LinearCombinationIS2S_fS2S_fLNS_15FloatRoundStyleE2EEES2N_S2R_JEEENS4_5SM1004TMEM4LOAD26SM100_TMEM_LOAD_32dp32b32xES1H_NS1J_INS1K_ILi2ELi4ELi3EEENS1M_ILi16EEENSM_INS5_IJS1O_SN_EEENS5_IJSN_SC_EEEEEEENS4_39AutoVectorizingCopyWithAssumedAlignmentILi128EEENS4_14SM90_TMA_STOREES38_S3A_S3A_EEEvvEEEEvNT_6ParamsE --------------------------
	.section	.nv.shared._ZN7cutlass13device_kernelINS_4gemm6kernel13GemmUniversalIN4cute5tupleIJiiiiEEENS1_10collective13CollectiveMmaINS1_46MainloopSm100TmaUmmaWarpSpecializedBlockScaledILi3ELi2ELi1ENS5_IJNS4_1CILi4EEENSA_ILi1EEESC_EEEEENS5_IJNSA_ILi128EEENSA_ILi256EEESG_EEENS5_IJNS_12float_e2m1_tENS_13float_ue8m0_tEEEENS5_IJNS5_IJlSC_lEEENS4_6LayoutINS5_IJNS5_IJNS5_IJNSA_ILi32EEESB_EEEiEEESP_NS5_IJSC_iEEEEEENS5_IJNS5_IJNS5_IJNSA_ILi16EEESB_EEEiEEENS5_IJNS5_IJNSA_ILi0EEESC_EEENSA_ILi512EEEEEENS5_IJSV_iEEEEEEEEEEESK_S12_NS4_8TiledMMAINS4_8MMA_AtomIJNS4_17SM100_MMA_MXF4_SSISI_SI_fSJ_Li128ELi256ELi32ELNS4_4UMMA5MajorE0ELS17_0ELNS16_7ScaleInE0ELS18_0EEEEEENSM_INS5_IJSC_SC_SC_EEENS5_IJSV_SV_SV_EEEEENS5_IJNS4_10UnderscoreES1E_S1E_EEEEENS5_IJNS4_13SM90_TMA_LOADES1H_EEENS5_IJNS4_14ComposedLayoutINS4_7SwizzleILi3ELi4ELi3EEENS4_18smem_ptr_flag_bitsILi4EEENSM_INS5_IJNSA_ILi8EEESG_EEENS5_IJSG_SC_EEEEEEENSM_INS5_IJNS5_IJNS5_IJSO_SC_EEENS5_IJSN_NSA_ILi2EEEEEEEEESC_NS5_IJS1U_S1U_EEEEEENS5_IJNS5_IJNS5_IJST_SX_EEESW_EEESV_NS5_IJS1U_SX_EEEEEEEEEEEvNS4_8identityENS5_IJNS4_23SM90_TMA_LOAD_MULTICASTES26_EEENS5_IJS1S_NSM_INS5_IJNS5_IJNS5_IJSO_S1U_EEES1V_EEESC_S1X_EEENS5_IJS20_SV_NS5_IJS1U_NSA_ILi1024EEEEEEEEEEEEEEvS25_EENS_8epilogue10collective18CollectiveEpilogueINS2H_23Sm100TmaWarpSpecializedILi4ELi2ELi32ELb1ELb0EEEJNS5_IJNSA_ILi64EEESG_SG_EEENS5_IJNSM_IS2M_SC_EENSM_IS1V_NS5_IJSC_SF_EEEEEEEENS_10bfloat16_tESL_S2S_SL_NS2H_6fusion15FusionCallbacksIS2L_NS2T_17LinearCombinationIS2S_fS2S_fLNS_15FloatRoundStyleE2EEES2N_S2R_JEEENS4_5SM1004TMEM4LOAD26SM100_TMEM_LOAD_32dp32b32xES1H_NS1J_INS1K_ILi2ELi4ELi3EEENS1M_ILi16EEENSM_INS5_IJS1O_SN_EEENS5_IJSN_SC_EEEEEEENS4_39AutoVectorizingCopyWithAssumedAlignmentILi128EEENS4_14SM90_TMA_STOREES38_S3A_S3A_EEEvvEEEEvNT_6ParamsE,"aw",@nobits
	.sectionflags	@""
	.align	16
	.zero		1024


//--------------------- .nv.shared.reserved.0     --------------------------
	.section	.nv.shared.reserved.0,"aw",@nobits
	.weak		__nv_reservedSMEM_offset_0_alias
	.size		__nv_reservedSMEM_offset_0_alias, 0, 64
	.other		__nv_reservedSMEM_offset_0_alias,@"STO_CUDA_RESERVED_SHARED STV_DEFAULT"
__nv_reservedSMEM_offset_0_alias:
	.zero		0
.nv.shared.reserved.0:
	.zero		64
	.weak		__nv_reservedSMEM_tcgen05_partition
	.type		__nv_reservedSMEM_tcgen05_partition,@object
	.size		__nv_reservedSMEM_tcgen05_partition,(.L_0 - __nv_reservedSMEM_tcgen05_partition)
__nv_reservedSMEM_tcgen05_partition:
	.zero		32
.L_0:


//--------------------- .nv.global                --------------------------
	.section	.nv.global,"aw",@nobits
.nv.global:
	.type		_ZN40_INTERNAL_e3c67e21_4_k_cu_dfe66b69_298204cute1_E,@object
	.size		_ZN40_INTERNAL_e3c67e21_4_k_cu_dfe66b69_298204cute1_E,(_ZN40_INTERNAL_e3c67e21_4_k_cu_dfe66b69_298204cuda3std3__45__cpo6cbeginE - _ZN40_INTERNAL_e3c67e21_4_k_cu_dfe66b69_298204cute1_E)
_ZN40_INTERNAL_e3c67e21_4_k_cu_dfe66b69_298204cute1_E:
	.zero		1
	.type		_ZN40_INTERNAL_e3c67e21_4_k_cu_dfe66b69_298204cuda3std3__45__cpo6cbeginE,@object
	.size		_ZN40_INTERNAL_e3c67e21_4_k_cu_dfe66b69_298204cuda3std3__45__cpo6cbeginE,(_ZN40_INTERNAL_e3c67e21_4_k_cu_dfe66b69_298204cuda3std3__48in_placeE - _ZN40_INTERNAL_e3c67e21_4_k_cu_dfe66b69_298204cuda3std3__45__cpo6cbeginE)
_ZN40_INTERNAL_e3c67e21_4_k_cu_dfe66b69_298204cuda3std3__45__cpo6cbeginE:
	.zero		1
	.type		_ZN40_INTERNAL_e3c67e21_4_k_cu_dfe66b69_298204cuda3std3__48in_placeE,@object
	.size		_ZN40_INTERNAL_e3c67e21_4_k_cu_dfe66b69_298204cuda3std3__48in_placeE,(_ZN40_INTERNAL_e3c67e21_4_k_cu_dfe66b69_298204cuda3std6ranges3__45__cpo9iter_moveE - _ZN40_INTERNAL_e3c67e21_4_k_cu_dfe66b69_298204cuda3std3__48in_placeE)
_ZN40_INTERNAL_e3c67e21_4_k_cu_dfe66b69_298204cuda3std3__48in_placeE:
	.zero		1
	.type		_ZN40_INTERNAL_e3c67e21_4_k_cu_dfe66b69_298204cuda3std6ranges3__45__cpo9iter_moveE,@object
	.size		_ZN40_INTERNAL_e3c67e21_4_k_cu_dfe66b69_298204cuda3std6ranges3__45__cpo9iter_moveE,(_ZN40_INTERNAL_e3c67e21_4_k_cu_dfe66b69_298204cuda3std3__45__cpo5beginE - _ZN40_INTERNAL_e3c67e21_4_k_cu_dfe66b69_298204cuda3std6ranges3__45__cpo9iter_moveE)
_ZN40_INTERNAL_e3c67e21_4_k_cu_dfe66b69_298204cuda3std6ranges3__45__cpo9iter_moveE:
	.zero		1
	.type		_ZN40_INTERNAL_e3c67e21_4_k_cu_dfe66b69_298204cuda3std3__45__cpo5beginE,@object
	.size		_ZN40_INTERNAL_e3c67e21_4_k_cu_dfe66b69_298204cuda3std3__45__cpo5beginE,(_ZN40_INTERNAL_e3c67e21_4_k_cu_dfe66b69_298204cuda3std3__442_GLOBAL__N__e3c67e21_4_k_cu_dfe66b69_298206ignoreE - _ZN40_INTERNAL_e3c67e21_4_k_cu_dfe66b69_298204cuda3std3__45__cpo5beginE)
_ZN40_INTERNAL_e3c67e21_4_k_cu_dfe66b69_298204cuda3std3__45__cpo5beginE:
	.zero		1
	.type		_ZN40_INTERNAL_e3c67e21_4_k_cu_dfe66b69_298204cuda3std3__442_GLOBAL__N__e3c67e21_4_k_cu_dfe66b69_298206ignoreE,@object
	.size		_ZN40_INTERNAL_e3c67e21_4_k_cu_dfe66b69_298204cuda3std3__442_GLOBAL__N__e3c67e21_4_k_cu_dfe66b69_298206ignoreE,(_ZN40_INTERNAL_e3c67e21_4_k_cu_dfe66b69_298204cute7productE - _ZN40_INTERNAL_e3c67e21_4_k_cu_dfe66b69_298204cuda3std3__442_GLOBAL__N__e3c67e21_4_k_cu_dfe66b69_298206ignoreE)
_ZN40_INTERNAL_e3c67e21_4_k_cu_dfe66b69_298204cuda3std3__442_GLOBAL__N__e3c67e21_4_k_cu_dfe66b69_298206ignoreE:
	.zero		1
	.type		_ZN40_INTERNAL_e3c67e21_4_k_cu_dfe66b69_298204cute7productE,@object
	.size		_ZN40_INTERNAL_e3c67e21_4_k_cu_dfe66b69_298204cute7productE,(_ZN40_INTERNAL_e3c67e21_4_k_cu_dfe66b69_298204cuda3std3__45__cpo3endE - _ZN40_INTERNAL_e3c67e21_4_k_cu_dfe66b69_298204cute7productE)
_ZN40_INTERNAL_e3c67e21_4_k_cu_dfe66b69_298204cute7productE:
	.zero		1
	.type		_ZN40_INTERNAL_e3c67e21_4_k_cu_dfe66b69_298204cuda3std3__45__cpo3endE,@object
	.size		_ZN40_INTERNAL_e3c67e21_4_k_cu_dfe66b69_298204cuda3std3__45__cpo3endE,(_ZN40_INTERNAL_e3c67e21_4_k_cu_dfe66b69_298204cuda3std3__419piecewise_constructE - _ZN40_INTERNAL_e3c67e21_4_k_cu_dfe66b69_298204cuda3std3__45__cpo3endE)
_ZN40_INTERNAL_e3c67e21_4_k_cu_dfe66b69_298204cuda3std3__45__cpo3endE:
	.zero		1
	.type		_ZN40_INTERNAL_e3c67e21_4_k_cu_dfe66b69_298204cuda3std3__419piecewise_constructE,@object
	.size		_ZN40_INTERNAL_e3c67e21_4_k_cu_dfe66b69_298204cuda3std3__419piecewise_constructE,(_ZN40_INTERNAL_e3c67e21_4_k_cu_dfe66b69_298204cuda3std3__45__cpo4cendE - _ZN40_INTERNAL_e3c67e21_4_k_cu_dfe66b69_298204cuda3std3__419piecewise_constructE)
_ZN40_INTERNAL_e3c67e21_4_k_cu_dfe66b69_298204cuda3std3__419piecewise_constructE:
	.zero		1
	.type		_ZN40_INTERNAL_e3c67e21_4_k_cu_dfe66b69_298204cuda3std3__45__cpo4cendE,@object
	.size		_ZN40_INTERNAL_e3c67e21_4_k_cu_dfe66b69_298204cuda3std3__45__cpo4cendE,(_ZN40_INTERNAL_e3c67e21_4_k_cu_dfe66b69_298204cuda3std6ranges3__45__cpo4swapE - _ZN40_INTERNAL_e3c67e21_4_k_cu_dfe66b69_298204cuda3std3__45__cpo4cendE)
_ZN40_INTERNAL_e3c67e21_4_k_cu_dfe66b69_298204cuda3std3__45__cpo4cendE:
	.zero		1
	.type		_ZN40_INTERNAL_e3c67e21_4_k_cu_dfe66b69_298204cuda3std6ranges3__45__cpo4swapE,@object
	.size		_ZN40_INTERNAL_e3c67e21_4_k_cu_dfe66b69_298204cuda3std6ranges3__45__cpo4swapE,(.L_10 - _ZN40_INTERNAL_e3c67e21_4_k_cu_dfe66b69_298204cuda3std6ranges3__45__cpo4swapE)
_ZN40_INTERNAL_e3c67e21_4_k_cu_dfe66b69_298204cuda3std6ranges3__45__cpo4swapE:
	.zero		1
.L_10:


//--------------------- .nv.constant0._ZN7cutlass13device_kernelINS_4gemm6kernel13GemmUniversalIN4cute5tupleIJiiiiEEENS1_10collective13CollectiveMmaINS1_46MainloopSm100TmaUmmaWarpSpecializedBlockScaledILi3ELi2ELi1ENS5_IJNS4_1CILi4EEENSA_ILi1EEESC_EEEEENS5_IJNSA_ILi128EEENSA_ILi256EEESG_EEENS5_IJNS_12float_e2m1_tENS_13float_ue8m0_tEEEENS5_IJNS5_IJlSC_lEEENS4_6LayoutINS5_IJNS5_IJNS5_IJNSA_ILi32EEESB_EEEiEEESP_NS5_IJSC_iEEEEEENS5_IJNS5_IJNS5_IJNSA_ILi16EEESB_EEEiEEENS5_IJNS5_IJNSA_ILi0EEESC_EEENSA_ILi512EEEEEENS5_IJSV_iEEEEEEEEEEESK_S12_NS4_8TiledMMAINS4_8MMA_AtomIJNS4_17SM100_MMA_MXF4_SSISI_SI_fSJ_Li128ELi256ELi32ELNS4_4UMMA5MajorE0ELS17_0ELNS16_7ScaleInE0ELS18_0EEEEEENSM_INS5_IJSC_SC_SC_EEENS5_IJSV_SV_SV_EEEEENS5_IJNS4_10UnderscoreES1E_S1E_EEEEENS5_IJNS4_13SM90_TMA_LOADES1H_EEENS5_IJNS4_14ComposedLayoutINS4_7SwizzleILi3ELi4ELi3EEENS4_18smem_ptr_flag_bitsILi4EEENSM_INS5_IJNSA_ILi8EEESG_EEENS5_IJSG_SC_EEEEEEENSM_INS5_IJNS5_IJNS5_IJSO_SC_EEENS5_IJSN_NSA_ILi2EEEEEEEEESC_NS5_IJS1U_S1U_EEEEEENS5_IJNS5_IJNS5_IJST_SX_EEESW_EEESV_NS5_IJS1U_SX_EEEEEEEEEEEvNS4_8identityENS5_IJNS4_23SM90_TMA_LOAD_MULTICASTES26_EEENS5_IJS1S_NSM_INS5_IJNS5_IJNS5_IJSO_S1U_EEES1V_EEESC_S1X_EEENS5_IJS20_SV_NS5_IJS1U_NSA_ILi1024EEEEEEEEEEEEEEvS25_EENS_8epilogue10collective18CollectiveEpilogueINS2H_23Sm100TmaWarpSpecializedILi4ELi2ELi32ELb1ELb0EEEJNS5_IJNSA_ILi64EEESG_SG_EEENS5_IJNSM_IS2M_SC_EENSM_IS1V_NS5_IJSC_SF_EEEEEEEENS_10bfloat16_tESL_S2S_SL_NS2H_6fusion15FusionCallbacksIS2L_NS2T_17LinearCombinationIS2S_fS2S_fLNS_15FloatRoundStyleE2EEES2N_S2R_JEEENS4_5SM1004TMEM4LOAD26SM100_TMEM_LOAD_32dp32b32xES1H_NS1J_INS1K_ILi2ELi4ELi3EEENS1M_ILi16EEENSM_INS5_IJS1O_SN_EEENS5_IJSN_SC_EEEEEEENS4_39AutoVectorizingCopyWithAssumedAlignmentILi128EEENS4_14SM90_TMA_STOREES38_S3A_S3A_EEEvvEEEEvNT_6ParamsE --------------------------
	.section	.nv.constant0._ZN7cutlass13device_kernelINS_4gemm6kernel13GemmUniversalIN4cute5tupleIJiiiiEEENS1_10collective13CollectiveMmaINS1_46MainloopSm100TmaUmmaWarpSpecializedBlockScaledILi3ELi2ELi1ENS5_IJNS4_1CILi4EEENSA_ILi1EEESC_EEEEENS5_IJNSA_ILi128EEENSA_ILi256EEESG_EEENS5_IJNS_12float_e2m1_tENS_13float_ue8m0_tEEEENS5_IJNS5_IJlSC_lEEENS4_6LayoutINS5_IJNS5_IJNS5_IJNSA_ILi32EEESB_EEEiEEESP_NS5_IJSC_iEEEEEENS5_IJNS5_IJNS5_IJNSA_ILi16EEESB_EEEiEEENS5_IJNS5_IJNSA_ILi0EEESC_EEENSA_ILi512EEEEEENS5_IJSV_iEEEEEEEEEEESK_S12_NS4_8TiledMMAINS4_8MMA_AtomIJNS4_17SM100_MMA_MXF4_SSISI_SI_fSJ_Li128ELi256ELi32ELNS4_4UMMA5MajorE0ELS17_0ELNS16_7ScaleInE0ELS18_0EEEEEENSM_INS5_IJSC_SC_SC_EEENS5_IJSV_SV_SV_EEEEENS5_IJNS4_10UnderscoreES1E_S1E_EEEEENS5_IJNS4_13SM90_TMA_LOADES1H_EEENS5_IJNS4_14ComposedLayoutINS4_7SwizzleILi3ELi4ELi3EEENS4_18smem_ptr_flag_bitsILi4EEENSM_INS5_IJNSA_ILi8EEESG_EEENS5_IJSG_SC_EEEEEEENSM_INS5_IJNS5_IJNS5_IJSO_SC_EEENS5_IJSN_NSA_ILi2EEEEEEEEESC_NS5_IJS1U_S1U_EEEEEENS5_IJNS5_IJNS5_IJST_SX_EEESW_EEESV_NS5_IJS1U_SX_EEEEEEEEEEEvNS4_8identityENS5_IJNS4_23SM90_TMA_LOAD_MULTICASTES26_EEENS5_IJS1S_NSM_INS5_IJNS5_IJNS5_IJSO_S1U_EEES1V_EEESC_S1X_EEENS5_IJS20_SV_NS5_IJS1U_NSA_ILi1024EEEEEEEEEEEEEEvS25_EENS_8epilogue10collective18CollectiveEpilogueINS2H_23Sm100TmaWarpSpecializedILi4ELi2ELi32ELb1ELb0EEEJNS5_IJNSA_ILi64EEESG_SG_EEENS5_IJNSM_IS2M_SC_EENSM_IS1V_NS5_IJSC_SF_EEEEEEEENS_10bfloat16_tESL_S2S_SL_NS2H_6fusion15FusionCallbacksIS2L_NS2T_17LinearCombinationIS2S_fS2S_fLNS_15FloatRoundStyleE2EEES2N_S2R_JEEENS4_5SM1004TMEM4LOAD26SM100_TMEM_LOAD_32dp32b32xES1H_NS1J_INS1K_ILi2ELi4ELi3EEENS1M_ILi16EEENSM_INS5_IJS1O_SN_EEENS5_IJSN_SC_EEEEEEENS4_39AutoVectorizingCopyWithAssumedAlignmentILi128EEENS4_14SM90_TMA_STOREES38_S3A_S3A_EEEvvEEEEvNT_6ParamsE,"a",@progbits
	.sectionflags	@""
	.align	4
.nv.constant0._ZN7cutlass13device_kernelINS_4gemm6kernel13GemmUniversalIN4cute5tupleIJiiiiEEENS1_10collective13CollectiveMmaINS1_46MainloopSm100TmaUmmaWarpSpecializedBlockScaledILi3ELi2ELi1ENS5_IJNS4_1CILi4EEENSA_ILi1EEESC_EEEEENS5_IJNSA_ILi128EEENSA_ILi256EEESG_EEENS5_IJNS_12float_e2m1_tENS_13float_ue8m0_tEEEENS5_IJNS5_IJlSC_lEEENS4_6LayoutINS5_IJNS5_IJNS5_IJNSA_ILi32EEESB_EEEiEEESP_NS5_IJSC_iEEEEEENS5_IJNS5_IJNS5_IJNSA_ILi16EEESB_EEEiEEENS5_IJNS5_IJNSA_ILi0EEESC_EEENSA_ILi512EEEEEENS5_IJSV_iEEEEEEEEEEESK_S12_NS4_8TiledMMAINS4_8MMA_AtomIJNS4_17SM100_MMA_MXF4_SSISI_SI_fSJ_Li128ELi256ELi32ELNS4_4UMMA5MajorE0ELS17_0ELNS16_7ScaleInE0ELS18_0EEEEEENSM_INS5_IJSC_SC_SC_EEENS5_IJSV_SV_SV_EEEEENS5_IJNS4_10UnderscoreES1E_S1E_EEEEENS5_IJNS4_13SM90_TMA_LOADES1H_EEENS5_IJNS4_14ComposedLayoutINS4_7SwizzleILi3ELi4ELi3EEENS4_18smem_ptr_flag_bitsILi4EEENSM_INS5_IJNSA_ILi8EEESG_EEENS5_IJSG_SC_EEEEEEENSM_INS5_IJNS5_IJNS5_IJSO_SC_EEENS5_IJSN_NSA_ILi2EEEEEEEEESC_NS5_IJS1U_S1U_EEEEEENS5_IJNS5_IJNS5_IJST_SX_EEESW_EEESV_NS5_IJS1U_SX_EEEEEEEEEEEvNS4_8identityENS5_IJNS4_23SM90_TMA_LOAD_MULTICASTES26_EEENS5_IJS1S_NSM_INS5_IJNS5_IJNS5_IJSO_S1U_EEES1V_EEESC_S1X_EEENS5_IJS20_SV_NS5_IJS1U_NSA_ILi1024EEEEEEEEEEEEEEvS25_EENS_8epilogue10collective18CollectiveEpilogueINS2H_23Sm100TmaWarpSpecializedILi4ELi2ELi32ELb1ELb0EEEJNS5_IJNSA_ILi64EEESG_SG_EEENS5_IJNSM_IS2M_SC_EENSM_IS1V_NS5_IJSC_SF_EEEEEEEENS_10bfloat16_tESL_S2S_SL_NS2H_6fusion15FusionCallbacksIS2L_NS2T_17LinearCombinationIS2S_fS2S_fLNS_15FloatRoundStyleE2EEES2N_S2R_JEEENS4_5SM1004TMEM4LOAD26SM100_TMEM_LOAD_32dp32b32xES1H_NS1J_INS1K_ILi2ELi4ELi3EEENS1M_ILi16EEENSM_INS5_IJS1O_SN_EEENS5_IJSN_SC_EEEEEEENS4_39AutoVectorizingCopyWithAssumedAlignmentILi128EEENS4_14SM90_TMA_STOREES38_S3A_S3A_EEEvvEEEEvNT_6ParamsE:
	.zero		3968


//--------------------- SYMBOLS --------------------------

	.type		.nv.reservedSmem.offset0,@object
	.size		.nv.reservedSmem.offset0,0x4
	.type		.nv.reservedSmem.cap,@object
	.size		.nv.reservedSmem.cap,0x4
	.type		__assertfail,@function
